// auto-generated by cutlass_sweep.gemm — config: {"arch": "sm_100", "cluster_m": 4, "cluster_n": 4, "dtype": "tf32", "dtype_b": "tf32", "layout": "nt", "stages": 0, "tile_k": 64, "tile_m": 256, "tile_n": 256}
#include "cutlass/cutlass.h"
#include "cutlass/gemm/collective/collective_builder.hpp"
#include "cutlass/gemm/device/gemm_universal_adapter.h"
#include "cutlass/gemm/kernel/gemm_universal.hpp"
#include "cutlass/epilogue/collective/collective_builder.hpp"

using ElemA = cutlass::tfloat32_t;
using ElemB = cutlass::tfloat32_t;
using ElemCD = cutlass::tfloat32_t;
using Acc  = float;
using TileShape    = cute::Shape<cute::_256, cute::_256, cute::_64>;
using ClusterShape = cute::Shape<cute::_4, cute::_4, cute::_1>;

using CollectiveEpilogue = typename cutlass::epilogue::collective::CollectiveBuilder<
    cutlass::arch::Sm100, cutlass::arch::OpClassTensorOp,
    TileShape, ClusterShape,
    cutlass::epilogue::collective::EpilogueTileAuto,
    Acc, Acc,
    ElemCD, cutlass::layout::RowMajor, 128 / cutlass::sizeof_bits<ElemCD>::value,
    ElemCD, cutlass::layout::RowMajor, 128 / cutlass::sizeof_bits<ElemCD>::value,
    cutlass::epilogue::collective::EpilogueScheduleAuto
  >::CollectiveOp;

using CollectiveMainloop = typename cutlass::gemm::collective::CollectiveBuilder<
    cutlass::arch::Sm100, cutlass::arch::OpClassTensorOp,
    ElemA, cutlass::layout::RowMajor, 128 / cutlass::sizeof_bits<ElemA>::value,
    ElemB, cutlass::layout::ColumnMajor, 128 / cutlass::sizeof_bits<ElemB>::value,
    Acc,
    TileShape, ClusterShape,
    cutlass::gemm::collective::StageCountAutoCarveout<static_cast<int>(sizeof(typename CollectiveEpilogue::SharedStorage))>,
    cutlass::gemm::collective::KernelScheduleAuto
  >::CollectiveOp;

using GemmKernel = cutlass::gemm::kernel::GemmUniversal<
    cute::Shape<int,int,int,int>,
    CollectiveMainloop,
    CollectiveEpilogue
>;
using Gemm = cutlass::gemm::device::GemmUniversalAdapter<GemmKernel>;

// Force the device kernel symbol into the cubin without needing a host main.
auto* _anchor = &cutlass::device_kernel<GemmKernel>;


// ===== COMPILED SASS (sm_100a) =====

	.target	sm_100a

	.elftype	@"ET_EXEC"


//--------------------- .note.nv.tkinfo           --------------------------
	.section	.note.nv.tkinfo,"",@"SHT_NOTE"
	.sectionflags	@"SHF_NOTE_NV_TKINFO"
	.tkinfo
        /*0018*/ 	.word	0x00000002
        /*0030*/ 	.string	""
        /*0030*/ 	.string	"ptxas"
        /*0030*/ 	.string	"Cuda compilation tools, release 13.0, V13.0.88"
        /*0030*/ 	.string	"Build cuda_13.0.r13.0/compiler.36424714_0"
        /*0030*/ 	.string	"-arch sm_100a -m 64 "



//--------------------- .note.nv.cuinfo           --------------------------
	.section	.note.nv.cuinfo,"",@"SHT_NOTE"
	.sectionflags	@"SHF_NOTE_NV_CUINFO"
        /*0018*/ 	.short	0x0002
        /*001a*/ 	.short	0x0064
        /*001c*/ 	.short	0x0082
	.zero		2


//--------------------- .nv.info                  --------------------------
	.section	.nv.info,"",@"SHT_CUDA_INFO"
	.align	4


	//----- nvinfo : EIATTR_REGCOUNT
	.align		4
        /*0000*/ 	.byte	0x04, 0x2f
        /*0002*/ 	.short	(.L_19 - .L_18)
	.align		4
.L_18:
        /*0004*/ 	.word	index@(_ZN7cutlass13device_kernelINS_4gemm6kernel13GemmUniversalIN4cute5tupleIJiiiiEEENS1_10collective13CollectiveMmaINS1_35MainloopSm100TmaUmmaWarpSpecializedILi2ELi2ELi2ENS5_IJNS4_1CILi4EEESB_NSA_ILi1EEEEEEEENS5_IJNSA_ILi256EEESF_NSA_ILi64EEEEEENS_10tfloat32_tENS5_IJlSC_lEEESI_SJ_NS4_8TiledMMAINS4_8MMA_AtomIJNS4_23SM100_MMA_TF32_2x1SM_SSISI_SI_fLi256ELi256ELNS4_4UMMA5MajorE0ELSO_0ELNSN_7ScaleInE0ELSP_0EEEEEENS4_6LayoutINS5_IJSC_SC_SC_EEENS5_IJNSA_ILi0EEESU_SU_EEEEENS5_IJNS4_10UnderscoreESX_SX_EEEEENS4_28SM100_TMA_2SM_LOAD_MULTICASTENS4_14ComposedLayoutINS4_7SwizzleILi3ELi4ELi3EEENS4_18smem_ptr_flag_bitsILi32EEENSS_INS5_IJNSA_ILi8EEENSA_ILi32EEEEEENS5_IJS17_SC_EEEEEEEvNS4_8identityES10_S1B_vS1C_EENS_8epilogue10collective18CollectiveEpilogueINS1E_23Sm100TmaWarpSpecializedILi4ELi2ELi32ELb1ELb0EEEJNS5_IJNSA_ILi128EEESF_SG_EEENS5_IJNSS_IS1J_SC_EENSS_IS17_SC_EEEEESI_SJ_SI_SJ_NS1E_6fusion15FusionCallbacksIS1I_NS1O_17LinearCombinationISI_fSI_fLNS_15FloatRoundStyleE2EEES1K_S1N_JEEENS4_5SM1004TMEM4LOAD26SM100_TMEM_LOAD_32dp32b32xENS4_13SM90_TMA_LOADES1B_NS4_39AutoVectorizingCopyWithAssumedAlignmentILi128EEENS4_14SM90_TMA_STOREES1B_S20_S20_EEEvvEEEEvNT_6ParamsE)
        /*0008*/ 	.word	0x00000080


	//----- nvinfo : EIATTR_FRAME_SIZE
	.align		4
.L_19:
        /*000c*/ 	.byte	0x04, 0x11
        /*000e*/ 	.short	(.L_21 - .L_20)
	.align		4
.L_20:
        /*0010*/ 	.word	index@($__internal_2_$__cuda_sm10x_tcgen05_guardrail_trap_unallocated_columns_being_dealloced)
        /*0014*/ 	.word	0x00000000


	//----- nvinfo : EIATTR_FRAME_SIZE
	.align		4
.L_21:
        /*0018*/ 	.byte	0x04, 0x11
        /*001a*/ 	.short	(.L_23 - .L_22)
	.align		4
.L_22:
        /*001c*/ 	.word	index@($__internal_1_$__cuda_sm10x_tcgen05_guardrail_trap_phase_invalid_during_alloc)
        /*0020*/ 	.word	0x00000000


	//----- nvinfo : EIATTR_FRAME_SIZE
	.align		4
.L_23:
        /*0024*/ 	.byte	0x04, 0x11
        /*0026*/ 	.short	(.L_25 - .L_24)
	.align		4
.L_24:
        /*0028*/ 	.word	index@($__internal_0_$__cuda_sm10x_tcgen05_guardrail_trap_col_being_dealloced_not_returned_by_alloc)
        /*002c*/ 	.word	0x00000000


	//----- nvinfo : EIATTR_FRAME_SIZE
	.align		4
.L_25:
        /*0030*/ 	.byte	0x04, 0x11
        /*0032*/ 	.short	(.L_27 - .L_26)
	.align		4
.L_26:
        /*0034*/ 	.word	index@(_ZN7cutlass13device_kernelINS_4gemm6kernel13GemmUniversalIN4cute5tupleIJiiiiEEENS1_10collective13CollectiveMmaINS1_35MainloopSm100TmaUmmaWarpSpecializedILi2ELi2ELi2ENS5_IJNS4_1CILi4EEESB_NSA_ILi1EEEEEEEENS5_IJNSA_ILi256EEESF_NSA_ILi64EEEEEENS_10tfloat32_tENS5_IJlSC_lEEESI_SJ_NS4_8TiledMMAINS4_8MMA_AtomIJNS4_23SM100_MMA_TF32_2x1SM_SSISI_SI_fLi256ELi256ELNS4_4UMMA5MajorE0ELSO_0ELNSN_7ScaleInE0ELSP_0EEEEEENS4_6LayoutINS5_IJSC_SC_SC_EEENS5_IJNSA_ILi0EEESU_SU_EEEEENS5_IJNS4_10UnderscoreESX_SX_EEEEENS4_28SM100_TMA_2SM_LOAD_MULTICASTENS4_14ComposedLayoutINS4_7SwizzleILi3ELi4ELi3EEENS4_18smem_ptr_flag_bitsILi32EEENSS_INS5_IJNSA_ILi8EEENSA_ILi32EEEEEENS5_IJS17_SC_EEEEEEEvNS4_8identityES10_S1B_vS1C_EENS_8epilogue10collective18CollectiveEpilogueINS1E_23Sm100TmaWarpSpecializedILi4ELi2ELi32ELb1ELb0EEEJNS5_IJNSA_ILi128EEESF_SG_EEENS5_IJNSS_IS1J_SC_EENSS_IS17_SC_EEEEESI_SJ_SI_SJ_NS1E_6fusion15FusionCallbacksIS1I_NS1O_17LinearCombinationISI_fSI_fLNS_15FloatRoundStyleE2EEES1K_S1N_JEEENS4_5SM1004TMEM4LOAD26SM100_TMEM_LOAD_32dp32b32xENS4_13SM90_TMA_LOADES1B_NS4_39AutoVectorizingCopyWithAssumedAlignmentILi128EEENS4_14SM90_TMA_STOREES1B_S20_S20_EEEvvEEEEvNT_6ParamsE)
        /*0038*/ 	.word	0x00000000


	//----- nvinfo : EIATTR_MIN_STACK_SIZE
	.align		4
.L_27:
        /*003c*/ 	.byte	0x04, 0x12
        /*003e*/ 	.short	(.L_29 - .L_28)
	.align		4
.L_28:
        /*0040*/ 	.word	index@(_ZN7cutlass13device_kernelINS_4gemm6kernel13GemmUniversalIN4cute5tupleIJiiiiEEENS1_10collective13CollectiveMmaINS1_35MainloopSm100TmaUmmaWarpSpecializedILi2ELi2ELi2ENS5_IJNS4_1CILi4EEESB_NSA_ILi1EEEEEEEENS5_IJNSA_ILi256EEESF_NSA_ILi64EEEEEENS_10tfloat32_tENS5_IJlSC_lEEESI_SJ_NS4_8TiledMMAINS4_8MMA_AtomIJNS4_23SM100_MMA_TF32_2x1SM_SSISI_SI_fLi256ELi256ELNS4_4UMMA5MajorE0ELSO_0ELNSN_7ScaleInE0ELSP_0EEEEEENS4_6LayoutINS5_IJSC_SC_SC_EEENS5_IJNSA_ILi0EEESU_SU_EEEEENS5_IJNS4_10UnderscoreESX_SX_EEEEENS4_28SM100_TMA_2SM_LOAD_MULTICASTENS4_14ComposedLayoutINS4_7SwizzleILi3ELi4ELi3EEENS4_18smem_ptr_flag_bitsILi32EEENSS_INS5_IJNSA_ILi8EEENSA_ILi32EEEEEENS5_IJS17_SC_EEEEEEEvNS4_8identityES10_S1B_vS1C_EENS_8epilogue10collective18CollectiveEpilogueINS1E_23Sm100TmaWarpSpecializedILi4ELi2ELi32ELb1ELb0EEEJNS5_IJNSA_ILi128EEESF_SG_EEENS5_IJNSS_IS1J_SC_EENSS_IS17_SC_EEEEESI_SJ_SI_SJ_NS1E_6fusion15FusionCallbacksIS1I_NS1O_17LinearCombinationISI_fSI_fLNS_15FloatRoundStyleE2EEES1K_S1N_JEEENS4_5SM1004TMEM4LOAD26SM100_TMEM_LOAD_32dp32b32xENS4_13SM90_TMA_LOADES1B_NS4_39AutoVectorizingCopyWithAssumedAlignmentILi128EEENS4_14SM90_TMA_STOREES1B_S20_S20_EEEvvEEEEvNT_6ParamsE)
        /*0044*/ 	.word	0x00000000
.L_29:


//--------------------- .nv.compat                --------------------------
	.section	.nv.compat,"",@"SHT_CUDA_COMPAT_INFO"
	.align	4
        /*0000*/ 	.byte	0x02, 0x09, 0x01, 0x00, 0x02, 0x02, 0x02, 0x00, 0x02, 0x05, 0x05, 0x00, 0x03, 0x07, 0x01, 0x01
        /*0010*/ 	.byte	0x02, 0x03, 0x01, 0x00, 0x02, 0x06, 0x01, 0x00, 0x04, 0x0b, 0x08, 0x00, 0x09, 0x00, 0x00, 0x00
        /*0020*/ 	.byte	0x00, 0x00, 0x00, 0x00


//--------------------- .nv.info._ZN7cutlass13device_kernelINS_4gemm6kernel13GemmUniversalIN4cute5tupleIJiiiiEEENS1_10collective13CollectiveMmaINS1_35MainloopSm100TmaUmmaWarpSpecializedILi2ELi2ELi2ENS5_IJNS4_1CILi4EEESB_NSA_ILi1EEEEEEEENS5_IJNSA_ILi256EEESF_NSA_ILi64EEEEEENS_10tfloat32_tENS5_IJlSC_lEEESI_SJ_NS4_8TiledMMAINS4_8MMA_AtomIJNS4_23SM100_MMA_TF32_2x1SM_SSISI_SI_fLi256ELi256ELNS4_4UMMA5MajorE0ELSO_0ELNSN_7ScaleInE0ELSP_0EEEEEENS4_6LayoutINS5_IJSC_SC_SC_EEENS5_IJNSA_ILi0EEESU_SU_EEEEENS5_IJNS4_10UnderscoreESX_SX_EEEEENS4_28SM100_TMA_2SM_LOAD_MULTICASTENS4_14ComposedLayoutINS4_7SwizzleILi3ELi4ELi3EEENS4_18smem_ptr_flag_bitsILi32EEENSS_INS5_IJNSA_ILi8EEENSA_ILi32EEEEEENS5_IJS17_SC_EEEEEEEvNS4_8identityES10_S1B_vS1C_EENS_8epilogue10collective18CollectiveEpilogueINS1E_23Sm100TmaWarpSpecializedILi4ELi2ELi32ELb1ELb0EEEJNS5_IJNSA_ILi128EEESF_SG_EEENS5_IJNSS_IS1J_SC_EENSS_IS17_SC_EEEEESI_SJ_SI_SJ_NS1E_6fusion15FusionCallbacksIS1I_NS1O_17LinearCombinationISI_fSI_fLNS_15FloatRoundStyleE2EEES1K_S1N_JEEENS4_5SM1004TMEM4LOAD26SM100_TMEM_LOAD_32dp32b32xENS4_13SM90_TMA_LOADES1B_NS4_39AutoVectorizingCopyWithAssumedAlignmentILi128EEENS4_14SM90_TMA_STOREES1B_S20_S20_EEEvvEEEEvNT_6ParamsE --------------------------
	.section	.nv.info._ZN7cutlass13device_kernelINS_4gemm6kernel13GemmUniversalIN4cute5tupleIJiiiiEEENS1_10collective13CollectiveMmaINS1_35MainloopSm100TmaUmmaWarpSpecializedILi2ELi2ELi2ENS5_IJNS4_1CILi4EEESB_NSA_ILi1EEEEEEEENS5_IJNSA_ILi256EEESF_NSA_ILi64EEEEEENS_10tfloat32_tENS5_IJlSC_lEEESI_SJ_NS4_8TiledMMAINS4_8MMA_AtomIJNS4_23SM100_MMA_TF32_2x1SM_SSISI_SI_fLi256ELi256ELNS4_4UMMA5MajorE0ELSO_0ELNSN_7ScaleInE0ELSP_0EEEEEENS4_6LayoutINS5_IJSC_SC_SC_EEENS5_IJNSA_ILi0EEESU_SU_EEEEENS5_IJNS4_10UnderscoreESX_SX_EEEEENS4_28SM100_TMA_2SM_LOAD_MULTICASTENS4_14ComposedLayoutINS4_7SwizzleILi3ELi4ELi3EEENS4_18smem_ptr_flag_bitsILi32EEENSS_INS5_IJNSA_ILi8EEENSA_ILi32EEEEEENS5_IJS17_SC_EEEEEEEvNS4_8identityES10_S1B_vS1C_EENS_8epilogue10collective18CollectiveEpilogueINS1E_23Sm100TmaWarpSpecializedILi4ELi2ELi32ELb1ELb0EEEJNS5_IJNSA_ILi128EEESF_SG_EEENS5_IJNSS_IS1J_SC_EENSS_IS17_SC_EEEEESI_SJ_SI_SJ_NS1E_6fusion15FusionCallbacksIS1I_NS1O_17LinearCombinationISI_fSI_fLNS_15FloatRoundStyleE2EEES1K_S1N_JEEENS4_5SM1004TMEM4LOAD26SM100_TMEM_LOAD_32dp32b32xENS4_13SM90_TMA_LOADES1B_NS4_39AutoVectorizingCopyWithAssumedAlignmentILi128EEENS4_14SM90_TMA_STOREES1B_S20_S20_EEEvvEEEEvNT_6ParamsE,"",@"SHT_CUDA_INFO"
	.sectionflags	@""
	.align	4


	//----- nvinfo : EIATTR_CUDA_API_VERSION
	.align		4
        /*0000*/ 	.byte	0x04, 0x37
        /*0002*/ 	.short	(.L_31 - .L_30)
.L_30:
        /*0004*/ 	.word	0x00000082


	//----- nvinfo : EIATTR_KPARAM_INFO
	.align		4
.L_31:
        /*0008*/ 	.byte	0x04, 0x17
        /*000a*/ 	.short	(.L_33 - .L_32)
.L_32:
        /*000c*/ 	.word	0x00000000
        /*0010*/ 	.short	0x0000
        /*0012*/ 	.short	0x0000
        /*0014*/ 	.byte	0x00, 0xf0, 0x01, 0x20


	//----- nvinfo : EIATTR_AT_ENTRY_FRAGMENTS
	.align		4
.L_33:
        /*0018*/ 	.byte	0x04, 0x4f
        /*001a*/ 	.short	(.L_35 - .L_34)


	//   ....[0]....
.L_34:
        /*001c*/ 	.word	0x00000007


	//----- nvinfo : EIATTR_RESERVED_SMEM_USED
	.align		4
.L_35:
        /*0020*/ 	.byte	0x01, 0x41
	.zero		2


	//----- nvinfo : EIATTR_SPARSE_MMA_MASK
	.align		4
        /*0024*/ 	.byte	0x03, 0x50
        /*0026*/ 	.short	0x0000


	//----- nvinfo : EIATTR_TCGEN05_2CTA_USED
	.align		4
        /*0028*/ 	.byte	0x01, 0x52
	.zero		2


	//----- nvinfo : EIATTR_MAXREG_COUNT
	.align		4
        /*002c*/ 	.byte	0x03, 0x1b
        /*002e*/ 	.short	0x00ff


	//----- nvinfo : EIATTR_NUM_BARRIERS
	.align		4
        /*0030*/ 	.byte	0x02, 0x4c
        /*0032*/ 	.byte	0x07
	.zero		1


	//----- nvinfo : EIATTR_EXTERNS
	.align		4
        /*0034*/ 	.byte	0x04, 0x0f
        /*0036*/ 	.short	(.L_37 - .L_36)


	//   ....[0]....
	.align		4
.L_36:
        /*0038*/ 	.word	index@(__assertfail)


	//----- nvinfo : EIATTR_MERCURY_ISA_VERSION
	.align		4
.L_37:
        /*003c*/ 	.byte	0x03, 0x5f
        /*003e*/ 	.short	0x0101


	//----- nvinfo : EIATTR_INT_WARP_WIDE_INSTR_OFFSETS
	.align		4
        /*0040*/ 	.byte	0x04, 0x31
        /*0042*/ 	.short	(.L_39 - .L_38)


	//   ....[0]....
.L_38:
        /*0044*/ 	.word	0x00000ce0


	//   ....[1]....
        /*0048*/ 	.word	0x00000d80


	//   ....[2]....
        /*004c*/ 	.word	0x00004710


	//   ....[3]....
        /*0050*/ 	.word	0x00004730


	//   ....[4]....
        /*0054*/ 	.word	0x00004760


	//   ....[5]....
        /*0058*/ 	.word	0x00005290


	//   ....[6]....
        /*005c*/ 	.word	0x00005300


	//   ....[7]....
        /*0060*/ 	.word	0x000053f0


	//   ....[8]....
        /*0064*/ 	.word	0x00005470


	//   ....[9]....
        /*0068*/ 	.word	0x00005560


	//   ....[10]....
        /*006c*/ 	.word	0x000055e0


	//   ....[11]....
        /*0070*/ 	.word	0x000056e0


	//   ....[12]....
        /*0074*/ 	.word	0x00005770


	//   ....[13]....
        /*0078*/ 	.word	0x00005870


	//   ....[14]....
        /*007c*/ 	.word	0x000058f0


	//   ....[15]....
        /*0080*/ 	.word	0x000059f0


	//   ....[16]....
        /*0084*/ 	.word	0x00005a70


	//   ....[17]....
        /*0088*/ 	.word	0x00005b70


	//   ....[18]....
        /*008c*/ 	.word	0x00005bf0


	//   ....[19]....
        /*0090*/ 	.word	0x00005ce0


	//   ....[20]....
        /*0094*/ 	.word	0x00005d70


	//----- nvinfo : EIATTR_COOP_GROUP_MASK_REGIDS
	.align		4
.L_39:
        /*0098*/ 	.byte	0x04, 0x29
        /*009a*/ 	.short	(.L_41 - .L_40)


	//   ....[0]....
.L_40:
        /*009c*/ 	.word	0xffffffff


	//   ....[1]....
        /*00a0*/ 	.word	0xffffffff


	//   ....[2]....
        /*00a4*/ 	.word	0xffffffff


	//   ....[3]....
        /*00a8*/ 	.word	0xffffffff


	//   ....[4]....
        /*00ac*/ 	.word	0xffffffff


	//   ....[5]....
        /*00b0*/ 	.word	0xffffffff


	//   ....[6]....
        /*00b4*/ 	.word	0xffffffff


	//   ....[7]....
        /*00b8*/ 	.word	0xffffffff


	//   ....[8]....
        /*00bc*/ 	.word	0xffffffff


	//   ....[9]....
        /*00c0*/ 	.word	0xffffffff


	//   ....[10]....
        /*00c4*/ 	.word	0xffffffff


	//   ....[11]....
        /*00c8*/ 	.word	0xffffffff


	//   ....[12]....
        /*00cc*/ 	.word	0xffffffff


	//   ....[13]....
        /*00d0*/ 	.word	0xffffffff


	//----- nvinfo : EIATTR_COOP_GROUP_INSTR_OFFSETS
	.align		4
.L_41:
        /*00d4*/ 	.byte	0x04, 0x28
        /*00d6*/ 	.short	(.L_43 - .L_42)


	//   ....[0]....
.L_42:
        /*00d8*/ 	.word	0x000000b0


	//   ....[1]....
        /*00dc*/ 	.word	0x00000510


	//   ....[2]....
        /*00e0*/ 	.word	0x00000690


	//   ....[3]....
        /*00e4*/ 	.word	0x00000820


	//   ....[4]....
        /*00e8*/ 	.word	0x00000910


	//   ....[5]....
        /*00ec*/ 	.word	0x00000a70


	//   ....[6]....
        /*00f0*/ 	.word	0x00000bc0


	//   ....[7]....
        /*00f4*/ 	.word	0x00000e00


	//   ....[8]....
        /*00f8*/ 	.word	0x000026b0


	//   ....[9]....
        /*00fc*/ 	.word	0x00003450


	//   ....[10]....
        /*0100*/ 	.word	0x00003920


	//   ....[11]....
        /*0104*/ 	.word	0x00003950


	//   ....[12]....
        /*0108*/ 	.word	0x00004610


	//   ....[13]....
        /*010c*/ 	.word	0x00004820


	//----- nvinfo : EIATTR_VRC_CTA_INIT_COUNT
	.align		4
.L_43:
        /*0110*/ 	.byte	0x02, 0x4a
        /*0112*/ 	.byte	0x80
	.zero		1


	//----- nvinfo : EIATTR_SYSCALL_OFFSETS
	.align		4
        /*0114*/ 	.byte	0x04, 0x46
        /*0116*/ 	.short	(.L_45 - .L_44)


	//   ....[0]....
.L_44:
        /*0118*/ 	.word	0x00006a20


	//   ....[1]....
        /*011c*/ 	.word	0x00006b10


	//   ....[2]....
        /*0120*/ 	.word	0x00007470


	//   ....[3]....
        /*0124*/ 	.word	0x000082c0


	//   ....[4]....
        /*0128*/ 	.word	0x000090e0


	//   ....[5]....
        /*012c*/ 	.word	0x00009f30


	//   ....[6]....
        /*0130*/ 	.word	0x0000ad90


	//   ....[7]....
        /*0134*/ 	.word	0x0000bc20


	//   ....[8]....
        /*0138*/ 	.word	0x0000ca80


	//   ....[9]....
        /*013c*/ 	.word	0x0000d890


	//----- nvinfo : EIATTR_MBARRIER_INSTR_OFFSETS
	.align		4
.L_45:
        /*0140*/ 	.byte	0x04, 0x39
        /*0142*/ 	.short	(.L_47 - .L_46)


	//   ....[0]....
.L_46:
        /*0144*/ 	.word	0x00000640
        /*0148*/ 	.word	0x000000ff
        /*014c*/ 	.word	0x00000000
        /*0150*/ 	.short	0x0100
        /*0152*/ 	.byte	0x04
	.zero		1


	//   ....[1]....
        /*0154*/ 	.word	0x00000650
        /*0158*/ 	.word	0x000000ff
        /*015c*/ 	.word	0x00000010
        /*0160*/ 	.short	0x0100
        /*0162*/ 	.byte	0x04
	.zero		1


	//   ....[2]....
        /*0164*/ 	.word	0x00000660
        /*0168*/ 	.word	0x000000ff
        /*016c*/ 	.word	0x00000008
        /*0170*/ 	.short	0x0100
        /*0172*/ 	.byte	0x04
	.zero		1


	//   ....[3]....
        /*0174*/ 	.word	0x00000670
        /*0178*/ 	.word	0x000000ff
        /*017c*/ 	.word	0x00000018
        /*0180*/ 	.short	0x0100
        /*0182*/ 	.byte	0x04
	.zero		1


	//   ....[4]....
        /*0184*/ 	.word	0x00000790
        /*0188*/ 	.word	0x000000ff
        /*018c*/ 	.word	0x00000020
        /*0190*/ 	.short	0x0100
        /*0192*/ 	.byte	0x04
	.zero		1


	//   ....[5]....
        /*0194*/ 	.word	0x000007a0
        /*0198*/ 	.word	0x000000ff
        /*019c*/ 	.word	0x00000040
        /*01a0*/ 	.short	0x0100
        /*01a2*/ 	.byte	0x04
	.zero		1


	//   ....[6]....
        /*01a4*/ 	.word	0x000007b0
        /*01a8*/ 	.word	0x000000ff
        /*01ac*/ 	.word	0x00000028
        /*01b0*/ 	.short	0x0100
        /*01b2*/ 	.byte	0x04
	.zero		1


	//   ....[7]....
        /*01b4*/ 	.word	0x000007c0
        /*01b8*/ 	.word	0x000000ff
        /*01bc*/ 	.word	0x00000048
        /*01c0*/ 	.short	0x0100
        /*01c2*/ 	.byte	0x04
	.zero		1


	//   ....[8]....
        /*01c4*/ 	.word	0x000007d0
        /*01c8*/ 	.word	0x000000ff
        /*01cc*/ 	.word	0x00000030
        /*01d0*/ 	.short	0x0100
        /*01d2*/ 	.byte	0x04
	.zero		1


	//   ....[9]....
        /*01d4*/ 	.word	0x000007e0
        /*01d8*/ 	.word	0x000000ff
        /*01dc*/ 	.word	0x00000050
        /*01e0*/ 	.short	0x0100
        /*01e2*/ 	.byte	0x04
	.zero		1


	//   ....[10]....
        /*01e4*/ 	.word	0x000007f0
        /*01e8*/ 	.word	0x000000ff
        /*01ec*/ 	.word	0x00000038
        /*01f0*/ 	.short	0x0100
        /*01f2*/ 	.byte	0x04
	.zero		1


	//   ....[11]....
        /*01f4*/ 	.word	0x00000800
        /*01f8*/ 	.word	0x000000ff
        /*01fc*/ 	.word	0x00000058
        /*0200*/ 	.short	0x0100
        /*0202*/ 	.byte	0x04
	.zero		1


	//   ....[12]....
        /*0204*/ 	.word	0x000008e0
        /*0208*/ 	.word	0x000000ff
        /*020c*/ 	.word	0x00000060
        /*0210*/ 	.short	0x0100
        /*0212*/ 	.byte	0x06
	.zero		1


	//   ....[13]....
        /*0214*/ 	.word	0x000008f0
        /*0218*/ 	.word	0x000000ff
        /*021c*/ 	.word	0x00000068
        /*0220*/ 	.short	0x0100
        /*0222*/ 	.byte	0x06
	.zero		1


	//   ....[14]....
        /*0224*/ 	.word	0x00000a20
        /*0228*/ 	.word	0x000000ff
        /*022c*/ 	.word	0x00000070
        /*0230*/ 	.short	0x0100
        /*0232*/ 	.byte	0x06
	.zero		1


	//   ....[15]....
        /*0234*/ 	.word	0x00000a30
        /*0238*/ 	.word	0x000000ff
        /*023c*/ 	.word	0x00000080
        /*0240*/ 	.short	0x0100
        /*0242*/ 	.byte	0x06
	.zero		1


	//   ....[16]....
        /*0244*/ 	.word	0x00000a40
        /*0248*/ 	.word	0x000000ff
        /*024c*/ 	.word	0x00000078
        /*0250*/ 	.short	0x0100
        /*0252*/ 	.byte	0x06
	.zero		1


	//   ....[17]....
        /*0254*/ 	.word	0x00000a50
        /*0258*/ 	.word	0x000000ff
        /*025c*/ 	.word	0x00000088
        /*0260*/ 	.short	0x0100
        /*0262*/ 	.byte	0x06
	.zero		1


	//   ....[18]....
        /*0264*/ 	.word	0x00000b70
        /*0268*/ 	.word	0x000000ff
        /*026c*/ 	.word	0x00000090
        /*0270*/ 	.short	0x0100
        /*0272*/ 	.byte	0x04
	.zero		1


	//   ....[19]....
        /*0274*/ 	.word	0x00000b80
        /*0278*/ 	.word	0x000000ff
        /*027c*/ 	.word	0x000000a0
        /*0280*/ 	.short	0x0100
        /*0282*/ 	.byte	0x04
	.zero		1


	//   ....[20]....
        /*0284*/ 	.word	0x00000b90
        /*0288*/ 	.word	0x000000ff
        /*028c*/ 	.word	0x00000098
        /*0290*/ 	.short	0x0100
        /*0292*/ 	.byte	0x04
	.zero		1


	//   ....[21]....
        /*0294*/ 	.word	0x00000ba0
        /*0298*/ 	.word	0x000000ff
        /*029c*/ 	.word	0x000000a8
        /*02a0*/ 	.short	0x0100
        /*02a2*/ 	.byte	0x04
	.zero		1


	//   ....[22]....
        /*02a4*/ 	.word	0x00000c90
        /*02a8*/ 	.word	0x000000ff
        /*02ac*/ 	.word	0x000000b0
        /*02b0*/ 	.short	0x0100
        /*02b2*/ 	.byte	0x04
	.zero		1


	//   ....[23]....
        /*02b4*/ 	.word	0x00000ca0
        /*02b8*/ 	.word	0x000000ff
        /*02bc*/ 	.word	0x000000c0
        /*02c0*/ 	.short	0x0100
        /*02c2*/ 	.byte	0x04
	.zero		1


	//   ....[24]....
        /*02c4*/ 	.word	0x00000cb0
        /*02c8*/ 	.word	0x000000ff
        /*02cc*/ 	.word	0x000000b8
        /*02d0*/ 	.short	0x0100
        /*02d2*/ 	.byte	0x04
	.zero		1


	//   ....[25]....
        /*02d4*/ 	.word	0x00000cc0
        /*02d8*/ 	.word	0x000000ff
        /*02dc*/ 	.word	0x000000c8
        /*02e0*/ 	.short	0x0100
        /*02e2*/ 	.byte	0x04
	.zero		1


	//   ....[26]....
        /*02e4*/ 	.word	0x00000dc0
        /*02e8*/ 	.word	0x000000ff
        /*02ec*/ 	.word	0x000000d0
        /*02f0*/ 	.short	0x0100
        /*02f2*/ 	.byte	0x06
	.zero		1


	//   ....[27]....
        /*02f4*/ 	.word	0x00001c50
        /*02f8*/ 	.word	0x00000003
        /*02fc*/ 	.word	0x000000c0
        /*0300*/ 	.short	0x010a
        /*0302*/ 	.byte	0xff
	.zero		1


	//   ....[28]....
        /*0304*/ 	.word	0x00001c80
        /*0308*/ 	.word	0x00000003
        /*030c*/ 	.word	0x000000b0
        /*0310*/ 	.short	0x0101
        /*0312*/ 	.byte	0xff
	.zero		1


	//   ....[29]....
        /*0314*/ 	.word	0x00001d40
        /*0318*/ 	.word	0x000000ff
        /*031c*/ 	.word	0x00000010
        /*0320*/ 	.short	0x010a
        /*0322*/ 	.byte	0x04
	.zero		1


	//   ....[30]....
        /*0324*/ 	.word	0x00001e10
        /*0328*/ 	.word	0x000000ff
        /*032c*/ 	.word	0x00000010
        /*0330*/ 	.short	0x010a
        /*0332*/ 	.byte	0x05
	.zero		1


	//   ....[31]....
        /*0334*/ 	.word	0x00001f70
        /*0338*/ 	.word	0x000000ff
        /*033c*/ 	.word	0x00000010
        /*0340*/ 	.short	0x010a
        /*0342*/ 	.byte	0x04
	.zero		1


	//   ....[32]....
        /*0344*/ 	.word	0x00002220
        /*0348*/ 	.word	0x000000ff
        /*034c*/ 	.word	0x00000068
        /*0350*/ 	.short	0x0101
        /*0352*/ 	.byte	0x15
	.zero		1


	//   ....[33]....
        /*0354*/ 	.word	0x00002240
        /*0358*/ 	.word	0x000000ff
        /*035c*/ 	.word	0x00000010
        /*0360*/ 	.short	0x010a
        /*0362*/ 	.byte	0x04
	.zero		1


	//   ....[34]....
        /*0364*/ 	.word	0x000022c0
        /*0368*/ 	.word	0x000000ff
        /*036c*/ 	.word	0x00000010
        /*0370*/ 	.short	0x010a
        /*0372*/ 	.byte	0x06
	.zero		1


	//   ....[35]....
        /*0374*/ 	.word	0x00002400
        /*0378*/ 	.word	0x000000ff
        /*037c*/ 	.word	0x00000010
        /*0380*/ 	.short	0x010a
        /*0382*/ 	.byte	0x04
	.zero		1


	//   ....[36]....
        /*0384*/ 	.word	0x000026e0
        /*0388*/ 	.word	0x00000003
        /*038c*/ 	.word	0x00000070
        /*0390*/ 	.short	0x010a
        /*0392*/ 	.byte	0xff
	.zero		1


	//   ....[37]....
        /*0394*/ 	.word	0x00002830
        /*0398*/ 	.word	0x00000000
        /*039c*/ 	.word	0x00000000
        /*03a0*/ 	.short	0x0101
        /*03a2*/ 	.byte	0xff
	.zero		1


	//   ....[38]....
        /*03a4*/ 	.word	0x00002df0
        /*03a8*/ 	.word	0x000000ff
        /*03ac*/ 	.word	0x00000000
        /*03b0*/ 	.short	0x010a
        /*03b2*/ 	.byte	0x04
	.zero		1


	//   ....[39]....
        /*03b4*/ 	.word	0x00002e90
        /*03b8*/ 	.word	0x00000000
        /*03bc*/ 	.word	0x00000000
        /*03c0*/ 	.short	0x010a
        /*03c2*/ 	.byte	0xff
	.zero		1


	//   ....[40]....
        /*03c4*/ 	.word	0x00002fb0
        /*03c8*/ 	.word	0x00000002
        /*03cc*/ 	.word	0x000000b0
        /*03d0*/ 	.short	0x010a
        /*03d2*/ 	.byte	0xff
	.zero		1


	//   ....[41]....
        /*03d4*/ 	.word	0x00003010
        /*03d8*/ 	.word	0x00000004
        /*03dc*/ 	.word	0x00000000
        /*03e0*/ 	.short	0x0101
        /*03e2*/ 	.byte	0xff
	.zero		1


	//   ....[42]....
        /*03e4*/ 	.word	0x00003030
        /*03e8*/ 	.word	0x000000ff
        /*03ec*/ 	.word	0x00000080
        /*03f0*/ 	.short	0x010a
        /*03f2*/ 	.byte	0x04
	.zero		1


	//   ....[43]....
        /*03f4*/ 	.word	0x00003150
        /*03f8*/ 	.word	0x00000002
        /*03fc*/ 	.word	0x00000070
        /*0400*/ 	.short	0x010a
        /*0402*/ 	.byte	0xff
	.zero		1


	//   ....[44]....
        /*0404*/ 	.word	0x00003260
        /*0408*/ 	.word	0x00000002
        /*040c*/ 	.word	0x00000000
        /*0410*/ 	.short	0x0101
        /*0412*/ 	.byte	0xff
	.zero		1


	//   ....[45]....
        /*0414*/ 	.word	0x000032f0
        /*0418*/ 	.word	0x000000ff
        /*041c*/ 	.word	0x00000080
        /*0420*/ 	.short	0x0106
        /*0422*/ 	.byte	0x04
	.zero		1


	//   ....[46]....
        /*0424*/ 	.word	0x00003310
        /*0428*/ 	.word	0x000000ff
        /*042c*/ 	.word	0x00000080
        /*0430*/ 	.short	0x010a
        /*0432*/ 	.byte	0x04
	.zero		1


	//   ....[47]....
        /*0434*/ 	.word	0x000033a0
        /*0438*/ 	.word	0x000000ff
        /*043c*/ 	.word	0x00000080
        /*0440*/ 	.short	0x0106
        /*0442*/ 	.byte	0x07
	.zero		1


	//   ....[48]....
        /*0444*/ 	.word	0x000033e0
        /*0448*/ 	.word	0x00000000
        /*044c*/ 	.word	0x00000080
        /*0450*/ 	.short	0x010a
        /*0452*/ 	.byte	0xff
	.zero		1


	//   ....[49]....
        /*0454*/ 	.word	0x00003620
        /*0458*/ 	.word	0x000000ff
        /*045c*/ 	.word	0x00000008
        /*0460*/ 	.short	0x010a
        /*0462*/ 	.byte	0x05
	.zero		1


	//   ....[50]....
        /*0464*/ 	.word	0x00003640
        /*0468*/ 	.word	0x000000ff
        /*046c*/ 	.word	0x00000008
        /*0470*/ 	.short	0x010a
        /*0472*/ 	.byte	0x05
	.zero		1


	//   ....[51]....
        /*0474*/ 	.word	0x000037d0
        /*0478*/ 	.word	0x000000ff
        /*047c*/ 	.word	0x00000008
        /*0480*/ 	.short	0x010a
        /*0482*/ 	.byte	0x05
	.zero		1


	//   ....[52]....
        /*0484*/ 	.word	0x000037f0
        /*0488*/ 	.word	0x000000ff
        /*048c*/ 	.word	0x00000008
        /*0490*/ 	.short	0x010a
        /*0492*/ 	.byte	0x05
	.zero		1


	//   ....[53]....
        /*0494*/ 	.word	0x000038b0
        /*0498*/ 	.word	0x000000ff
        /*049c*/ 	.word	0x00000000
        /*04a0*/ 	.short	0x0101
        /*04a2*/ 	.byte	0x04
	.zero		1


	//   ....[54]....
        /*04a4*/ 	.word	0x00003c70
        /*04a8*/ 	.word	0x00000000
        /*04ac*/ 	.word	0x00000070
        /*04b0*/ 	.short	0x010a
        /*04b2*/ 	.byte	0xff
	.zero		1


	//   ....[55]....
        /*04b4*/ 	.word	0x00003d30
        /*04b8*/ 	.word	0x00000000
        /*04bc*/ 	.word	0x00000000
        /*04c0*/ 	.short	0x0101
        /*04c2*/ 	.byte	0xff
	.zero		1


	//   ....[56]....
        /*04c4*/ 	.word	0x00003df0
        /*04c8*/ 	.word	0x000000ff
        /*04cc*/ 	.word	0x00000000
        /*04d0*/ 	.short	0x010a
        /*04d2*/ 	.byte	0x04
	.zero		1


	//   ....[57]....
        /*04d4*/ 	.word	0x00003e00
        /*04d8*/ 	.word	0x000000ff
        /*04dc*/ 	.word	0x000000a0
        /*04e0*/ 	.short	0x010a
        /*04e2*/ 	.byte	0x2e
	.zero		1


	//   ....[58]....
        /*04e4*/ 	.word	0x00003eb0
        /*04e8*/ 	.word	0x000000ff
        /*04ec*/ 	.word	0x00000000
        /*04f0*/ 	.short	0x010a
        /*04f2*/ 	.byte	0x07
	.zero		1


	//   ....[59]....
        /*04f4*/ 	.word	0x00003fe0
        /*04f8*/ 	.word	0x000000ff
        /*04fc*/ 	.word	0x00000000
        /*0500*/ 	.short	0x010a
        /*0502*/ 	.byte	0x04
	.zero		1


	//   ....[60]....
        /*0504*/ 	.word	0x00004420
        /*0508*/ 	.word	0x000000ff
        /*050c*/ 	.word	0x00000000
        /*0510*/ 	.short	0x010a
        /*0512*/ 	.byte	0x04
	.zero		1


	//   ....[61]....
        /*0514*/ 	.word	0x000044c0
        /*0518*/ 	.word	0x00000000
        /*051c*/ 	.word	0x00000000
        /*0520*/ 	.short	0x010a
        /*0522*/ 	.byte	0xff
	.zero		1


	//   ....[62]....
        /*0524*/ 	.word	0x00004500
        /*0528*/ 	.word	0x00000000
        /*052c*/ 	.word	0x00000000
        /*0530*/ 	.short	0x010a
        /*0532*/ 	.byte	0xff
	.zero		1


	//   ....[63]....
        /*0534*/ 	.word	0x00004570
        /*0538*/ 	.word	0x000000ff
        /*053c*/ 	.word	0x00000000
        /*0540*/ 	.short	0x0101
        /*0542*/ 	.byte	0x04
	.zero		1


	//   ....[64]....
        /*0544*/ 	.word	0x000045b0
        /*0548*/ 	.word	0x000000ff
        /*054c*/ 	.word	0x000000d0
        /*0550*/ 	.short	0x010a
        /*0552*/ 	.byte	0x29
	.zero		1


	//   ....[65]....
        /*0554*/ 	.word	0x00004600
        /*0558*/ 	.word	0x000000ff
        /*055c*/ 	.word	0x00000000
        /*0560*/ 	.short	0x0101
        /*0562*/ 	.byte	0x04
	.zero		1


	//   ....[66]....
        /*0564*/ 	.word	0x00004a80
        /*0568*/ 	.word	0x0000000c
        /*056c*/ 	.word	0x00000070
        /*0570*/ 	.short	0x010a
        /*0572*/ 	.byte	0xff
	.zero		1


	//   ....[67]....
        /*0574*/ 	.word	0x00004bf0
        /*0578*/ 	.word	0x00000000
        /*057c*/ 	.word	0x00000000
        /*0580*/ 	.short	0x0101
        /*0582*/ 	.byte	0xff
	.zero		1


	//   ....[68]....
        /*0584*/ 	.word	0x00005090
        /*0588*/ 	.word	0x000000ff
        /*058c*/ 	.word	0x00000068
        /*0590*/ 	.short	0x010a
        /*0592*/ 	.byte	0x15
	.zero		1


	//   ....[69]....
        /*0594*/ 	.word	0x00005210
        /*0598*/ 	.word	0x000000ff
        /*059c*/ 	.word	0x00000040
        /*05a0*/ 	.short	0x010a
        /*05a2*/ 	.byte	0x15
	.zero		1


	//   ....[70]....
        /*05a4*/ 	.word	0x00005390
        /*05a8*/ 	.word	0x000000ff
        /*05ac*/ 	.word	0x00000020
        /*05b0*/ 	.short	0x010b
        /*05b2*/ 	.byte	0x15
	.zero		1


	//   ....[71]....
        /*05b4*/ 	.word	0x000053a0
        /*05b8*/ 	.word	0x000000ff
        /*05bc*/ 	.word	0x00000000
        /*05c0*/ 	.short	0x0101
        /*05c2*/ 	.byte	0x06
	.zero		1


	//   ....[72]....
        /*05c4*/ 	.word	0x000053c0
        /*05c8*/ 	.word	0x000000ff
        /*05cc*/ 	.word	0x00000048
        /*05d0*/ 	.short	0x010a
        /*05d2*/ 	.byte	0x15
	.zero		1


	//   ....[73]....
        /*05d4*/ 	.word	0x00005500
        /*05d8*/ 	.word	0x000000ff
        /*05dc*/ 	.word	0x00000028
        /*05e0*/ 	.short	0x010b
        /*05e2*/ 	.byte	0x15
	.zero		1


	//   ....[74]....
        /*05e4*/ 	.word	0x00005510
        /*05e8*/ 	.word	0x000000ff
        /*05ec*/ 	.word	0x00000000
        /*05f0*/ 	.short	0x0101
        /*05f2*/ 	.byte	0x07
	.zero		1


	//   ....[75]....
        /*05f4*/ 	.word	0x00005530
        /*05f8*/ 	.word	0x000000ff
        /*05fc*/ 	.word	0x00000050
        /*0600*/ 	.short	0x010a
        /*0602*/ 	.byte	0x15
	.zero		1


	//   ....[76]....
        /*0604*/ 	.word	0x00005680
        /*0608*/ 	.word	0x000000ff
        /*060c*/ 	.word	0x00000030
        /*0610*/ 	.short	0x010b
        /*0612*/ 	.byte	0x15
	.zero		1


	//   ....[77]....
        /*0614*/ 	.word	0x00005690
        /*0618*/ 	.word	0x000000ff
        /*061c*/ 	.word	0x00000000
        /*0620*/ 	.short	0x0101
        /*0622*/ 	.byte	0x1d
	.zero		1


	//   ....[78]....
        /*0624*/ 	.word	0x000056b0
        /*0628*/ 	.word	0x000000ff
        /*062c*/ 	.word	0x00000058
        /*0630*/ 	.short	0x010a
        /*0632*/ 	.byte	0x15
	.zero		1


	//   ....[79]....
        /*0634*/ 	.word	0x00005820
        /*0638*/ 	.word	0x000000ff
        /*063c*/ 	.word	0x00000038
        /*0640*/ 	.short	0x010b
        /*0642*/ 	.byte	0x15
	.zero		1


	//   ....[80]....
        /*0644*/ 	.word	0x00005830
        /*0648*/ 	.word	0x000000ff
        /*064c*/ 	.word	0x00000000
        /*0650*/ 	.short	0x0101
        /*0652*/ 	.byte	0x18
	.zero		1


	//   ....[81]....
        /*0654*/ 	.word	0x00005840
        /*0658*/ 	.word	0x000000ff
        /*065c*/ 	.word	0x00000040
        /*0660*/ 	.short	0x010a
        /*0662*/ 	.byte	0x15
	.zero		1


	//   ....[82]....
        /*0664*/ 	.word	0x000059a0
        /*0668*/ 	.word	0x000000ff
        /*066c*/ 	.word	0x00000020
        /*0670*/ 	.short	0x010b
        /*0672*/ 	.byte	0x15
	.zero		1


	//   ....[83]....
        /*0674*/ 	.word	0x000059b0
        /*0678*/ 	.word	0x000000ff
        /*067c*/ 	.word	0x00000000
        /*0680*/ 	.short	0x0101
        /*0682*/ 	.byte	0x06
	.zero		1


	//   ....[84]....
        /*0684*/ 	.word	0x000059c0
        /*0688*/ 	.word	0x000000ff
        /*068c*/ 	.word	0x00000048
        /*0690*/ 	.short	0x010a
        /*0692*/ 	.byte	0x15
	.zero		1


	//   ....[85]....
        /*0694*/ 	.word	0x00005b20
        /*0698*/ 	.word	0x000000ff
        /*069c*/ 	.word	0x00000028
        /*06a0*/ 	.short	0x010b
        /*06a2*/ 	.byte	0x15
	.zero		1


	//   ....[86]....
        /*06a4*/ 	.word	0x00005b30
        /*06a8*/ 	.word	0x000000ff
        /*06ac*/ 	.word	0x00000000
        /*06b0*/ 	.short	0x0101
        /*06b2*/ 	.byte	0x07
	.zero		1


	//   ....[87]....
        /*06b4*/ 	.word	0x00005b40
        /*06b8*/ 	.word	0x000000ff
        /*06bc*/ 	.word	0x00000050
        /*06c0*/ 	.short	0x010a
        /*06c2*/ 	.byte	0x15
	.zero		1


	//   ....[88]....
        /*06c4*/ 	.word	0x00005c90
        /*06c8*/ 	.word	0x000000ff
        /*06cc*/ 	.word	0x00000030
        /*06d0*/ 	.short	0x010b
        /*06d2*/ 	.byte	0x15
	.zero		1


	//   ....[89]....
        /*06d4*/ 	.word	0x00005ca0
        /*06d8*/ 	.word	0x000000ff
        /*06dc*/ 	.word	0x00000000
        /*06e0*/ 	.short	0x0101
        /*06e2*/ 	.byte	0x1d
	.zero		1


	//   ....[90]....
        /*06e4*/ 	.word	0x00005cb0
        /*06e8*/ 	.word	0x000000ff
        /*06ec*/ 	.word	0x00000058
        /*06f0*/ 	.short	0x010a
        /*06f2*/ 	.byte	0x15
	.zero		1


	//   ....[91]....
        /*06f4*/ 	.word	0x00005ea0
        /*06f8*/ 	.word	0x000000ff
        /*06fc*/ 	.word	0x00000038
        /*0700*/ 	.short	0x010b
        /*0702*/ 	.byte	0x15
	.zero		1


	//   ....[92]....
        /*0704*/ 	.word	0x00005eb0
        /*0708*/ 	.word	0x000000ff
        /*070c*/ 	.word	0x00000000
        /*0710*/ 	.short	0x0101
        /*0712*/ 	.byte	0x18
	.zero		1


	//   ....[93]....
        /*0714*/ 	.word	0x00005ed0
        /*0718*/ 	.word	0x000000ff
        /*071c*/ 	.word	0x00000040
        /*0720*/ 	.short	0x010a
        /*0722*/ 	.byte	0x15
	.zero		1


	//   ....[94]....
        /*0724*/ 	.word	0x00005ef0
        /*0728*/ 	.word	0x000000ff
        /*072c*/ 	.word	0x00000048
        /*0730*/ 	.short	0x010a
        /*0732*/ 	.byte	0x15
	.zero		1


	//   ....[95]....
        /*0734*/ 	.word	0x00005f10
        /*0738*/ 	.word	0x000000ff
        /*073c*/ 	.word	0x00000050
        /*0740*/ 	.short	0x010a
        /*0742*/ 	.byte	0x15
	.zero		1


	//   ....[96]....
        /*0744*/ 	.word	0x00005f60
        /*0748*/ 	.word	0x00000002
        /*074c*/ 	.word	0x00000058
        /*0750*/ 	.short	0x010a
        /*0752*/ 	.byte	0xff
	.zero		1


	//   ....[97]....
        /*0754*/ 	.word	0x00006290
        /*0758*/ 	.word	0x00000000
        /*075c*/ 	.word	0x00000070
        /*0760*/ 	.short	0x010a
        /*0762*/ 	.byte	0xff
	.zero		1


	//   ....[98]....
        /*0764*/ 	.word	0x00006360
        /*0768*/ 	.word	0x00000000
        /*076c*/ 	.word	0x00000000
        /*0770*/ 	.short	0x0101
        /*0772*/ 	.byte	0xff
	.zero		1


	//   ....[99]....
        /*0774*/ 	.word	0x00006fb0
        /*0778*/ 	.word	0x000000ff
        /*077c*/ 	.word	0x00000020
        /*0780*/ 	.short	0x010a
        /*0782*/ 	.byte	0x2b
	.zero		1


	//   ....[100]....
        /*0784*/ 	.word	0x00007090
        /*0788*/ 	.word	0x00000075
        /*078c*/ 	.word	0x00000090
        /*0790*/ 	.short	0x010a
        /*0792*/ 	.byte	0xff
	.zero		1


	//   ....[101]....
        /*0794*/ 	.word	0x00007220
        /*0798*/ 	.word	0x000000ff
        /*079c*/ 	.word	0x00000020
        /*07a0*/ 	.short	0x010a
        /*07a2*/ 	.byte	0x2b
	.zero		1


	//   ....[102]....
        /*07a4*/ 	.word	0x00007350
        /*07a8*/ 	.word	0x00000075
        /*07ac*/ 	.word	0x00000090
        /*07b0*/ 	.short	0x010a
        /*07b2*/ 	.byte	0xff
	.zero		1


	//   ....[103]....
        /*07b4*/ 	.word	0x00007f60
        /*07b8*/ 	.word	0x00000000
        /*07bc*/ 	.word	0x00000000
        /*07c0*/ 	.short	0x0101
        /*07c2*/ 	.byte	0xff
	.zero		1


	//   ....[104]....
        /*07c4*/ 	.word	0x00007f70
        /*07c8*/ 	.word	0x00000003
        /*07cc*/ 	.word	0x00000020
        /*07d0*/ 	.short	0x010a
        /*07d2*/ 	.byte	0xff
	.zero		1


	//   ....[105]....
        /*07d4*/ 	.word	0x00008050
        /*07d8*/ 	.word	0x00000003
        /*07dc*/ 	.word	0x00000020
        /*07e0*/ 	.short	0x010a
        /*07e2*/ 	.byte	0xff
	.zero		1


	//   ....[106]....
        /*07e4*/ 	.word	0x00008d80
        /*07e8*/ 	.word	0x0000007b
        /*07ec*/ 	.word	0x00000000
        /*07f0*/ 	.short	0x0101
        /*07f2*/ 	.byte	0xff
	.zero		1


	//   ....[107]....
        /*07f4*/ 	.word	0x00008da0
        /*07f8*/ 	.word	0x0000007c
        /*07fc*/ 	.word	0x00000020
        /*0800*/ 	.short	0x010a
        /*0802*/ 	.byte	0xff
	.zero		1


	//   ....[108]....
        /*0804*/ 	.word	0x00008e70
        /*0808*/ 	.word	0x0000007c
        /*080c*/ 	.word	0x00000020
        /*0810*/ 	.short	0x010a
        /*0812*/ 	.byte	0xff
	.zero		1


	//   ....[109]....
        /*0814*/ 	.word	0x00009ba0
        /*0818*/ 	.word	0x0000007b
        /*081c*/ 	.word	0x00000000
        /*0820*/ 	.short	0x0101
        /*0822*/ 	.byte	0xff
	.zero		1


	//   ....[110]....
        /*0824*/ 	.word	0x00009bc0
        /*0828*/ 	.word	0x0000007c
        /*082c*/ 	.word	0x00000020
        /*0830*/ 	.short	0x010a
        /*0832*/ 	.byte	0xff
	.zero		1


	//   ....[111]....
        /*0834*/ 	.word	0x00009ca0
        /*0838*/ 	.word	0x0000007c
        /*083c*/ 	.word	0x00000020
        /*0840*/ 	.short	0x010a
        /*0842*/ 	.byte	0xff
	.zero		1


	//   ....[112]....
        /*0844*/ 	.word	0x0000a9f0
        /*0848*/ 	.word	0x0000007c
        /*084c*/ 	.word	0x00000000
        /*0850*/ 	.short	0x0101
        /*0852*/ 	.byte	0xff
	.zero		1


	//   ....[113]....
        /*0854*/ 	.word	0x0000aa10
        /*0858*/ 	.word	0x0000007d
        /*085c*/ 	.word	0x00000020
        /*0860*/ 	.short	0x010a
        /*0862*/ 	.byte	0xff
	.zero		1


	//   ....[114]....
        /*0864*/ 	.word	0x0000aae0
        /*0868*/ 	.word	0x0000007d
        /*086c*/ 	.word	0x00000020
        /*0870*/ 	.short	0x010a
        /*0872*/ 	.byte	0xff
	.zero		1


	//   ....[115]....
        /*0874*/ 	.word	0x0000b880
        /*0878*/ 	.word	0x00000032
        /*087c*/ 	.word	0x00000000
        /*0880*/ 	.short	0x0101
        /*0882*/ 	.byte	0xff
	.zero		1


	//   ....[116]....
        /*0884*/ 	.word	0x0000b8a0
        /*0888*/ 	.word	0x00000028
        /*088c*/ 	.word	0x00000020
        /*0890*/ 	.short	0x010a
        /*0892*/ 	.byte	0xff
	.zero		1


	//   ....[117]....
        /*0894*/ 	.word	0x0000b970
        /*0898*/ 	.word	0x00000028
        /*089c*/ 	.word	0x00000020
        /*08a0*/ 	.short	0x010a
        /*08a2*/ 	.byte	0xff
	.zero		1


	//   ....[118]....
        /*08a4*/ 	.word	0x0000c6e0
        /*08a8*/ 	.word	0x0000002e
        /*08ac*/ 	.word	0x00000000
        /*08b0*/ 	.short	0x0101
        /*08b2*/ 	.byte	0xff
	.zero		1


	//   ....[119]....
        /*08b4*/ 	.word	0x0000c700
        /*08b8*/ 	.word	0x00000000
        /*08bc*/ 	.word	0x00000020
        /*08c0*/ 	.short	0x010a
        /*08c2*/ 	.byte	0xff
	.zero		1


	//   ....[120]....
        /*08c4*/ 	.word	0x0000c7d0
        /*08c8*/ 	.word	0x00000000
        /*08cc*/ 	.word	0x00000020
        /*08d0*/ 	.short	0x010a
        /*08d2*/ 	.byte	0xff
	.zero		1


	//   ....[121]....
        /*08d4*/ 	.word	0x0000d540
        /*08d8*/ 	.word	0x0000002e
        /*08dc*/ 	.word	0x00000000
        /*08e0*/ 	.short	0x0101
        /*08e2*/ 	.byte	0xff
	.zero		1


	//   ....[122]....
        /*08e4*/ 	.word	0x0000d560
        /*08e8*/ 	.word	0x00000000
        /*08ec*/ 	.word	0x00000020
        /*08f0*/ 	.short	0x010a
        /*08f2*/ 	.byte	0xff
	.zero		1


	//   ....[123]....
        /*08f4*/ 	.word	0x0000d630
        /*08f8*/ 	.word	0x00000000
        /*08fc*/ 	.word	0x00000020
        /*0900*/ 	.short	0x010a
        /*0902*/ 	.byte	0xff
	.zero		1


	//   ....[124]....
        /*0904*/ 	.word	0x0000d9c0
        /*0908*/ 	.word	0x00000075
        /*090c*/ 	.word	0x00000000
        /*0910*/ 	.short	0x0101
        /*0912*/ 	.byte	0xff
	.zero		1


	//   ....[125]....
        /*0914*/ 	.word	0x0000e3a0
        /*0918*/ 	.word	0x00000000
        /*091c*/ 	.word	0x00000000
        /*0920*/ 	.short	0x0101
        /*0922*/ 	.byte	0xff
	.zero		1


	//   ....[126]....
        /*0924*/ 	.word	0x0000e660
        /*0928*/ 	.word	0x000000ff
        /*092c*/ 	.word	0x00000000
        /*0930*/ 	.short	0x0101
        /*0932*/ 	.byte	0x06
	.zero		1


	//   ....[127]....
        /*0934*/ 	.word	0x0000e680
        /*0938*/ 	.word	0x00000003
        /*093c*/ 	.word	0x000000c0
        /*0940*/ 	.short	0x010a
        /*0942*/ 	.byte	0xff
	.zero		1


	//   ....[128]....
        /*0944*/ 	.word	0x0000e6e0
        /*0948*/ 	.word	0x00000000
        /*094c*/ 	.word	0x00000010
        /*0950*/ 	.short	0x010a
        /*0952*/ 	.byte	0xff
	.zero		1


	//   ....[129]....
        /*0954*/ 	.word	0x0000e740
        /*0958*/ 	.word	0x00000000
        /*095c*/ 	.word	0x00000010
        /*0960*/ 	.short	0x010a
        /*0962*/ 	.byte	0xff
	.zero		1


	//   ....[130]....
        /*0964*/ 	.word	0x0000e790
        /*0968*/ 	.word	0x00000003
        /*096c*/ 	.word	0x00000070
        /*0970*/ 	.short	0x010a
        /*0972*/ 	.byte	0xff
	.zero		1


	//   ....[131]....
        /*0974*/ 	.word	0x0000e7f0
        /*0978*/ 	.word	0x00000000
        /*097c*/ 	.word	0x00000000
        /*0980*/ 	.short	0x010a
        /*0982*/ 	.byte	0xff
	.zero		1


	//   ....[132]....
        /*0984*/ 	.word	0x0000e840
        /*0988*/ 	.word	0x00000002
        /*098c*/ 	.word	0x000000b0
        /*0990*/ 	.short	0x010a
        /*0992*/ 	.byte	0xff
	.zero		1


	//   ....[133]....
        /*0994*/ 	.word	0x0000e8a0
        /*0998*/ 	.word	0x00000002
        /*099c*/ 	.word	0x00000080
        /*09a0*/ 	.short	0x010a
        /*09a2*/ 	.byte	0xff
	.zero		1


	//   ....[134]....
        /*09a4*/ 	.word	0x0000e8f0
        /*09a8*/ 	.word	0x00000002
        /*09ac*/ 	.word	0x00000070
        /*09b0*/ 	.short	0x010a
        /*09b2*/ 	.byte	0xff
	.zero		1


	//   ....[135]....
        /*09b4*/ 	.word	0x0000e950
        /*09b8*/ 	.word	0x00000000
        /*09bc*/ 	.word	0x00000080
        /*09c0*/ 	.short	0x010a
        /*09c2*/ 	.byte	0xff
	.zero		1


	//   ....[136]....
        /*09c4*/ 	.word	0x0000e9b0
        /*09c8*/ 	.word	0x00000000
        /*09cc*/ 	.word	0x00000008
        /*09d0*/ 	.short	0x010a
        /*09d2*/ 	.byte	0xff
	.zero		1


	//   ....[137]....
        /*09d4*/ 	.word	0x0000ea90
        /*09d8*/ 	.word	0x00000000
        /*09dc*/ 	.word	0x00000008
        /*09e0*/ 	.short	0x010a
        /*09e2*/ 	.byte	0xff
	.zero		1


	//   ....[138]....
        /*09e4*/ 	.word	0x0000eae0
        /*09e8*/ 	.word	0x00000000
        /*09ec*/ 	.word	0x00000070
        /*09f0*/ 	.short	0x010a
        /*09f2*/ 	.byte	0xff
	.zero		1


	//   ....[139]....
        /*09f4*/ 	.word	0x0000eb40
        /*09f8*/ 	.word	0x00000000
        /*09fc*/ 	.word	0x000000a0
        /*0a00*/ 	.short	0x010a
        /*0a02*/ 	.byte	0xff
	.zero		1


	//   ....[140]....
        /*0a04*/ 	.word	0x0000eba0
        /*0a08*/ 	.word	0x00000000
        /*0a0c*/ 	.word	0x00000000
        /*0a10*/ 	.short	0x010a
        /*0a12*/ 	.byte	0xff
	.zero		1


	//   ....[141]....
        /*0a14*/ 	.word	0x0000ec00
        /*0a18*/ 	.word	0x00000000
        /*0a1c*/ 	.word	0x00000000
        /*0a20*/ 	.short	0x010a
        /*0a22*/ 	.byte	0xff
	.zero		1


	//   ....[142]....
        /*0a24*/ 	.word	0x0000ec60
        /*0a28*/ 	.word	0x00000000
        /*0a2c*/ 	.word	0x000000d0
        /*0a30*/ 	.short	0x010a
        /*0a32*/ 	.byte	0xff
	.zero		1


	//   ....[143]....
        /*0a34*/ 	.word	0x0000ecb0
        /*0a38*/ 	.word	0x0000000c
        /*0a3c*/ 	.word	0x00000070
        /*0a40*/ 	.short	0x010a
        /*0a42*/ 	.byte	0xff
	.zero		1


	//   ....[144]....
        /*0a44*/ 	.word	0x0000ed10
        /*0a48*/ 	.word	0x00000000
        /*0a4c*/ 	.word	0x00000068
        /*0a50*/ 	.short	0x010a
        /*0a52*/ 	.byte	0xff
	.zero		1


	//   ....[145]....
        /*0a54*/ 	.word	0x0000ed70
        /*0a58*/ 	.word	0x00000009
        /*0a5c*/ 	.word	0x00000040
        /*0a60*/ 	.short	0x010a
        /*0a62*/ 	.byte	0xff
	.zero		1


	//   ....[146]....
        /*0a64*/ 	.word	0x0000edd0
        /*0a68*/ 	.word	0x00000009
        /*0a6c*/ 	.word	0x00000048
        /*0a70*/ 	.short	0x010a
        /*0a72*/ 	.byte	0xff
	.zero		1


	//   ....[147]....
        /*0a74*/ 	.word	0x0000ee30
        /*0a78*/ 	.word	0x00000009
        /*0a7c*/ 	.word	0x00000050
        /*0a80*/ 	.short	0x010a
        /*0a82*/ 	.byte	0xff
	.zero		1


	//   ....[148]....
        /*0a84*/ 	.word	0x0000ee90
        /*0a88*/ 	.word	0x00000009
        /*0a8c*/ 	.word	0x00000058
        /*0a90*/ 	.short	0x010a
        /*0a92*/ 	.byte	0xff
	.zero		1


	//   ....[149]....
        /*0a94*/ 	.word	0x0000eef0
        /*0a98*/ 	.word	0x00000000
        /*0a9c*/ 	.word	0x00000040
        /*0aa0*/ 	.short	0x010a
        /*0aa2*/ 	.byte	0xff
	.zero		1


	//   ....[150]....
        /*0aa4*/ 	.word	0x0000ef50
        /*0aa8*/ 	.word	0x00000000
        /*0aac*/ 	.word	0x00000048
        /*0ab0*/ 	.short	0x010a
        /*0ab2*/ 	.byte	0xff
	.zero		1


	//   ....[151]....
        /*0ab4*/ 	.word	0x0000efb0
        /*0ab8*/ 	.word	0x00000000
        /*0abc*/ 	.word	0x00000050
        /*0ac0*/ 	.short	0x010a
        /*0ac2*/ 	.byte	0xff
	.zero		1


	//   ....[152]....
        /*0ac4*/ 	.word	0x0000f010
        /*0ac8*/ 	.word	0x00000000
        /*0acc*/ 	.word	0x00000058
        /*0ad0*/ 	.short	0x010a
        /*0ad2*/ 	.byte	0xff
	.zero		1


	//   ....[153]....
        /*0ad4*/ 	.word	0x0000f070
        /*0ad8*/ 	.word	0x00000003
        /*0adc*/ 	.word	0x00000040
        /*0ae0*/ 	.short	0x010a
        /*0ae2*/ 	.byte	0xff
	.zero		1


	//   ....[154]....
        /*0ae4*/ 	.word	0x0000f0d0
        /*0ae8*/ 	.word	0x00000003
        /*0aec*/ 	.word	0x00000048
        /*0af0*/ 	.short	0x010a
        /*0af2*/ 	.byte	0xff
	.zero		1


	//   ....[155]....
        /*0af4*/ 	.word	0x0000f130
        /*0af8*/ 	.word	0x00000003
        /*0afc*/ 	.word	0x00000050
        /*0b00*/ 	.short	0x010a
        /*0b02*/ 	.byte	0xff
	.zero		1


	//   ....[156]....
        /*0b04*/ 	.word	0x0000f180
        /*0b08*/ 	.word	0x00000000
        /*0b0c*/ 	.word	0x00000070
        /*0b10*/ 	.short	0x010a
        /*0b12*/ 	.byte	0xff
	.zero		1


	//   ....[157]....
        /*0b14*/ 	.word	0x0000f1e0
        /*0b18*/ 	.word	0x00000002
        /*0b1c*/ 	.word	0x00000020
        /*0b20*/ 	.short	0x010a
        /*0b22*/ 	.byte	0xff
	.zero		1


	//   ....[158]....
        /*0b24*/ 	.word	0x0000f230
        /*0b28*/ 	.word	0x00000075
        /*0b2c*/ 	.word	0x00000090
        /*0b30*/ 	.short	0x010a
        /*0b32*/ 	.byte	0xff
	.zero		1


	//   ....[159]....
        /*0b34*/ 	.word	0x0000f280
        /*0b38*/ 	.word	0x00000003
        /*0b3c*/ 	.word	0x00000020
        /*0b40*/ 	.short	0x010a
        /*0b42*/ 	.byte	0xff
	.zero		1


	//   ....[160]....
        /*0b44*/ 	.word	0x0000f2d0
        /*0b48*/ 	.word	0x0000007c
        /*0b4c*/ 	.word	0x00000020
        /*0b50*/ 	.short	0x010a
        /*0b52*/ 	.byte	0xff
	.zero		1


	//   ....[161]....
        /*0b54*/ 	.word	0x0000f320
        /*0b58*/ 	.word	0x0000007c
        /*0b5c*/ 	.word	0x00000020
        /*0b60*/ 	.short	0x010a
        /*0b62*/ 	.byte	0xff
	.zero		1


	//   ....[162]....
        /*0b64*/ 	.word	0x0000f370
        /*0b68*/ 	.word	0x0000007d
        /*0b6c*/ 	.word	0x00000020
        /*0b70*/ 	.short	0x010a
        /*0b72*/ 	.byte	0xff
	.zero		1


	//   ....[163]....
        /*0b74*/ 	.word	0x0000f3c0
        /*0b78*/ 	.word	0x00000028
        /*0b7c*/ 	.word	0x00000020
        /*0b80*/ 	.short	0x010a
        /*0b82*/ 	.byte	0xff
	.zero		1


	//   ....[164]....
        /*0b84*/ 	.word	0x0000f410
        /*0b88*/ 	.word	0x00000000
        /*0b8c*/ 	.word	0x00000020
        /*0b90*/ 	.short	0x010a
        /*0b92*/ 	.byte	0xff
	.zero		1


	//   ....[165]....
        /*0b94*/ 	.word	0x0000f460
        /*0b98*/ 	.word	0x00000000
        /*0b9c*/ 	.word	0x00000020
        /*0ba0*/ 	.short	0x010a
        /*0ba2*/ 	.byte	0xff
	.zero		1


	//----- nvinfo : EIATTR_NUM_MBARRIERS
	.align		4
.L_47:
        /*0ba4*/ 	.byte	0x03, 0x38
        /*0ba6*/ 	.short	0x001b


	//----- nvinfo : EIATTR_EXIT_INSTR_OFFSETS
	.align		4
        /*0ba8*/ 	.byte	0x04, 0x1c
        /*0baa*/ 	.short	(.L_49 - .L_48)


	//   ....[0]....
.L_48:
        /*0bac*/ 	.word	0x00002ec0


	//   ....[1]....
        /*0bb0*/ 	.word	0x000033b0


	//   ....[2]....
        /*0bb4*/ 	.word	0x00003410


	//   ....[3]....
        /*0bb8*/ 	.word	0x00004830


	//   ....[4]....
        /*0bbc*/ 	.word	0x00005f90


	//   ....[5]....
        /*0bc0*/ 	.word	0x00005fd0


	//   ....[6]....
        /*0bc4*/ 	.word	0x0000e560


	//   ....[7]....
        /*0bc8*/ 	.word	0x0000e5d0


	//   ....[8]....
        /*0bcc*/ 	.word	0x0000e600


	//   ....[9]....
        /*0bd0*/ 	.word	0x0000e670


	//----- nvinfo : EIATTR_MAX_THREADS
	.align		4
.L_49:
        /*0bd4*/ 	.byte	0x04, 0x05
        /*0bd6*/ 	.short	(.L_51 - .L_50)
.L_50:
        /*0bd8*/ 	.word	0x00000100
        /*0bdc*/ 	.word	0x00000001
        /*0be0*/ 	.word	0x00000001


	//----- nvinfo : EIATTR_CRS_STACK_SIZE
	.align		4
.L_51:
        /*0be4*/ 	.byte	0x04, 0x1e
        /*0be6*/ 	.short	(.L_53 - .L_52)
.L_52:
        /*0be8*/ 	.word	0x00000000


	//----- nvinfo : EIATTR_CBANK_PARAM_SIZE
	.align		4
.L_53:
        /*0bec*/ 	.byte	0x03, 0x19
        /*0bee*/ 	.short	0x0800


	//----- nvinfo : EIATTR_PARAM_CBANK
	.align		4
        /*0bf0*/ 	.byte	0x04, 0x0a
        /*0bf2*/ 	.short	(.L_55 - .L_54)
	.align		4
.L_54:
        /*0bf4*/ 	.word	index@(.nv.constant0._ZN7cutlass13device_kernelINS_4gemm6kernel13GemmUniversalIN4cute5tupleIJiiiiEEENS1_10collective13CollectiveMmaINS1_35MainloopSm100TmaUmmaWarpSpecializedILi2ELi2ELi2ENS5_IJNS4_1CILi4EEESB_NSA_ILi1EEEEEEEENS5_IJNSA_ILi256EEESF_NSA_ILi64EEEEEENS_10tfloat32_tENS5_IJlSC_lEEESI_SJ_NS4_8TiledMMAINS4_8MMA_AtomIJNS4_23SM100_MMA_TF32_2x1SM_SSISI_SI_fLi256ELi256ELNS4_4UMMA5MajorE0ELSO_0ELNSN_7ScaleInE0ELSP_0EEEEEENS4_6LayoutINS5_IJSC_SC_SC_EEENS5_IJNSA_ILi0EEESU_SU_EEEEENS5_IJNS4_10UnderscoreESX_SX_EEEEENS4_28SM100_TMA_2SM_LOAD_MULTICASTENS4_14ComposedLayoutINS4_7SwizzleILi3ELi4ELi3EEENS4_18smem_ptr_flag_bitsILi32EEENSS_INS5_IJNSA_ILi8EEENSA_ILi32EEEEEENS5_IJS17_SC_EEEEEEEvNS4_8identityES10_S1B_vS1C_EENS_8epilogue10collective18CollectiveEpilogueINS1E_23Sm100TmaWarpSpecializedILi4ELi2ELi32ELb1ELb0EEEJNS5_IJNSA_ILi128EEESF_SG_EEENS5_IJNSS_IS1J_SC_EENSS_IS17_SC_EEEEESI_SJ_SI_SJ_NS1E_6fusion15FusionCallbacksIS1I_NS1O_17LinearCombinationISI_fSI_fLNS_15FloatRoundStyleE2EEES1K_S1N_JEEENS4_5SM1004TMEM4LOAD26SM100_TMEM_LOAD_32dp32b32xENS4_13SM90_TMA_LOADES1B_NS4_39AutoVectorizingCopyWithAssumedAlignmentILi128EEENS4_14SM90_TMA_STOREES1B_S20_S20_EEEvvEEEEvNT_6ParamsE)
        /*0bf8*/ 	.short	0x0380
        /*0bfa*/ 	.short	0x0800


	//----- nvinfo : EIATTR_SW_WAR
	.align		4
.L_55:
        /*0bfc*/ 	.byte	0x04, 0x36
        /*0bfe*/ 	.short	(.L_57 - .L_56)
.L_56:
        /*0c00*/ 	.word	0x00000008
.L_57:


//--------------------- .nv.callgraph             --------------------------
	.section	.nv.callgraph,"",@"SHT_CUDA_CALLGRAPH"
	.align	4
	.sectionentsize	8
	.align		4
        /*0000*/ 	.word	0x00000000
	.align		4
        /*0004*/ 	.word	0xffffffff
	.align		4
        /*0008*/ 	.word	index@(_ZN7cutlass13device_kernelINS_4gemm6kernel13GemmUniversalIN4cute5tupleIJiiiiEEENS1_10collective13CollectiveMmaINS1_35MainloopSm100TmaUmmaWarpSpecializedILi2ELi2ELi2ENS5_IJNS4_1CILi4EEESB_NSA_ILi1EEEEEEEENS5_IJNSA_ILi256EEESF_NSA_ILi64EEEEEENS_10tfloat32_tENS5_IJlSC_lEEESI_SJ_NS4_8TiledMMAINS4_8MMA_AtomIJNS4_23SM100_MMA_TF32_2x1SM_SSISI_SI_fLi256ELi256ELNS4_4UMMA5MajorE0ELSO_0ELNSN_7ScaleInE0ELSP_0EEEEEENS4_6LayoutINS5_IJSC_SC_SC_EEENS5_IJNSA_ILi0EEESU_SU_EEEEENS5_IJNS4_10UnderscoreESX_SX_EEEEENS4_28SM100_TMA_2SM_LOAD_MULTICASTENS4_14ComposedLayoutINS4_7SwizzleILi3ELi4ELi3EEENS4_18smem_ptr_flag_bitsILi32EEENSS_INS5_IJNSA_ILi8EEENSA_ILi32EEEEEENS5_IJS17_SC_EEEEEEEvNS4_8identityES10_S1B_vS1C_EENS_8epilogue10collective18CollectiveEpilogueINS1E_23Sm100TmaWarpSpecializedILi4ELi2ELi32ELb1ELb0EEEJNS5_IJNSA_ILi128EEESF_SG_EEENS5_IJNSS_IS1J_SC_EENSS_IS17_SC_EEEEESI_SJ_SI_SJ_NS1E_6fusion15FusionCallbacksIS1I_NS1O_17LinearCombinationISI_fSI_fLNS_15FloatRoundStyleE2EEES1K_S1N_JEEENS4_5SM1004TMEM4LOAD26SM100_TMEM_LOAD_32dp32b32xENS4_13SM90_TMA_LOADES1B_NS4_39AutoVectorizingCopyWithAssumedAlignmentILi128EEENS4_14SM90_TMA_STOREES1B_S20_S20_EEEvvEEEEvNT_6ParamsE)
	.align		4
        /*000c*/ 	.word	index@(__assertfail)
	.align		4
        /*0010*/ 	.word	0x00000000
	.align		4
        /*0014*/ 	.word	0xfffffffe
	.align		4
        /*0018*/ 	.word	0x00000000
	.align		4
        /*001c*/ 	.word	0xfffffffd
	.align		4
        /*0020*/ 	.word	0x00000000
	.align		4
        /*0024*/ 	.word	0xfffffffc


//--------------------- .nv.constant4             --------------------------
	.section	.nv.constant4,"a",@progbits
	.align	8
	.align		8
.nv.constant4:
        /*0000*/ 	.dword	__assertfail
	.align		8
        /*0008*/ 	.dword	__unnamed_1
	.align		8
        /*0010*/ 	.dword	__unnamed_2
	.align		8
        /*0018*/ 	.dword	_ZN40_INTERNAL_cf6e2162_4_k_cu_ee2d0b57_304944cuda3std3__45__cpo5beginE
	.align		8
        /*0020*/ 	.dword	_ZN40_INTERNAL_cf6e2162_4_k_cu_ee2d0b57_304944cuda3std3__45__cpo3endE
	.align		8
        /*0028*/ 	.dword	_ZN40_INTERNAL_cf6e2162_4_k_cu_ee2d0b57_304944cuda3std3__45__cpo6cbeginE
	.align		8
        /*0030*/ 	.dword	_ZN40_INTERNAL_cf6e2162_4_k_cu_ee2d0b57_304944cuda3std3__45__cpo4cendE
	.align		8
        /*0038*/ 	.dword	_ZN40_INTERNAL_cf6e2162_4_k_cu_ee2d0b57_304944cuda3std3__442_GLOBAL__N__cf6e2162_4_k_cu_ee2d0b57_304946ignoreE
	.align		8
        /*0040*/ 	.dword	_ZN40_INTERNAL_cf6e2162_4_k_cu_ee2d0b57_304944cuda3std3__419piecewise_constructE
	.align		8
        /*0048*/ 	.dword	_ZN40_INTERNAL_cf6e2162_4_k_cu_ee2d0b57_304944cuda3std3__48in_placeE
	.align		8
        /*0050*/ 	.dword	_ZN40_INTERNAL_cf6e2162_4_k_cu_ee2d0b57_304944cuda3std6ranges3__45__cpo4swapE
	.align		8
        /*0058*/ 	.dword	_ZN40_INTERNAL_cf6e2162_4_k_cu_ee2d0b57_304944cuda3std6ranges3__45__cpo9iter_moveE
	.align		8
        /*0060*/ 	.dword	_ZN40_INTERNAL_cf6e2162_4_k_cu_ee2d0b57_304944cute7productE
	.align		8
        /*0068*/ 	.dword	_ZN40_INTERNAL_cf6e2162_4_k_cu_ee2d0b57_304944cute1_E
	.align		8
        /*0070*/ 	.dword	$str$25
	.align		8
        /*0078*/ 	.dword	$str$26
	.align		8
        /*0080*/ 	.dword	$str$27
	.align		8
        /*0088*/ 	.dword	$str$28


//--------------------- .text._ZN7cutlass13device_kernelINS_4gemm6kernel13GemmUniversalIN4cute5tupleIJiiiiEEENS1_10collective13CollectiveMmaINS1_35MainloopSm100TmaUmmaWarpSpecializedILi2ELi2ELi2ENS5_IJNS4_1CILi4EEESB_NSA_ILi1EEEEEEEENS5_IJNSA_ILi256EEESF_NSA_ILi64EEEEEENS_10tfloat32_tENS5_IJlSC_lEEESI_SJ_NS4_8TiledMMAINS4_8MMA_AtomIJNS4_23SM100_MMA_TF32_2x1SM_SSISI_SI_fLi256ELi256ELNS4_4UMMA5MajorE0ELSO_0ELNSN_7ScaleInE0ELSP_0EEEEEENS4_6LayoutINS5_IJSC_SC_SC_EEENS5_IJNSA_ILi0EEESU_SU_EEEEENS5_IJNS4_10UnderscoreESX_SX_EEEEENS4_28SM100_TMA_2SM_LOAD_MULTICASTENS4_14ComposedLayoutINS4_7SwizzleILi3ELi4ELi3EEENS4_18smem_ptr_flag_bitsILi32EEENSS_INS5_IJNSA_ILi8EEENSA_ILi32EEEEEENS5_IJS17_SC_EEEEEEEvNS4_8identityES10_S1B_vS1C_EENS_8epilogue10collective18CollectiveEpilogueINS1E_23Sm100TmaWarpSpecializedILi4ELi2ELi32ELb1ELb0EEEJNS5_IJNSA_ILi128EEESF_SG_EEENS5_IJNSS_IS1J_SC_EENSS_IS17_SC_EEEEESI_SJ_SI_SJ_NS1E_6fusion15FusionCallbacksIS1I_NS1O_17LinearCombinationISI_fSI_fLNS_15FloatRoundStyleE2EEES1K_S1N_JEEENS4_5SM1004TMEM4LOAD26SM100_TMEM_LOAD_32dp32b32xENS4_13SM90_TMA_LOADES1B_NS4_39AutoVectorizingCopyWithAssumedAlignmentILi128EEENS4_14SM90_TMA_STOREES1B_S20_S20_EEEvvEEEEvNT_6ParamsE --------------------------
	.section	.text._ZN7cutlass13device_kernelINS_4gemm6kernel13GemmUniversalIN4cute5tupleIJiiiiEEENS1_10collective13CollectiveMmaINS1_35MainloopSm100TmaUmmaWarpSpecializedILi2ELi2ELi2ENS5_IJNS4_1CILi4EEESB_NSA_ILi1EEEEEEEENS5_IJNSA_ILi256EEESF_NSA_ILi64EEEEEENS_10tfloat32_tENS5_IJlSC_lEEESI_SJ_NS4_8TiledMMAINS4_8MMA_AtomIJNS4_23SM100_MMA_TF32_2x1SM_SSISI_SI_fLi256ELi256ELNS4_4UMMA5MajorE0ELSO_0ELNSN_7ScaleInE0ELSP_0EEEEEENS4_6LayoutINS5_IJSC_SC_SC_EEENS5_IJNSA_ILi0EEESU_SU_EEEEENS5_IJNS4_10UnderscoreESX_SX_EEEEENS4_28SM100_TMA_2SM_LOAD_MULTICASTENS4_14ComposedLayoutINS4_7SwizzleILi3ELi4ELi3EEENS4_18smem_ptr_flag_bitsILi32EEENSS_INS5_IJNSA_ILi8EEENSA_ILi32EEEEEENS5_IJS17_SC_EEEEEEEvNS4_8identityES10_S1B_vS1C_EENS_8epilogue10collective18CollectiveEpilogueINS1E_23Sm100TmaWarpSpecializedILi4ELi2ELi32ELb1ELb0EEEJNS5_IJNSA_ILi128EEESF_SG_EEENS5_IJNSS_IS1J_SC_EENSS_IS17_SC_EEEEESI_SJ_SI_SJ_NS1E_6fusion15FusionCallbacksIS1I_NS1O_17LinearCombinationISI_fSI_fLNS_15FloatRoundStyleE2EEES1K_S1N_JEEENS4_5SM1004TMEM4LOAD26SM100_TMEM_LOAD_32dp32b32xENS4_13SM90_TMA_LOADES1B_NS4_39AutoVectorizingCopyWithAssumedAlignmentILi128EEENS4_14SM90_TMA_STOREES1B_S20_S20_EEEvvEEEEvNT_6ParamsE,"ax",@progbits
	.align	128
.text._ZN7cutlass13device_kernelINS_4gemm6kernel13GemmUniversalIN4cute5tupleIJiiiiEEENS1_10collective13CollectiveMmaINS1_35MainloopSm100TmaUmmaWarpSpecializedILi2ELi2ELi2ENS5_IJNS4_1CILi4EEESB_NSA_ILi1EEEEEEEENS5_IJNSA_ILi256EEESF_NSA_ILi64EEEEEENS_10tfloat32_tENS5_IJlSC_lEEESI_SJ_NS4_8TiledMMAINS4_8MMA_AtomIJNS4_23SM100_MMA_TF32_2x1SM_SSISI_SI_fLi256ELi256ELNS4_4UMMA5MajorE0ELSO_0ELNSN_7ScaleInE0ELSP_0EEEEEENS4_6LayoutINS5_IJSC_SC_SC_EEENS5_IJNSA_ILi0EEESU_SU_EEEEENS5_IJNS4_10UnderscoreESX_SX_EEEEENS4_28SM100_TMA_2SM_LOAD_MULTICASTENS4_14ComposedLayoutINS4_7SwizzleILi3ELi4ELi3EEENS4_18smem_ptr_flag_bitsILi32EEENSS_INS5_IJNSA_ILi8EEENSA_ILi32EEEEEENS5_IJS17_SC_EEEEEEEvNS4_8identityES10_S1B_vS1C_EENS_8epilogue10collective18CollectiveEpilogueINS1E_23Sm100TmaWarpSpecializedILi4ELi2ELi32ELb1ELb0EEEJNS5_IJNSA_ILi128EEESF_SG_EEENS5_IJNSS_IS1J_SC_EENSS_IS17_SC_EEEEESI_SJ_SI_SJ_NS1E_6fusion15FusionCallbacksIS1I_NS1O_17LinearCombinationISI_fSI_fLNS_15FloatRoundStyleE2EEES1K_S1N_JEEENS4_5SM1004TMEM4LOAD26SM100_TMEM_LOAD_32dp32b32xENS4_13SM90_TMA_LOADES1B_NS4_39AutoVectorizingCopyWithAssumedAlignmentILi128EEENS4_14SM90_TMA_STOREES1B_S20_S20_EEEvvEEEEvNT_6ParamsE:
        .type           _ZN7cutlass13device_kernelINS_4gemm6kernel13GemmUniversalIN4cute5tupleIJiiiiEEENS1_10collective13CollectiveMmaINS1_35MainloopSm100TmaUmmaWarpSpecializedILi2ELi2ELi2ENS5_IJNS4_1CILi4EEESB_NSA_ILi1EEEEEEEENS5_IJNSA_ILi256EEESF_NSA_ILi64EEEEEENS_10tfloat32_tENS5_IJlSC_lEEESI_SJ_NS4_8TiledMMAINS4_8MMA_AtomIJNS4_23SM100_MMA_TF32_2x1SM_SSISI_SI_fLi256ELi256ELNS4_4UMMA5MajorE0ELSO_0ELNSN_7ScaleInE0ELSP_0EEEEEENS4_6LayoutINS5_IJSC_SC_SC_EEENS5_IJNSA_ILi0EEESU_SU_EEEEENS5_IJNS4_10UnderscoreESX_SX_EEEEENS4_28SM100_TMA_2SM_LOAD_MULTICASTENS4_14ComposedLayoutINS4_7SwizzleILi3ELi4ELi3EEENS4_18smem_ptr_flag_bitsILi32EEENSS_INS5_IJNSA_ILi8EEENSA_ILi32EEEEEENS5_IJS17_SC_EEEEEEEvNS4_8identityES10_S1B_vS1C_EENS_8epilogue10collective18CollectiveEpilogueINS1E_23Sm100TmaWarpSpecializedILi4ELi2ELi32ELb1ELb0EEEJNS5_IJNSA_ILi128EEESF_SG_EEENS5_IJNSS_IS1J_SC_EENSS_IS17_SC_EEEEESI_SJ_SI_SJ_NS1E_6fusion15FusionCallbacksIS1I_NS1O_17LinearCombinationISI_fSI_fLNS_15FloatRoundStyleE2EEES1K_S1N_JEEENS4_5SM1004TMEM4LOAD26SM100_TMEM_LOAD_32dp32b32xENS4_13SM90_TMA_LOADES1B_NS4_39AutoVectorizingCopyWithAssumedAlignmentILi128EEENS4_14SM90_TMA_STOREES1B_S20_S20_EEEvvEEEEvNT_6ParamsE,@function
        .size           _ZN7cutlass13device_kernelINS_4gemm6kernel13GemmUniversalIN4cute5tupleIJiiiiEEENS1_10collective13CollectiveMmaINS1_35MainloopSm100TmaUmmaWarpSpecializedILi2ELi2ELi2ENS5_IJNS4_1CILi4EEESB_NSA_ILi1EEEEEEEENS5_IJNSA_ILi256EEESF_NSA_ILi64EEEEEENS_10tfloat32_tENS5_IJlSC_lEEESI_SJ_NS4_8TiledMMAINS4_8MMA_AtomIJNS4_23SM100_MMA_TF32_2x1SM_SSISI_SI_fLi256ELi256ELNS4_4UMMA5MajorE0ELSO_0ELNSN_7ScaleInE0ELSP_0EEEEEENS4_6LayoutINS5_IJSC_SC_SC_EEENS5_IJNSA_ILi0EEESU_SU_EEEEENS5_IJNS4_10UnderscoreESX_SX_EEEEENS4_28SM100_TMA_2SM_LOAD_MULTICASTENS4_14ComposedLayoutINS4_7SwizzleILi3ELi4ELi3EEENS4_18smem_ptr_flag_bitsILi32EEENSS_INS5_IJNSA_ILi8EEENSA_ILi32EEEEEENS5_IJS17_SC_EEEEEEEvNS4_8identityES10_S1B_vS1C_EENS_8epilogue10collective18CollectiveEpilogueINS1E_23Sm100TmaWarpSpecializedILi4ELi2ELi32ELb1ELb0EEEJNS5_IJNSA_ILi128EEESF_SG_EEENS5_IJNSS_IS1J_SC_EENSS_IS17_SC_EEEEESI_SJ_SI_SJ_NS1E_6fusion15FusionCallbacksIS1I_NS1O_17LinearCombinationISI_fSI_fLNS_15FloatRoundStyleE2EEES1K_S1N_JEEENS4_5SM1004TMEM4LOAD26SM100_TMEM_LOAD_32dp32b32xENS4_13SM90_TMA_LOADES1B_NS4_39AutoVectorizingCopyWithAssumedAlignmentILi128EEENS4_14SM90_TMA_STOREES1B_S20_S20_EEEvvEEEEvNT_6ParamsE,(.L_x_233 - _ZN7cutlass13device_kernelINS_4gemm6kernel13GemmUniversalIN4cute5tupleIJiiiiEEENS1_10collective13CollectiveMmaINS1_35MainloopSm100TmaUmmaWarpSpecializedILi2ELi2ELi2ENS5_IJNS4_1CILi4EEESB_NSA_ILi1EEEEEEEENS5_IJNSA_ILi256EEESF_NSA_ILi64EEEEEENS_10tfloat32_tENS5_IJlSC_lEEESI_SJ_NS4_8TiledMMAINS4_8MMA_AtomIJNS4_23SM100_MMA_TF32_2x1SM_SSISI_SI_fLi256ELi256ELNS4_4UMMA5MajorE0ELSO_0ELNSN_7ScaleInE0ELSP_0EEEEEENS4_6LayoutINS5_IJSC_SC_SC_EEENS5_IJNSA_ILi0EEESU_SU_EEEEENS5_IJNS4_10UnderscoreESX_SX_EEEEENS4_28SM100_TMA_2SM_LOAD_MULTICASTENS4_14ComposedLayoutINS4_7SwizzleILi3ELi4ELi3EEENS4_18smem_ptr_flag_bitsILi32EEENSS_INS5_IJNSA_ILi8EEENSA_ILi32EEEEEENS5_IJS17_SC_EEEEEEEvNS4_8identityES10_S1B_vS1C_EENS_8epilogue10collective18CollectiveEpilogueINS1E_23Sm100TmaWarpSpecializedILi4ELi2ELi32ELb1ELb0EEEJNS5_IJNSA_ILi128EEESF_SG_EEENS5_IJNSS_IS1J_SC_EENSS_IS17_SC_EEEEESI_SJ_SI_SJ_NS1E_6fusion15FusionCallbacksIS1I_NS1O_17LinearCombinationISI_fSI_fLNS_15FloatRoundStyleE2EEES1K_S1N_JEEENS4_5SM1004TMEM4LOAD26SM100_TMEM_LOAD_32dp32b32xENS4_13SM90_TMA_LOADES1B_NS4_39AutoVectorizingCopyWithAssumedAlignmentILi128EEENS4_14SM90_TMA_STOREES1B_S20_S20_EEEvvEEEEvNT_6ParamsE)
        .other          _ZN7cutlass13device_kernelINS_4gemm6kernel13GemmUniversalIN4cute5tupleIJiiiiEEENS1_10collective13CollectiveMmaINS1_35MainloopSm100TmaUmmaWarpSpecializedILi2ELi2ELi2ENS5_IJNS4_1CILi4EEESB_NSA_ILi1EEEEEEEENS5_IJNSA_ILi256EEESF_NSA_ILi64EEEEEENS_10tfloat32_tENS5_IJlSC_lEEESI_SJ_NS4_8TiledMMAINS4_8MMA_AtomIJNS4_23SM100_MMA_TF32_2x1SM_SSISI_SI_fLi256ELi256ELNS4_4UMMA5MajorE0ELSO_0ELNSN_7ScaleInE0ELSP_0EEEEEENS4_6LayoutINS5_IJSC_SC_SC_EEENS5_IJNSA_ILi0EEESU_SU_EEEEENS5_IJNS4_10UnderscoreESX_SX_EEEEENS4_28SM100_TMA_2SM_LOAD_MULTICASTENS4_14ComposedLayoutINS4_7SwizzleILi3ELi4ELi3EEENS4_18smem_ptr_flag_bitsILi32EEENSS_INS5_IJNSA_ILi8EEENSA_ILi32EEEEEENS5_IJS17_SC_EEEEEEEvNS4_8identityES10_S1B_vS1C_EENS_8epilogue10collective18CollectiveEpilogueINS1E_23Sm100TmaWarpSpecializedILi4ELi2ELi32ELb1ELb0EEEJNS5_IJNSA_ILi128EEESF_SG_EEENS5_IJNSS_IS1J_SC_EENSS_IS17_SC_EEEEESI_SJ_SI_SJ_NS1E_6fusion15FusionCallbacksIS1I_NS1O_17LinearCombinationISI_fSI_fLNS_15FloatRoundStyleE2EEES1K_S1N_JEEENS4_5SM1004TMEM4LOAD26SM100_TMEM_LOAD_32dp32b32xENS4_13SM90_TMA_LOADES1B_NS4_39AutoVectorizingCopyWithAssumedAlignmentILi128EEENS4_14SM90_TMA_STOREES1B_S20_S20_EEEvvEEEEvNT_6ParamsE,@"STO_CUDA_ENTRY STV_DEFAULT"
_ZN7cutlass13device_kernelINS_4gemm6kernel13GemmUniversalIN4cute5tupleIJiiiiEEENS1_10collective13CollectiveMmaINS1_35MainloopSm100TmaUmmaWarpSpecializedILi2ELi2ELi2ENS5_IJNS4_1CILi4EEESB_NSA_ILi1EEEEEEEENS5_IJNSA_ILi256EEESF_NSA_ILi64EEEEEENS_10tfloat32_tENS5_IJlSC_lEEESI_SJ_NS4_8TiledMMAINS4_8MMA_AtomIJNS4_23SM100_MMA_TF32_2x1SM_SSISI_SI_fLi256ELi256ELNS4_4UMMA5MajorE0ELSO_0ELNSN_7ScaleInE0ELSP_0EEEEEENS4_6LayoutINS5_IJSC_SC_SC_EEENS5_IJNSA_ILi0EEESU_SU_EEEEENS5_IJNS4_10UnderscoreESX_SX_EEEEENS4_28SM100_TMA_2SM_LOAD_MULTICASTENS4_14ComposedLayoutINS4_7SwizzleILi3ELi4ELi3EEENS4_18smem_ptr_flag_bitsILi32EEENSS_INS5_IJNSA_ILi8EEENSA_ILi32EEEEEENS5_IJS17_SC_EEEEEEEvNS4_8identityES10_S1B_vS1C_EENS_8epilogue10collective18CollectiveEpilogueINS1E_23Sm100TmaWarpSpecializedILi4ELi2ELi32ELb1ELb0EEEJNS5_IJNSA_ILi128EEESF_SG_EEENS5_IJNSS_IS1J_SC_EENSS_IS17_SC_EEEEESI_SJ_SI_SJ_NS1E_6fusion15FusionCallbacksIS1I_NS1O_17LinearCombinationISI_fSI_fLNS_15FloatRoundStyleE2EEES1K_S1N_JEEENS4_5SM1004TMEM4LOAD26SM100_TMEM_LOAD_32dp32b32xENS4_13SM90_TMA_LOADES1B_NS4_39AutoVectorizingCopyWithAssumedAlignmentILi128EEENS4_14SM90_TMA_STOREES1B_S20_S20_EEEvvEEEEvNT_6ParamsE:
[----:B------:R-:W1:Y:S01]  /*0000*/  LDC R1, c[0x0][0x37c] ;  /* 0x0000df00ff017b82 */ /* 0x000e620000000800 */
[----:B------:R-:W2:Y:S01]  /*0010*/  S2R R110, SR_TID.X ;  /* 0x00000000006e7919 */ /* 0x000ea20000002100 */
[----:B------:R-:W3:Y:S06]  /*0020*/  LDCU.64 UR8, c[0x0][0x890] ;  /* 0x00011200ff0877ac */ /* 0x000eec0008000a00 */
[----:B------:R-:W4:Y:S01]  /*0030*/  S2UR UR52, SR_CgaCtaId ;  /* 0x00000000003479c3 */ /* 0x000f220000008800 */
[----:B------:R-:W-:Y:S02]  /*0040*/  PRMT R94, RZ, 0x7610, R94 ;  /* 0x00007610ff5e7816 */ /* 0x000fe4000000005e */
[----:B------:R-:W-:-:S02]  /*0050*/  ELECT P0, URZ, PT ;  /* 0x0000000000ff782f */ /* 0x000fc40003800000 */
[----:B---3--:R-:W-:-:S04]  /*0060*/  ISETP.NE.U32.AND P1, PT, RZ, UR8, PT ;  /* 0x00000008ff007c0c */ /* 0x008fc8000bf25070 */
[----:B------:R-:W-:Y:S01]  /*0070*/  ISETP.NE.AND.EX P2, PT, RZ, UR9, PT, P1 ;  /* 0x00000009ff007c0c */ /* 0x000fe2000bf45310 */
[----:B----4-:R-:W-:Y:S02]  /*0080*/  ULOP3.LUT UR69, UR52, 0x1, URZ, 0xc0, !UPT ;  /* 0x0000000134457892 */ /* 0x010fe4000f8ec0ff */
[----:B------:R-:W-:Y:S01]  /*0090*/  ULOP3.LUT UR68, UR52, 0x1, URZ, 0x3c, !UPT ;  /* 0x0000000134447892 */ /* 0x000fe2000f8e3cff */
[----:B--2---:R-:W-:-:S05]  /*00a0*/  SHF.R.U32.HI R95, RZ, 0x5, R110 ;  /* 0x00000005ff5f7819 */ /* 0x004fca000001166e */
[----:B------:R-:W2:Y:S02]  /*00b0*/  SHFL.IDX PT, R0, R95, RZ, 0x1f ;  /* 0x00001fff5f007589 */ /* 0x000ea400000e0000 */
[----:B--2---:R-:W-:Y:S02]  /*00c0*/  R2UR UR21, R0 ;  /* 0x00000000001572ca */ /* 0x004fe400000e0000 */
[----:B-1----:R-:W-:Y:S05]  /*00d0*/  @P2 BRA `(.L_x_0) ;  /* 0x0000000000302947 */ /* 0x002fea0003800000 */
[----:B------:R-:W1:Y:S02]  /*00e0*/  LDCU.64 UR4, c[0x0][0x888] ;  /* 0x00011100ff0477ac */ /* 0x000e640008000a00 */
[----:B-1----:R-:W-:-:S04]  /*00f0*/  UISETP.NE.U32.AND UP0, UPT, UR4, URZ, UPT ;  /* 0x000000ff0400728c */ /* 0x002fc8000bf05070 */
[----:B------:R-:W-:-:S09]  /*0100*/  UISETP.NE.AND.EX UP0, UPT, UR5, URZ, UPT, UP0 ;  /* 0x000000ff0500728c */ /* 0x000fd2000bf05300 */
[----:B------:R-:W-:Y:S05]  /*0110*/  BRA.U !UP0, `(.L_x_1) ;  /* 0x0000000108147547 */ /* 0x000fea000b800000 */
[----:B------:R-:W1:Y:S01]  /*0120*/  LDC.64 R2, c[0x0][0x888] ;  /* 0x00022200ff027b82 */ /* 0x000e620000000a00 */
[----:B------:R-:W1:Y:S02]  /*0130*/  LDCU.64 UR4, c[0x0][0x358] ;  /* 0x00006b00ff0477ac */ /* 0x000e640008000a00 */
[----:B-1----:R1:W5:Y:S01]  /*0140*/  LDG.E R45, desc[UR4][R2.64] ;  /* 0x00000004022d7981 */ /* 0x002362000c1e1900 */
[----:B------:R-:W-:Y:S01]  /*0150*/  HFMA2 R94, -RZ, RZ, 0, 5.9604644775390625e-08 ;  /* 0x00000001ff5e7431 */ /* 0x000fe200000001ff */
[----:B------:R-:W-:Y:S05]  /*0160*/  BRA `(.L_x_0) ;  /* 0x00000000000c7947 */ /* 0x000fea0003800000 */
.L_x_1:
[----:B------:R-:W1:Y:S01]  /*0170*/  LDCU UR4, c[0x0][0x880] ;  /* 0x00011000ff0477ac */ /* 0x000e620008000800 */
[----:B------:R-:W-:Y:S01]  /*0180*/  HFMA2 R94, -RZ, RZ, 0, 5.9604644775390625e-08 ;  /* 0x00000001ff5e7431 */ /* 0x000fe200000001ff */
[----:B-1----:R-:W-:-:S07]  /*0190*/  MOV R45, UR4 ;  /* 0x00000004002d7c02 */ /* 0x002fce0008000f00 */
.L_x_0:
[----:B------:R-:W2:Y:S02]  /*01a0*/  LDCU.64 UR4, c[0x0][0x8b0] ;  /* 0x00011600ff0477ac */ /* 0x000ea40008000a00 */
[----:B--2---:R-:W-:-:S04]  /*01b0*/  UISETP.NE.U32.AND UP0, UPT, UR4, URZ, UPT ;  /* 0x000000ff0400728c */ /* 0x004fc8000bf05070 */
[----:B------:R-:W-:-:S09]  /*01c0*/  UISETP.NE.AND.EX UP0, UPT, UR5, URZ, UPT, UP0 ;  /* 0x000000ff0500728c */ /* 0x000fd2000bf05300 */
[----:B------:R-:W-:Y:S05]  /*01d0*/  BRA.U UP0, `(.L_x_2) ;  /* 0x0000000100287547 */ /* 0x000fea000b800000 */
[----:B------:R-:W2:Y:S02]  /*01e0*/  LDCU.64 UR4, c[0x0][0x8a8] ;  /* 0x00011500ff0477ac */ /* 0x000ea40008000a00 */
[----:B--2---:R-:W-:-:S04]  /*01f0*/  UISETP.NE.U32.AND UP0, UPT, UR4, URZ, UPT ;  /* 0x000000ff0400728c */ /* 0x004fc8000bf05070 */
[----:B------:R-:W-:-:S09]  /*0200*/  UISETP.NE.AND.EX UP0, UPT, UR5, URZ, UPT, UP0 ;  /* 0x000000ff0500728c */ /* 0x000fd2000bf05300 */
[----:B------:R-:W-:Y:S05]  /*0210*/  BRA.U !UP0, `(.L_x_3) ;  /* 0x0000000108107547 */ /* 0x000fea000b800000 */
[----:B------:R-:W2:Y:S01]  /*0220*/  LDC.64 R38, c[0x0][0x8a8] ;  /* 0x00022a00ff267b82 */ /* 0x000ea20000000a00 */
[----:B------:R-:W2:Y:S02]  /*0230*/  LDCU.64 UR4, c[0x0][0x358] ;  /* 0x00006b00ff0477ac */ /* 0x000ea40008000a00 */
[----:B--2---:R2:W5:Y:S01]  /*0240*/  LDG.E R38, desc[UR4][R38.64] ;  /* 0x0000000426267981 */ /* 0x004562000c1e1900 */
[----:B------:R-:W-:Y:S05]  /*0250*/  BRA `(.L_x_2) ;  /* 0x0000000000087947 */ /* 0x000fea0003800000 */
.L_x_3:
[----:B------:R-:W2:Y:S02]  /*0260*/  LDCU UR4, c[0x0][0x8a0] ;  /* 0x00011400ff0477ac */ /* 0x000ea40008000800 */
[----:B--2---:R-:W-:Y:S02]  /*0270*/  MOV R38, UR4 ;  /* 0x0000000400267c02 */ /* 0x004fe40008000f00 */
.L_x_2:
[----:B------:R-:W-:Y:S01]  /*0280*/  IMAD.U32 R0, RZ, RZ, UR21 ;  /* 0x00000015ff007e24 */ /* 0x000fe2000f8e00ff */
[----:B------:R-:W-:Y:S04]  /*0290*/  BSSY.RECONVERGENT B0, `(.L_x_4) ;  /* 0x000000c000007945 */ /* 0x000fe80003800200 */
[C---:B------:R-:W-:Y:S02]  /*02a0*/  ISETP.NE.OR P3, PT, R0.reuse, 0x1, !P0 ;  /* 0x000000010000780c */ /* 0x040fe40004765670 */
[----:B------:R-:W-:-:S11]  /*02b0*/  ISETP.NE.OR P2, PT, R0, 0x3, !P0 ;  /* 0x000000030000780c */ /* 0x000fd60004745670 */
[----:B------:R-:W-:Y:S05]  /*02c0*/  @P3 BRA `(.L_x_5) ;  /* 0x0000000000203947 */ /* 0x000fea0003800000 */
[----:B------:R-:W3:Y:S02]  /*02d0*/  LDCU.64 UR4, c[0x0][0x348] ;  /* 0x00006900ff0477ac */ /* 0x000ee40008000a00 */
[----:B---3--:R-:W-:Y:S02]  /*02e0*/  UIADD3 UR6, UP1, UPT, UR4, 0x80, URZ ;  /* 0x0000008004067890 */ /* 0x008fe4000ff3e0ff */
[----:B------:R-:W-:Y:S02]  /*02f0*/  UIADD3 UR4, UP0, UPT, UR4, 0x180, URZ ;  /* 0x0000018004047890 */ /* 0x000fe4000ff1e0ff */
[----:B------:R-:W-:Y:S02]  /*0300*/  UIADD3.X UR7, UPT, UPT, URZ, UR5, URZ, UP1, !UPT ;  /* 0x00000005ff077290 */ /* 0x000fe40008ffe4ff */
[----:B------:R-:W-:-:S07]  /*0310*/  UIADD3.X UR5, UPT, UPT, URZ, UR5, URZ, UP0, !UPT ;  /* 0x00000005ff057290 */ /* 0x000fce00087fe4ff */
[----:B------:R3:W-:Y:S02]  /*0320*/  UTMACCTL.PF [UR6] ;  /* 0x00000000060079b9 */ /* 0x0007e40008040000 */
[----:B------:R3:W-:Y:S02]  /*0330*/  UTMACCTL.PF [UR4] ;  /* 0x00000000040079b9 */ /* 0x0007e40008040000 */
[----:B---3--:R-:W-:Y:S01]  /*0340*/  NOP ;  /* 0x0000000000007918 */ /* 0x008fe20000000000 */
.L_x_5:
[----:B------:R-:W-:Y:S05]  /*0350*/  BSYNC.RECONVERGENT B0 ;  /* 0x0000000000007941 */ /* 0x000fea0003800200 */
.L_x_4:
[----:B------:R-:W-:Y:S04]  /*0360*/  BSSY.RECONVERGENT B0, `(.L_x_6) ;  /* 0x000000a000007945 */ /* 0x000fe80003800200 */
        /* <DEDUP_REMOVED lines=9> */
.L_x_7:
[----:B------:R-:W-:Y:S05]  /*0400*/  BSYNC.RECONVERGENT B0 ;  /* 0x0000000000007941 */ /* 0x000fea0003800200 */
.L_x_6:
[----:B------:R-:W3:Y:S01]  /*0410*/  LDCU.64 UR4, c[0x0][0x888] ;  /* 0x00011100ff0477ac */ /* 0x000ee20008000a00 */
[----:B------:R-:W-:Y:S01]  /*0420*/  ISETP.NE.AND.EX P1, PT, RZ, UR9, PT, P1 ;  /* 0x00000009ff007c0c */ /* 0x000fe2000bf25310 */
[----:B------:R-:W-:Y:S01]  /*0430*/  UPLOP3.LUT UP3, UPT, UPT, UPT, UPT, 0x80, 0x8 ;  /* 0x000000000008789c */ /* 0x000fe20003f6f070 */
[----:B---3--:R-:W-:-:S04]  /*0440*/  ISETP.NE.U32.AND P2, PT, RZ, UR4, PT ;  /* 0x00000004ff007c0c */ /* 0x008fc8000bf45070 */
[----:B------:R-:W-:-:S13]  /*0450*/  ISETP.NE.AND.EX P2, PT, RZ, UR5, PT, P2 ;  /* 0x00000005ff007c0c */ /* 0x000fda000bf45320 */
[----:B------:R-:W-:Y:S05]  /*0460*/  @P2 BRA P1, `(.L_x_8) ;  /* 0x0000000000282947 */ /* 0x000fea0000800000 */
[----:B------:R-:W-:Y:S01]  /*0470*/  UISETP.NE.U32.AND UP0, UPT, UR8, URZ, UPT ;  /* 0x000000ff0800728c */ /* 0x000fe2000bf05070 */
[----:B-----5:R-:W-:Y:S01]  /*0480*/  FSETP.NEU.AND P1, PT, R45, RZ, PT ;  /* 0x000000ff2d00720b */ /* 0x020fe20003f2d000 */
[----:B------:R-:W-:Y:S02]  /*0490*/  UISETP.NE.U32.AND UP2, UPT, UR4, URZ, UPT ;  /* 0x000000ff0400728c */ /* 0x000fe4000bf45070 */
[----:B------:R-:W-:Y:S02]  /*04a0*/  UISETP.NE.AND.EX UP1, UPT, UR9, URZ, UPT, UP0 ;  /* 0x000000ff0900728c */ /* 0x000fe4000bf25300 */
[----:B------:R-:W-:-:S04]  /*04b0*/  UISETP.NE.AND.EX UP0, UPT, UR5, URZ, UPT, UP2 ;  /* 0x000000ff0500728c */ /* 0x000fc8000bf05320 */
[----:B------:R-:W-:-:S04]  /*04c0*/  USEL UR4, URZ, 0xffffffff, UP0 ;  /* 0xffffffffff047887 */ /* 0x000fc80008000000 */
[----:B------:R-:W-:Y:S01]  /*04d0*/  VOTEU.ANY UP0, P1 ;  /* 0x0000000000ff7886 */ /* 0x000fe20000800100 */
[----:B------:R-:W-:-:S04]  /*04e0*/  @!UP1 USEL UR4, URZ, 0xffffffff, UP0 ;  /* 0xffffffffff049887 */ /* 0x000fc80008000000 */
[----:B------:R-:W-:-:S04]  /*04f0*/  ULOP3.LUT UR4, UR4, 0x1, URZ, 0xc0, !UPT ;  /* 0x0000000104047892 */ /* 0x000fc8000f8ec0ff */
[----:B------:R-:W-:-:S11]  /*0500*/  UISETP.NE.U32.AND UP3, UPT, UR4, 0x1, UPT ;  /* 0x000000010400788c */ /* 0x000fd6000bf65070 */
.L_x_8:
[----:B------:R-:W3:Y:S01]  /*0510*/  SHFL.IDX PT, R0, R95, RZ, 0x1f ;  /* 0x00001fff5f007589 */ /* 0x000ee200000e0000 */
[----:B------:R-:W-:-:S04]  /*0520*/  UISETP.NE.AND UP0, UPT, UR21, 0x2, UPT ;  /* 0x000000021500788c */ /* 0x000fc8000bf05270 */
[----:B------:R-:W-:Y:S02]  /*0530*/  UISETP.EQ.AND UP1, UPT, UR69, URZ, !UP0 ;  /* 0x000000ff4500728c */ /* 0x000fe4000c722270 */
[----:B------:R-:W-:-:S04]  /*0540*/  USEL UR54, URZ, 0x1, UP0 ;  /* 0x00000001ff367887 */ /* 0x000fc80008000000 */
[----:B------:R-:W-:Y:S02]  /*0550*/  PLOP3.LUT P4, PT, P0, PT, UP1, 0x80, 0x8 ;  /* 0x000000000008781c */ /* 0x000fe4000078f018 */
[----:B---3--:R-:W-:-:S13]  /*0560*/  ISETP.NE.AND P1, PT, R0, RZ, PT ;  /* 0x000000ff0000720c */ /* 0x008fda0003f25270 */
[----:B------:R-:W-:Y:S05]  /*0570*/  @P1 BRA `(.L_x_9) ;  /* 0x0000000000441947 */ /* 0x000fea0003800000 */
[----:B------:R-:W-:Y:S01]  /*0580*/  UMOV UR4, 0x400 ;  /* 0x0000040000047882 */ /* 0x000fe20000000000 */
[----:B------:R-:W-:Y:S01]  /*0590*/  UMOV UR8, 0x1 ;  /* 0x0000000100087882 */ /* 0x000fe20000000000 */
[----:B------:R-:W-:Y:S01]  /*05a0*/  UMOV UR6, 0x5 ;  /* 0x0000000500067882 */ /* 0x000fe20000000000 */
[----:B------:R-:W-:Y:S02]  /*05b0*/  ULEA UR4, UR52, UR4, 0x18 ;  /* 0x0000000434047291 */ /* 0x000fe4000f8ec0ff */
[----:B------:R-:W-:-:S04]  /*05c0*/  UIADD3 UR8, UPT, UPT, -UR8, 0x100000, URZ ;  /* 0x0010000008087890 */ /* 0x000fc8000fffe1ff */
[----:B------:R-:W-:Y:S02]  /*05d0*/  USHF.L.U32 UR9, UR8, 0xb, URZ ;  /* 0x0000000b08097899 */ /* 0x000fe400080006ff */
[----:B------:R-:W-:Y:S02]  /*05e0*/  USHF.L.U32 UR8, UR8, 0x1, URZ ;  /* 0x0000000108087899 */ /* 0x000fe400080006ff */
[----:B------:R-:W-:-:S04]  /*05f0*/  UIADD3 UR6, UPT, UPT, -UR6, 0x100000, URZ ;  /* 0x0010000006067890 */ /* 0x000fc8000fffe1ff */
[----:B------:R-:W-:Y:S02]  /*0600*/  USHF.L.U32 UR7, UR6, 0xb, URZ ;  /* 0x0000000b06077899 */ /* 0x000fe400080006ff */
[----:B------:R-:W-:Y:S01]  /*0610*/  USHF.L.U32 UR6, UR6, 0x1, URZ ;  /* 0x0000000106067899 */ /* 0x000fe200080006ff */
[----:B------:R-:W-:Y:S01]  /*0620*/  ELECT P1, URZ, PT ;  /* 0x0000000000ff782f */ /* 0x000fe20003820000 */
[----:B------:R-:W3:Y:S02]  /*0630*/  FENCE.VIEW.ASYNC.S ;  /* 0x00000000000073c6 */ /* 0x000ee40000000000 */
[----:B---3--:R3:W4:Y:S08]  /*0640*/  SYNCS.EXCH.64 URZ, [UR4], UR8 ;  /* 0x0000000804ff75b2 */ /* 0x0087300008000100 */
[----:B------:R3:W1:Y:S01]  /*0650*/  SYNCS.EXCH.64 URZ, [UR4+0x10], UR6 ;  /* 0x0000100604ff75b2 */ /* 0x0006620008000100 */
[----:B------:R3:W1:Y:S01]  /*0660*/  SYNCS.EXCH.64 URZ, [UR4+0x8], UR8 ;  /* 0x0000080804ff75b2 */ /* 0x0006620008000100 */
[----:B------:R3:W1:Y:S01]  /*0670*/  SYNCS.EXCH.64 URZ, [UR4+0x18], UR6 ;  /* 0x0000180604ff75b2 */ /* 0x0006620008000100 */
[----:B------:R-:W-:Y:S01]  /*0680*/  NOP ;  /* 0x0000000000007918 */ /* 0x000fe20000000000 */
.L_x_9:
[----:B------:R-:W2:Y:S01]  /*0690*/  SHFL.IDX PT, R0, R95, RZ, 0x1f ;  /* 0x00001fff5f007589 */ /* 0x000ea200000e0000 */
[----:B------:R-:W-:Y:S01]  /*06a0*/  NOP ;  /* 0x0000000000007918 */ /* 0x000fe20000000000 */
[----:B--2---:R-:W-:-:S13]  /*06b0*/  ISETP.NE.AND P1, PT, R0, 0x1, PT ;  /* 0x000000010000780c */ /* 0x004fda0003f25270 */
[----:B------:R-:W-:Y:S05]  /*06c0*/  @P1 BRA `(.L_x_10) ;  /* 0x0000000000541947 */ /* 0x000fea0003800000 */
[----:B---3--:R-:W-:Y:S01]  /*06d0*/  UMOV UR4, 0x400 ;  /* 0x0000040000047882 */ /* 0x008fe20000000000 */
        /* <DEDUP_REMOVED lines=10> */
[----:B------:R-:W2:Y:S02]  /*0780*/  FENCE.VIEW.ASYNC.S ;  /* 0x00000000000073c6 */ /* 0x000ea40000000000 */
[----:B--2---:R2:W3:Y:S08]  /*0790*/  SYNCS.EXCH.64 URZ, [UR4+0x20], UR8 ;  /* 0x0000200804ff75b2 */ /* 0x0044f00008000100 */
[----:B------:R2:W1:Y:S01]  /*07a0*/  SYNCS.EXCH.64 URZ, [UR4+0x40], UR6 ;  /* 0x0000400604ff75b2 */ /* 0x0004620008000100 */
[----:B------:R2:W1:Y:S01]  /*07b0*/  SYNCS.EXCH.64 URZ, [UR4+0x28], UR8 ;  /* 0x0000280804ff75b2 */ /* 0x0004620008000100 */
[----:B------:R2:W1:Y:S01]  /*07c0*/  SYNCS.EXCH.64 URZ, [UR4+0x48], UR6 ;  /* 0x0000480604ff75b2 */ /* 0x0004620008000100 */
[----:B------:R2:W1:Y:S01]  /*07d0*/  SYNCS.EXCH.64 URZ, [UR4+0x30], UR8 ;  /* 0x0000300804ff75b2 */ /* 0x0004620008000100 */
[----:B------:R2:W1:Y:S01]  /*07e0*/  SYNCS.EXCH.64 URZ, [UR4+0x50], UR6 ;  /* 0x0000500604ff75b2 */ /* 0x0004620008000100 */
[----:B------:R2:W1:Y:S01]  /*07f0*/  SYNCS.EXCH.64 URZ, [UR4+0x38], UR8 ;  /* 0x0000380804ff75b2 */ /* 0x0004620008000100 */
[----:B------:R2:W1:Y:S01]  /*0800*/  SYNCS.EXCH.64 URZ, [UR4+0x58], UR6 ;  /* 0x0000580604ff75b2 */ /* 0x0004620008000100 */
[----:B------:R-:W-:Y:S01]  /*0810*/  NOP ;  /* 0x0000000000007918 */ /* 0x000fe20000000000 */
.L_x_10:
[----:B------:R-:W4:Y:S01]  /*0820*/  SHFL.IDX PT, R0, R95, RZ, 0x1f ;  /* 0x00001fff5f007589 */ /* 0x000f2200000e0000 */
[----:B------:R-:W-:Y:S01]  /*0830*/  NOP ;  /* 0x0000000000007918 */ /* 0x000fe20000000000 */
[----:B----4-:R-:W-:-:S13]  /*0840*/  ISETP.NE.AND P1, PT, R0, 0x3, PT ;  /* 0x000000030000780c */ /* 0x010fda0003f25270 */
[----:B------:R-:W-:Y:S05]  /*0850*/  @P1 BRA `(.L_x_11) ;  /* 0x00000000002c1947 */ /* 0x000fea0003800000 */
[----:B--23--:R-:W-:Y:S01]  /*0860*/  UMOV UR6, 0x400 ;  /* 0x0000040000067882 */ /* 0x00cfe20000000000 */
[----:B------:R-:W-:Y:S01]  /*0870*/  UMOV UR4, 0x20 ;  /* 0x0000002000047882 */ /* 0x000fe20000000000 */
[----:B------:R-:W-:Y:S02]  /*0880*/  ULEA UR6, UR52, UR6, 0x18 ;  /* 0x0000000634067291 */ /* 0x000fe4000f8ec0ff */
[----:B------:R-:W-:-:S04]  /*0890*/  UIADD3 UR4, UPT, UPT, -UR4, 0x100000, URZ ;  /* 0x0010000004047890 */ /* 0x000fc8000fffe1ff */
[----:B------:R-:W-:Y:S02]  /*08a0*/  USHF.L.U32 UR5, UR4, 0xb, URZ ;  /* 0x0000000b04057899 */ /* 0x000fe400080006ff */
[----:B------:R-:W-:Y:S01]  /*08b0*/  USHF.L.U32 UR4, UR4, 0x1, URZ ;  /* 0x0000000104047899 */ /* 0x000fe200080006ff */
[----:B------:R-:W-:Y:S01]  /*08c0*/  ELECT P1, URZ, PT ;  /* 0x0000000000ff782f */ /* 0x000fe20003820000 */
[----:B------:R-:W2:Y:S10]  /*08d0*/  FENCE.VIEW.ASYNC.S ;  /* 0x00000000000073c6 */ /* 0x000eb40000000000 */
[----:B--2---:R4:W2:Y:S01]  /*08e0*/  SYNCS.EXCH.64 URZ, [UR6+0x60], UR4 ;  /* 0x0000600406ff75b2 */ /* 0x0048a20008000100 */
[----:B------:R4:W3:Y:S02]  /*08f0*/  SYNCS.EXCH.64 URZ, [UR6+0x68], UR4 ;  /* 0x0000680406ff75b2 */ /* 0x0008e40008000100 */
[----:B----4-:R-:W-:Y:S01]  /*0900*/  NOP ;  /* 0x0000000000007918 */ /* 0x010fe20000000000 */
.L_x_11:
[----:B------:R-:W4:Y:S01]  /*0910*/  SHFL.IDX PT, R0, R95, RZ, 0x1f ;  /* 0x00001fff5f007589 */ /* 0x000f2200000e0000 */
[----:B------:R-:W-:Y:S01]  /*0920*/  NOP ;  /* 0x0000000000007918 */ /* 0x000fe20000000000 */
[----:B----4-:R-:W-:-:S13]  /*0930*/  ISETP.NE.AND P1, PT, R0, 0x4, PT ;  /* 0x000000040000780c */ /* 0x010fda0003f25270 */
[----:B------:R-:W-:Y:S05]  /*0940*/  @P1 BRA `(.L_x_12) ;  /* 0x0000000000481947 */ /* 0x000fea0003800000 */
[----:B--23--:R-:W-:Y:S01]  /*0950*/  UMOV UR4, 0xe20 ;  /* 0x00000e2000047882 */ /* 0x00cfe20000000000 */
[----:B------:R-:W-:Y:S01]  /*0960*/  UMOV UR6, 0x400 ;  /* 0x0000040000067882 */ /* 0x000fe20000000000 */
[----:B------:R-:W-:Y:S01]  /*0970*/  USEL UR4, UR4, 0xc20, UP3 ;  /* 0x00000c2004047887 */ /* 0x000fe20009800000 */
        /* <DEDUP_REMOVED lines=10> */
[----:B--2---:R4:W2:Y:S08]  /*0a20*/  SYNCS.EXCH.64 URZ, [UR6+0x70], UR8 ;  /* 0x0000700806ff75b2 */ /* 0x0048b00008000100 */
[----:B------:R4:W3:Y:S01]  /*0a30*/  SYNCS.EXCH.64 URZ, [UR6+0x80], UR4 ;  /* 0x0000800406ff75b2 */ /* 0x0008e20008000100 */
[----:B------:R4:W1:Y:S01]  /*0a40*/  SYNCS.EXCH.64 URZ, [UR6+0x78], UR8 ;  /* 0x0000780806ff75b2 */ /* 0x0008620008000100 */
[----:B------:R4:W1:Y:S02]  /*0a50*/  SYNCS.EXCH.64 URZ, [UR6+0x88], UR4 ;  /* 0x0000880406ff75b2 */ /* 0x0008640008000100 */
[----:B----4-:R-:W-:Y:S01]  /*0a60*/  NOP ;  /* 0x0000000000007918 */ /* 0x010fe20000000000 */
.L_x_12:
[----:B------:R-:W4:Y:S01]  /*0a70*/  SHFL.IDX PT, R0, R95, RZ, 0x1f ;  /* 0x00001fff5f007589 */ /* 0x000f2200000e0000 */
[----:B------:R-:W-:Y:S01]  /*0a80*/  NOP ;  /* 0x0000000000007918 */ /* 0x000fe20000000000 */
[----:B----4-:R-:W-:-:S13]  /*0a90*/  ISETP.NE.AND P1, PT, R0, 0x5, PT ;  /* 0x000000050000780c */ /* 0x010fda0003f25270 */
[----:B------:R-:W-:Y:S05]  /*0aa0*/  @P1 BRA `(.L_x_13) ;  /* 0x0000000000441947 */ /* 0x000fea0003800000 */
[----:B--23--:R-:W-:Y:S01]  /*0ab0*/  UMOV UR4, 0x400 ;  /* 0x0000040000047882 */ /* 0x00cfe20000000000 */
        /* <DEDUP_REMOVED lines=16> */
.L_x_13:
[----:B------:R-:W4:Y:S01]  /*0bc0*/  SHFL.IDX PT, R0, R95, RZ, 0x1f ;  /* 0x00001fff5f007589 */ /* 0x000f2200000e0000 */
[----:B------:R-:W-:Y:S01]  /*0bd0*/  ISETP.NE.OR P0, PT, RZ, UR21, !P0 ;  /* 0x00000015ff007c0c */ /* 0x000fe2000c705670 */
        /* <DEDUP_REMOVED lines=12> */
[----:B------:R4:W3:Y:S01]  /*0ca0*/  SYNCS.EXCH.64 URZ, [UR4+0xc0], UR6 ;  /* 0x0000c00604ff75b2 */ /* 0x0008e20008000100 */
[----:B------:R4:W1:Y:S01]  /*0cb0*/  SYNCS.EXCH.64 URZ, [UR4+0xb8], UR6 ;  /* 0x0000b80604ff75b2 */ /* 0x0008620008000100 */
[----:B------:R4:W1:Y:S02]  /*0cc0*/  SYNCS.EXCH.64 URZ, [UR4+0xc8], UR6 ;  /* 0x0000c80604ff75b2 */ /* 0x0008640008000100 */
[----:B----4-:R-:W-:Y:S01]  /*0cd0*/  NOP ;  /* 0x0000000000007918 */ /* 0x010fe20000000000 */
.L_x_14:
[----:B------:R-:W-:Y:S01]  /*0ce0*/  VOTEU.ALL UP0, P0 ;  /* 0x0000000000ff7886 */ /* 0x000fe20000000000 */
[----:B--23--:R-:W-:Y:S01]  /*0cf0*/  UMOV UR4, 0x20 ;  /* 0x0000002000047882 */ /* 0x00cfe20000000000 */
[----:B------:R-:W2:Y:S01]  /*0d00*/  LDCU UR28, c[0x0][0x36c] ;  /* 0x00006d80ff1c77ac */ /* 0x000ea20008000800 */
[----:B------:R-:W-:Y:S01]  /*0d10*/  NOP ;  /* 0x0000000000007918 */ /* 0x000fe20000000000 */
[----:B------:R-:W-:Y:S01]  /*0d20*/  LOP3.LUT R0, R110, 0x1f, RZ, 0xc0, !PT ;  /* 0x0000001f6e007812 */ /* 0x000fe200078ec0ff */
[----:B------:R-:W-:Y:S01]  /*0d30*/  @!UP0 UMOV UR6, 0x400 ;  /* 0x0000040000068882 */ /* 0x000fe20000000000 */
[----:B------:R-:W-:-:S04]  /*0d40*/  @!UP0 UIADD3 UR4, UPT, UPT, -UR4, 0x100000, URZ ;  /* 0x0010000004048890 */ /* 0x000fc8000fffe1ff */
[----:B------:R-:W-:Y:S02]  /*0d50*/  @!UP0 USHF.L.U32 UR5, UR4, 0xb, URZ ;  /* 0x0000000b04058899 */ /* 0x000fe400080006ff */
[----:B------:R-:W-:Y:S02]  /*0d60*/  @!UP0 USHF.L.U32 UR4, UR4, 0x1, URZ ;  /* 0x0000000104048899 */ /* 0x000fe400080006ff */
[----:B------:R-:W-:Y:S01]  /*0d70*/  @!UP0 ULEA UR6, UR52, UR6, 0x18 ;  /* 0x0000000634068291 */ /* 0x000fe2000f8ec0ff */
[----:B------:R-:W-:Y:S01]  /*0d80*/  VOTEU.ALL UP0, P0 ;  /* 0x0000000000ff7886 */ /* 0x000fe20000000000 */
[----:B------:R-:W-:Y:S02]  /*0d90*/  UISETP.NE.AND UP4, UPT, UR21, URZ, UPT ;  /* 0x000000ff1500728c */ /* 0x000fe4000bf85270 */
[----:B--2---:R-:W-:Y:S01]  /*0da0*/  UISETP.EQ.U32.AND UP1, UPT, UR28, 0x1, UPT ;  /* 0x000000011c00788c */ /* 0x004fe2000bf22070 */
[----:B------:R-:W2:Y:S07]  /*0db0*/  FENCE.VIEW.ASYNC.S ;  /* 0x00000000000073c6 */ /* 0x000eae0000000000 */
[----:B--2---:R2:W3:Y:S01]  /*0dc0*/  @!UP0 SYNCS.EXCH.64 URZ, [UR6+0xd0], UR4 ;  /* 0x0000d00406ff85b2 */ /* 0x0044e20008000100 */
[----:B------:R-:W-:Y:S05]  /*0dd0*/  BRA.U !UP1, `(.L_x_15) ;  /* 0x0000000109087547 */ /* 0x000fea000b800000 */
[----:B-1-3--:R-:W-:Y:S01]  /*0de0*/  UCGABAR_ARV ;  /* 0x00000000000079c7 */ /* 0x00afe20008000000 */
[----:B------:R-:W-:Y:S05]  /*0df0*/  BRA `(.L_x_16) ;  /* 0x0000000000047947 */ /* 0x000fea0003800000 */
.L_x_15:
[----:B-1-3--:R-:W-:Y:S01]  /*0e00*/  NOP ;  /* 0x0000000000007918 */ /* 0x00afe20000000000 */
.L_x_16:
[----:B------:R-:W1:Y:S01]  /*0e10*/  S2UR UR26, SR_CTAID.X ;  /* 0x00000000001a79c3 */ /* 0x000e620000002500 */
[----:B------:R-:W-:-:S05]  /*0e20*/  CS2R.32 R97, SR_CgaSize ;  /* 0x0000000000617805 */ /* 0x000fca0000008a00 */
[----:B------:R-:W-:-:S05]  /*0e30*/  IMAD R97, R97, -0xa0, RZ ;  /* 0xffffff6061617824 */ /* 0x000fca00078e02ff */
[----:B------:R-:W-:-:S14]  /*0e40*/  R2UR UR10, R97 ;  /* 0x00000000610a72ca */ /* 0x000fdc00000e0000 */
[----:B------:R-:W3:Y:S01]  /*0e50*/  LDCU UR10, c[0x0][UR10+0x2b0] ;  /* 0x000056000a0a77ac */ /* 0x000ee20008000800 */
[----:B------:R-:W-:-:S05]  /*0e60*/  CS2R.32 R97, SR_CgaSize ;  /* 0x0000000000617805 */ /* 0x000fca0000008a00 */
[----:B------:R-:W-:-:S05]  /*0e70*/  IMAD R97, R97, -0xa0, RZ ;  /* 0xffffff6061617824 */ /* 0x000fca00078e02ff */
[----:B------:R-:W-:-:S14]  /*0e80*/  R2UR UR9, R97 ;  /* 0x00000000610972ca */ /* 0x000fdc00000e0000 */
[----:B------:R-:W4:Y:S01]  /*0e90*/  LDCU UR9, c[0x0][UR9+0x2b4] ;  /* 0x00005680090977ac */ /* 0x000f220008000800 */
[----:B------:R-:W4:Y:S01]  /*0ea0*/  S2UR UR8, SR_CTAID.Y ;  /* 0x00000000000879c3 */ /* 0x000f220000002600 */
[----:B------:R-:W-:Y:S02]  /*0eb0*/  USHF.R.U32.HI UR7, URZ, 0x1, UR52 ;  /* 0x00000001ff077899 */ /* 0x000fe40008011634 */
[----:B--2---:R-:W-:Y:S02]  /*0ec0*/  USHF.R.U32.HI UR4, URZ, 0x2, UR52 ;  /* 0x00000002ff047899 */ /* 0x004fe40008011634 */
[----:B------:R-:W-:Y:S01]  /*0ed0*/  ULOP3.LUT UR5, UR69, 0xc, UR52, 0xf8, !UPT ;  /* 0x0000000c45057892 */ /* 0x000fe2000f8ef834 */
[----:B------:R-:W-:-:S05]  /*0ee0*/  CS2R.32 R97, SR_CgaSize ;  /* 0x0000000000617805 */ /* 0x000fca0000008a00 */
[----:B------:R-:W-:-:S05]  /*0ef0*/  IMAD R97, R97, -0xa0, RZ ;  /* 0xffffff6061617824 */ /* 0x000fca00078e02ff */
[----:B------:R-:W-:-:S14]  /*0f00*/  R2UR UR11, R97 ;  /* 0x00000000610b72ca */ /* 0x000fdc00000e0000 */
[----:B------:R-:W2:Y:S01]  /*0f10*/  LDCU UR11, c[0x0][UR11+0x2a0] ;  /* 0x000054000b0b77ac */ /* 0x000ea20008000800 */
[----:B------:R-:W2:Y:S01]  /*0f20*/  S2UR UR36, SR_CTAID.Z ;  /* 0x00000000002479c3 */ /* 0x000ea20000002700 */
[----:B------:R-:W-:Y:S02]  /*0f30*/  ULOP3.LUT UR57, UR7, 0x1, URZ, 0xc0, !UPT ;  /* 0x0000000107397892 */ /* 0x000fe4000f8ec0ff */
[----:B------:R-:W-:Y:S02]  /*0f40*/  ULOP3.LUT UR55, UR4, 0x3, URZ, 0xc0, !UPT ;  /* 0x0000000304377892 */ /* 0x000fe4000f8ec0ff */
[----:B------:R-:W-:Y:S01]  /*0f50*/  UISETP.GT.U32.AND UP0, UPT, UR5, 0xffff, UPT ;  /* 0x0000ffff0500788c */ /* 0x000fe2000bf04070 */
[----:B-1----:R-:W-:Y:S01]  /*0f60*/  I2FP.F32.U32 R3, UR26 ;  /* 0x0000001a00037c45 */ /* 0x002fe20008201000 */
[----:B------:R-:W1:Y:S04]  /*0f70*/  LDCU UR24, c[0x0][0xb24] ;  /* 0x00016480ff1877ac */ /* 0x000e680008000800 */
[----:B---3--:R-:W-:Y:S01]  /*0f80*/  FMUL R3, R3, UR10 ;  /* 0x0000000a03037c20 */ /* 0x008fe20008400000 */
[----:B------:R-:W-:-:S05]  /*0f90*/  CS2R.32 R97, SR_CgaSize ;  /* 0x0000000000617805 */ /* 0x000fca0000008a00 */
[----:B------:R-:W-:-:S05]  /*0fa0*/  IMAD R97, R97, -0xa0, RZ ;  /* 0xffffff6061617824 */ /* 0x000fca00078e02ff */
[----:B------:R-:W-:-:S14]  /*0fb0*/  R2UR UR10, R97 ;  /* 0x00000000610a72ca */ /* 0x000fdc00000e0000 */
[----:B------:R-:W3:Y:S01]  /*0fc0*/  LDCU UR10, c[0x0][UR10+0x2a4] ;  /* 0x000054800a0a77ac */ /* 0x000ee20008000800 */
[----:B----4-:R-:W-:Y:S01]  /*0fd0*/  I2FP.F32.U32 R2, UR8 ;  /* 0x0000000800027c45 */ /* 0x010fe20008201000 */
[----:B------:R-:W-:Y:S01]  /*0fe0*/  USEL UR5, UR5, 0xffff, !UP0 ;  /* 0x0000ffff05057887 */ /* 0x000fe2000c000000 */
[----:B------:R-:W4:Y:S01]  /*0ff0*/  F2I.U32.TRUNC.NTZ R3, R3 ;  /* 0x0000000300037305 */ /* 0x000f22000020f000 */
[----:B------:R-:W-:Y:S02]  /*1000*/  ULOP3.LUT UR6, UR52, 0x3, URZ, 0xc0, !UPT ;  /* 0x0000000334067892 */ /* 0x000fe4000f8ec0ff */
[----:B------:R-:W-:Y:S01]  /*1010*/  FMUL R2, R2, UR9 ;  /* 0x0000000902027c20 */ /* 0x000fe20008400000 */
[----:B------:R-:W-:Y:S01]  /*1020*/  ULOP3.LUT UR5, UR5, 0xffff, URZ, 0xc0, !UPT ;  /* 0x0000ffff05057892 */ /* 0x000fe2000f8ec0ff */
[----:B------:R-:W-:Y:S01]  /*1030*/  UMOV UR31, 0x5 ;  /* 0x00000005001f7882 */ /* 0x000fe20000000000 */
[----:B------:R-:W-:-:S03]  /*1040*/  UISETP.GT.U32.AND UP1, UPT, UR6, 0xffff, UPT ;  /* 0x0000ffff0600788c */ /* 0x000fc6000bf24070 */
[----:B------:R-:W2:Y:S01]  /*1050*/  F2I.U32.TRUNC.NTZ R2, R2 ;  /* 0x0000000200027305 */ /* 0x000ea2000020f000 */
[----:B------:R-:W-:Y:S02]  /*1060*/  USHF.L.U32 UR31, UR31, UR5, URZ ;  /* 0x000000051f1f7299 */ /* 0x000fe400080006ff */
[----:B------:R-:W-:Y:S02]  /*1070*/  USEL UR6, UR6, 0xffff, !UP1 ;  /* 0x0000ffff06067887 */ /* 0x000fe4000c800000 */
[----:B------:R-:W-:Y:S01]  /*1080*/  USHF.L.U32 UR40, UR52, 0x8, URZ ;  /* 0x0000000834287899 */ /* 0x000fe200080006ff */
[----:B----4-:R-:W-:Y:S01]  /*1090*/  R2UR UR7, R3 ;  /* 0x00000000030772ca */ /* 0x010fe200000e0000 */
[----:B------:R-:W-:Y:S01]  /*10a0*/  USHF.L.U32 UR39, UR52, 0xa, URZ ;  /* 0x0000000a34277899 */ /* 0x000fe200080006ff */
[----:B------:R-:W-:Y:S01]  /*10b0*/  PRMT R3, RZ, 0x7610, R3 ;  /* 0x00007610ff037816 */ /* 0x000fe20000000003 */
[----:B------:R-:W-:Y:S01]  /*10c0*/  ULOP3.LUT UR6, UR6, 0xffff, URZ, 0xc0, !UPT ;  /* 0x0000ffff06067892 */ /* 0x000fe2000f8ec0ff */
[----:B------:R-:W-:Y:S01]  /*10d0*/  UMOV UR37, 0x1111 ;  /* 0x0000111100257882 */ /* 0x000fe20000000000 */
[----:B------:R-:W4:Y:S01]  /*10e0*/  LDCU UR45, c[0x0][0xb24] ;  /* 0x00016480ff2d77ac */ /* 0x000f220008000800 */
[----:B--2---:R-:W-:-:S02]  /*10f0*/  R2UR UR4, R2 ;  /* 0x00000000020472ca */ /* 0x004fc400000e0000 */
[----:B------:R-:W-:Y:S01]  /*1100*/  PRMT R2, RZ, 0x7610, R2 ;  /* 0x00007610ff027816 */ /* 0x000fe20000000002 */
[----:B------:R-:W2:Y:S04]  /*1110*/  LDCU UR27, c[0x0][0xb30] ;  /* 0x00016600ff1b77ac */ /* 0x000ea80008000800 */
[----:B------:R-:W-:Y:S02]  /*1120*/  UIADD3 UR5, UPT, UPT, -UR7, URZ, URZ ;  /* 0x000000ff07057290 */ /* 0x000fe4000fffe1ff */
[----:B------:R-:W-:Y:S02]  /*1130*/  UISETP.NE.AND UP5, UPT, UR21, 0x2, UPT ;  /* 0x000000021500788c */ /* 0x000fe4000bfa5270 */
[----:B------:R-:W-:Y:S02]  /*1140*/  UIMAD UR5, UR11, UR5, UR26 ;  /* 0x000000050b0572a4 */ /* 0x000fe4000f8e021a */
[----:B------:R-:W-:-:S02]  /*1150*/  UIADD3 UR4, UPT, UPT, -UR4, URZ, URZ ;  /* 0x000000ff04047290 */ /* 0x000fc4000fffe1ff */
[----:B------:R-:W-:Y:S02]  /*1160*/  ULOP3.LUT UR40, UR40, 0xc00, URZ, 0xc0, !UPT ;  /* 0x00000c0028287892 */ /* 0x000fe4000f8ec0ff */
[----:B---3--:R-:W-:Y:S01]  /*1170*/  UIMAD UR4, UR10, UR4, UR8 ;  /* 0x000000040a0472a4 */ /* 0x008fe2000f8e0208 */
[----:B------:R-:W-:Y:S01]  /*1180*/  IMAD.U32 R97, RZ, RZ, UR5 ;  /* 0x00000005ff617e24 */ /* 0x000fe2000f8e00ff */
[----:B------:R-:W-:Y:S02]  /*1190*/  ULOP3.LUT UR39, UR39, 0x800, URZ, 0xc0, !UPT ;  /* 0x0000080027277892 */ /* 0x000fe4000f8ec0ff */
[----:B-1----:R-:W-:Y:S02]  /*11a0*/  UISETP.GE.AND UP6, UPT, UR24, 0x1, UPT ;  /* 0x000000011800788c */ /* 0x002fe4000bfc6270 */
[----:B------:R-:W-:Y:S01]  /*11b0*/  IMAD.U32 R96, RZ, RZ, UR4 ;  /* 0x00000004ff607e24 */ /* 0x000fe2000f8e00ff */
[----:B------:R-:W-:Y:S01]  /*11c0*/  UMOV UR20, UR8 ;  /* 0x0000000800147c82 */ /* 0x000fe20008000000 */
[----:B------:R-:W-:Y:S01]  /*11d0*/  UMOV UR16, UR26 ;  /* 0x0000001a00107c82 */ /* 0x000fe20008000000 */
[----:B------:R-:W-:Y:S01]  /*11e0*/  USHF.L.U32 UR37, UR37, UR6, URZ ;  /* 0x0000000625257299 */ /* 0x000fe200080006ff */
[----:B--2-4-:R-:W-:Y:S11]  /*11f0*/  BRA.U UP4, `(.L_x_17) ;  /* 0x0000000104b47547 */ /* 0x014ff6000b800000 */
[----:B------:R-:W-:Y:S02]  /*1200*/  R2UR UR18, R96 ;  /* 0x00000000601272ca */ /* 0x000fe400000e0000 */
[----:B------:R-:W-:-:S11]  /*1210*/  R2UR UR19, R97 ;  /* 0x00000000611372ca */ /* 0x000fd600000e0000 */
[----:B------:R-:W-:Y:S02]  /*1220*/  UISETP.NE.AND UP0, UPT, UR18, URZ, UPT ;  /* 0x000000ff1200728c */ /* 0x000fe4000bf05270 */
[----:B------:R-:W-:Y:S02]  /*1230*/  ULOP3.LUT UR4, UR19, 0x2, URZ, 0x3c, !UPT ;  /* 0x0000000213047892 */ /* 0x000fe4000f8e3cff */
[----:B------:R-:W-:Y:S02]  /*1240*/  UISETP.GT.U32.AND UP1, UPT, UR19, 0x1, UP0 ;  /* 0x000000011300788c */ /* 0x000fe40008724070 */
[----:B------:R-:W-:Y:S02]  /*1250*/  UISETP.NE.AND UP2, UPT, UR18, 0x1, UPT ;  /* 0x000000011200788c */ /* 0x000fe4000bf45270 */
[----:B------:R-:W-:Y:S02]  /*1260*/  UISETP.GT.U32.AND UP0, UPT, UR4, 0x1, UP0 ;  /* 0x000000010400788c */ /* 0x000fe40008704070 */
[----:B------:R-:W-:-:S02]  /*1270*/  USEL UR7, URZ, 0x1, UP1 ;  /* 0x00000001ff077887 */ /* 0x000fc40008800000 */
[----:B------:R-:W-:Y:S02]  /*1280*/  USEL UR8, URZ, 0x2, UP1 ;  /* 0x00000002ff087887 */ /* 0x000fe40008800000 */
[----:B------:R-:W-:Y:S02]  /*1290*/  UISETP.GT.U32.AND UP1, UPT, UR19, 0x1, UP2 ;  /* 0x000000011300788c */ /* 0x000fe40009724070 */
[----:B------:R-:W-:Y:S02]  /*12a0*/  USEL UR12, URZ, 0x4, UP0 ;  /* 0x00000004ff0c7887 */ /* 0x000fe40008000000 */
[----:B------:R-:W-:Y:S02]  /*12b0*/  USEL UR15, URZ, 0x8, UP0 ;  /* 0x00000008ff0f7887 */ /* 0x000fe40008000000 */
[----:B------:R-:W-:Y:S02]  /*12c0*/  UISETP.GT.U32.AND UP0, UPT, UR4, 0x1, UP2 ;  /* 0x000000010400788c */ /* 0x000fe40009704070 */
[----:B------:R-:W-:-:S02]  /*12d0*/  USEL UR6, URZ, 0x10, UP1 ;  /* 0x00000010ff067887 */ /* 0x000fc40008800000 */
[----:B------:R-:W-:Y:S02]  /*12e0*/  USEL UR11, URZ, 0x20, UP1 ;  /* 0x00000020ff0b7887 */ /* 0x000fe40008800000 */
[----:B------:R-:W-:Y:S02]  /*12f0*/  UISETP.NE.AND UP1, UPT, UR18, 0x2, UPT ;  /* 0x000000021200788c */ /* 0x000fe4000bf25270 */
[----:B------:R-:W-:Y:S02]  /*1300*/  USEL UR14, URZ, 0x40, UP0 ;  /* 0x00000040ff0e7887 */ /* 0x000fe40008000000 */
[----:B------:R-:W-:Y:S02]  /*1310*/  USEL UR17, URZ, 0x80, UP0 ;  /* 0x00000080ff117887 */ /* 0x000fe40008000000 */
[----:B------:R-:W-:Y:S02]  /*1320*/  UISETP.GT.U32.AND UP0, UPT, UR19, 0x1, UP1 ;  /* 0x000000011300788c */ /* 0x000fe40008f04070 */
[----:B------:R-:W-:-:S02]  /*1330*/  UISETP.NE.AND UP2, UPT, UR18, 0x3, UPT ;  /* 0x000000031200788c */ /* 0x000fc4000bf45270 */
[----:B------:R-:W-:Y:S02]  /*1340*/  USEL UR5, URZ, 0x100, UP0 ;  /* 0x00000100ff057887 */ /* 0x000fe40008000000 */
[----:B------:R-:W-:Y:S02]  /*1350*/  USEL UR10, URZ, 0x200, UP0 ;  /* 0x00000200ff0a7887 */ /* 0x000fe40008000000 */
[----:B------:R-:W-:Y:S02]  /*1360*/  UISETP.GT.U32.AND UP0, UPT, UR19, 0x1, UP2 ;  /* 0x000000011300788c */ /* 0x000fe40009704070 */
[----:B------:R-:W-:Y:S02]  /*1370*/  UIADD3 UR5, UPT, UPT, UR5, UR6, UR7 ;  /* 0x0000000605057290 */ /* 0x000fe4000fffe007 */
[----:B------:R-:W-:Y:S02]  /*1380*/  USEL UR9, URZ, 0x1000, UP0 ;  /* 0x00001000ff097887 */ /* 0x000fe40008000000 */
[----:B------:R-:W-:-:S02]  /*1390*/  USEL UR13, URZ, 0x2000, UP0 ;  /* 0x00002000ff0d7887 */ /* 0x000fc40008000000 */
[----:B------:R-:W-:Y:S02]  /*13a0*/  UIADD3 UR5, UPT, UPT, UR8, UR9, UR5 ;  /* 0x0000000908057290 */ /* 0x000fe4000fffe005 */
[----:B------:R-:W-:Y:S02]  /*13b0*/  UISETP.GT.U32.AND UP1, UPT, UR4, 0x1, UP1 ;  /* 0x000000010400788c */ /* 0x000fe40008f24070 */
[----:B------:R-:W-:Y:S02]  /*13c0*/  UIADD3 UR5, UPT, UPT, UR10, UR11, UR5 ;  /* 0x0000000b0a057290 */ /* 0x000fe4000fffe005 */
[----:B------:R-:W-:Y:S02]  /*13d0*/  UISETP.GT.U32.AND UP0, UPT, UR4, 0x1, UP2 ;  /* 0x000000010400788c */ /* 0x000fe40009704070 */
[----:B------:R-:W-:Y:S02]  /*13e0*/  USEL UR4, URZ, 0x400, UP1 ;  /* 0x00000400ff047887 */ /* 0x000fe40008800000 */
[----:B------:R-:W-:-:S02]  /*13f0*/  UIADD3 UR5, UPT, UPT, UR12, UR13, UR5 ;  /* 0x0000000d0c057290 */ /* 0x000fc4000fffe005 */
[----:B------:R-:W-:Y:S02]  /*1400*/  USEL UR6, URZ, 0x4000, UP0 ;  /* 0x00004000ff067887 */ /* 0x000fe40008000000 */
[----:B------:R-:W-:Y:S02]  /*1410*/  UIADD3 UR5, UPT, UPT, UR4, UR14, UR5 ;  /* 0x0000000e04057290 */ /* 0x000fe4000fffe005 */
[----:B------:R-:W-:Y:S02]  /*1420*/  USEL UR7, URZ, 0x800, UP1 ;  /* 0x00000800ff077887 */ /* 0x000fe40008800000 */
[----:B------:R-:W-:Y:S02]  /*1430*/  ULOP3.LUT UR4, UR19, 0xfffffffe, URZ, 0xc0, !UPT ;  /* 0xfffffffe13047892 */ /* 0x000fe4000f8ec0ff */
[----:B------:R-:W-:Y:S02]  /*1440*/  UIADD3 UR5, UPT, UPT, UR15, UR6, UR5 ;  /* 0x000000060f057290 */ /* 0x000fe4000fffe005 */
[----:B------:R-:W-:-:S02]  /*1450*/  ULEA UR4, UR18, UR4, 0x2 ;  /* 0x0000000412047291 */ /* 0x000fc4000f8e10ff */
[----:B------:R-:W-:Y:S02]  /*1460*/  USEL UR6, URZ, 0x8000, UP0 ;  /* 0x00008000ff067887 */ /* 0x000fe40008000000 */
[----:B------:R-:W-:-:S03]  /*1470*/  UIADD3 UR5, UPT, UPT, UR7, UR17, UR5 ;  /* 0x0000001107057290 */ /* 0x000fc6000fffe005 */
[----:B------:R-:W-:Y:S01]  /*1480*/  UMOV UR7, 0x3 ;  /* 0x0000000300077882 */ /* 0x000fe20000000000 */
[----:B------:R-:W-:Y:S02]  /*1490*/  UIADD3 UR5, UPT, UPT, UR5, UR6, URZ ;  /* 0x0000000605057290 */ /* 0x000fe4000fffe0ff */
[----:B------:R-:W-:-:S04]  /*14a0*/  USHF.L.U32 UR4, UR7, UR4, URZ ;  /* 0x0000000407047299 */ /* 0x000fc800080006ff */
[----:B------:R-:W-:Y:S02]  /*14b0*/  IMAD.U32 R3, RZ, RZ, UR5 ;  /* 0x00000005ff037e24 */ /* 0x000fe4000f8e00ff */
[----:B------:R-:W-:Y:S02]  /*14c0*/  IMAD.U32 R2, RZ, RZ, UR4 ;  /* 0x00000004ff027e24 */ /* 0x000fe4000f8e00ff */
.L_x_17:
[----:B------:R-:W-:Y:S05]  /*14d0*/  BRA.U !UP6, `(.L_x_18) ;  /* 0x000000010ed47547 */ /* 0x000fea000b800000 */
[----:B------:R-:W1:Y:S01]  /*14e0*/  LDCU.128 UR12, c[0x0][0xb10] ;  /* 0x00016200ff0c77ac */ /* 0x000e620008000c00 */
[----:B------:R-:W2:Y:S01]  /*14f0*/  LDCU UR6, c[0x0][0x370] ;  /* 0x00006e00ff0677ac */ /* 0x000ea20008000800 */
[----:B------:R-:W3:Y:S01]  /*1500*/  LDCU UR5, c[0x0][0x374] ;  /* 0x00006e80ff0577ac */ /* 0x000ee20008000800 */
[----:B------:R-:W4:Y:S01]  /*1510*/  LDCU UR25, c[0x0][0xb0c] ;  /* 0x00016180ff1977ac */ /* 0x000f220008000800 */
[----:B------:R-:W4:Y:S01]  /*1520*/  LDCU UR4, c[0x0][0xb20] ;  /* 0x00016400ff0477ac */ /* 0x000f220008000800 */
[----:B------:R-:W4:Y:S01]  /*1530*/  LDCU.64 UR8, c[0x0][0xb28] ;  /* 0x00016500ff0877ac */ /* 0x000f220008000a00 */
[----:B-1----:R-:W-:Y:S02]  /*1540*/  UISETP.NE.AND UP0, UPT, UR14, 0x1, UPT ;  /* 0x000000010e00788c */ /* 0x002fe4000bf05270 */
[----:B---3--:R-:W-:Y:S02]  /*1550*/  UIMAD.WIDE.U32 UR10, UR5, UR15, URZ ;  /* 0x0000000f050a72a5 */ /* 0x008fe4000f8e00ff */
[----:B--2---:R-:W-:-:S02]  /*1560*/  UIMAD.WIDE.U32 UR18, UR6, UR12, URZ ;  /* 0x0000000c061272a5 */ /* 0x004fc4000f8e00ff */
[----:B----4-:R-:W-:Y:S02]  /*1570*/  UISETP.NE.AND UP1, UPT, UR25, 0x1, UPT ;  /* 0x000000011900788c */ /* 0x010fe4000bf25270 */
[----:B------:R-:W-:Y:S01]  /*1580*/  UISETP.NE.AND UP2, UPT, UR24, 0x1, UPT ;  /* 0x000000011800788c */ /* 0x000fe2000bf45270 */
[----:B------:R-:W-:Y:S02]  /*1590*/  UMOV UR10, UR11 ;  /* 0x0000000b000a7c82 */ /* 0x000fe40008000000 */
[----:B------:R-:W-:Y:S01]  /*15a0*/  UMOV UR18, UR19 ;  /* 0x0000001300127c82 */ /* 0x000fe20008000000 */
[----:B------:R-:W-:Y:S02]  /*15b0*/  @UP0 USHF.R.U32.HI UR5, URZ, UR4, UR10 ;  /* 0x00000004ff050299 */ /* 0x000fe4000801160a */
[----:B------:R-:W-:Y:S02]  /*15c0*/  UIMAD.WIDE.U32 UR22, UR20, UR15, URZ ;  /* 0x0000000f141672a5 */ /* 0x000fe4000f8e00ff */
[----:B------:R-:W-:-:S02]  /*15d0*/  UIMAD.WIDE.U32 UR10, UR5, UR8, URZ ;  /* 0x00000008050a72a5 */ /* 0x000fc4000f8e00ff */
[----:B------:R-:W-:Y:S02]  /*15e0*/  @UP1 USHF.R.U32.HI UR6, URZ, UR13, UR18 ;  /* 0x0000000dff061299 */ /* 0x000fe40008011612 */
[----:B------:R-:W-:Y:S02]  /*15f0*/  UIMAD.WIDE.U32 UR16, UR26, UR12, URZ ;  /* 0x0000000c1a1072a5 */ /* 0x000fe4000f8e00ff */
[----:B------:R-:W-:Y:S01]  /*1600*/  UIMAD.WIDE.U32 UR18, UR6, UR8, URZ ;  /* 0x00000008061272a5 */ /* 0x000fe2000f8e00ff */
[----:B------:R-:W-:Y:S01]  /*1610*/  UMOV UR22, UR23 ;  /* 0x0000001700167c82 */ /* 0x000fe20008000000 */
[----:B------:R-:W-:Y:S01]  /*1620*/  UMOV UR10, UR11 ;  /* 0x0000000b000a7c82 */ /* 0x000fe20008000000 */
[----:B------:R-:W-:Y:S02]  /*1630*/  USHF.R.U32.HI UR22, URZ, UR4, UR22 ;  /* 0x00000004ff167299 */ /* 0x000fe40008011616 */
[----:B------:R-:W-:Y:S02]  /*1640*/  @UP2 USHF.R.U32.HI UR5, URZ, UR9, UR10 ;  /* 0x00000009ff052299 */ /* 0x000fe4000801160a */
[----:B------:R-:W-:Y:S01]  /*1650*/  UMOV UR7, UR19 ;  /* 0x0000001300077c82 */ /* 0x000fe20008000000 */
[----:B------:R-:W-:Y:S01]  /*1660*/  UMOV UR16, UR17 ;  /* 0x0000001100107c82 */ /* 0x000fe20008000000 */
[----:B------:R-:W-:-:S02]  /*1670*/  @UP2 USHF.R.U32.HI UR6, URZ, UR9, UR7 ;  /* 0x00000009ff062299 */ /* 0x000fc40008011607 */
[----:B------:R-:W-:Y:S02]  /*1680*/  USHF.R.U32.HI UR16, URZ, UR13, UR16 ;  /* 0x0000000dff107299 */ /* 0x000fe40008011610 */
[----:B------:R-:W-:Y:S02]  /*1690*/  USEL UR4, UR20, UR22, !UP0 ;  /* 0x0000001614047287 */ /* 0x000fe4000c000000 */
[----:B------:R-:W-:Y:S02]  /*16a0*/  UIMAD UR7, UR5, UR24, URZ ;  /* 0x00000018050772a4 */ /* 0x000fe4000f8e02ff */
[----:B------:R-:W-:Y:S02]  /*16b0*/  USEL UR5, UR26, UR16, !UP1 ;  /* 0x000000101a057287 */ /* 0x000fe4000c800000 */
[----:B------:R-:W-:Y:S02]  /*16c0*/  UIMAD UR12, UR6, UR24, URZ ;  /* 0x00000018060c72a4 */ /* 0x000fe4000f8e02ff */
[----:B------:R-:W-:-:S02]  /*16d0*/  UISETP.GE.AND UP0, UPT, UR4, UR7, UPT ;  /* 0x000000070400728c */ /* 0x000fc4000bf06270 */
[----:B------:R-:W-:Y:S02]  /*16e0*/  UIMAD.WIDE.U32 UR10, UR4, UR8, URZ ;  /* 0x00000008040a72a5 */ /* 0x000fe4000f8e00ff */
[----:B------:R-:W-:Y:S02]  /*16f0*/  UISETP.GE.OR UP0, UPT, UR5, UR12, UP0 ;  /* 0x0000000c0500728c */ /* 0x000fe40008706670 */
[----:B------:R-:W-:Y:S02]  /*1700*/  UIMAD.WIDE.U32 UR12, UR5, UR8, URZ ;  /* 0x00000008050c72a5 */ /* 0x000fe4000f8e00ff */
[----:B------:R-:W-:Y:S01]  /*1710*/  UIADD3 UR10, UPT, UPT, -UR4, URZ, URZ ;  /* 0x000000ff040a7290 */ /* 0x000fe2000fffe1ff */
[----:B------:R-:W-:Y:S01]  /*1720*/  UMOV UR8, UR11 ;  /* 0x0000000b00087c82 */ /* 0x000fe20008000000 */
[----:B------:R-:W-:Y:S02]  /*1730*/  UIADD3 UR16, UPT, UPT, -UR5, URZ, URZ ;  /* 0x000000ff05107290 */ /* 0x000fe4000fffe1ff */
[----:B------:R-:W-:-:S03]  /*1740*/  USHF.R.U32.HI UR8, URZ, UR9, UR8 ;  /* 0x00000009ff087299 */ /* 0x000fc60008011608 */
[----:B------:R-:W-:Y:S01]  /*1750*/  @!UP0 UMOV UR7, UR13 ;  /* 0x0000000d00078c82 */ /* 0x000fe20008000000 */
[----:B------:R-:W-:Y:S02]  /*1760*/  UIMAD UR20, UR14, UR10, UR20 ;  /* 0x0000000a0e1472a4 */ /* 0x000fe4000f8e0214 */
[----:B------:R-:W-:Y:S02]  /*1770*/  USEL UR8, UR4, UR8, !UP2 ;  /* 0x0000000804087287 */ /* 0x000fe4000d000000 */
[----:B------:R-:W-:Y:S02]  /*1780*/  @!UP0 USHF.R.U32.HI UR7, URZ, UR9, UR7 ;  /* 0x00000009ff078299 */ /* 0x000fe40008011607 */
[----:B------:R-:W-:Y:S02]  /*1790*/  UIADD3 UR9, UPT, UPT, -UR8, URZ, URZ ;  /* 0x000000ff08097290 */ /* 0x000fe4000fffe1ff */
[----:B------:R-:W-:Y:S02]  /*17a0*/  @!UP0 USEL UR7, UR5, UR7, !UP2 ;  /* 0x0000000705078287 */ /* 0x000fe4000d000000 */
[----:B------:R-:W-:-:S02]  /*17b0*/  UIMAD UR9, UR24, UR9, UR4 ;  /* 0x00000009180972a4 */ /* 0x000fc4000f8e0204 */
[----:B------:R-:W-:Y:S02]  /*17c0*/  @!UP0 UIADD3 UR8, UPT, UPT, UR8, -UR7, URZ ;  /* 0x8000000708088290 */ /* 0x000fe4000fffe0ff */
[----:B------:R-:W-:Y:S02]  /*17d0*/  @!UP0 UIMAD UR6, UR9, UR6, UR7 ;  /* 0x00000006090682a4 */ /* 0x000fe4000f8e0207 */
[----:B------:R-:W-:Y:S02]  /*17e0*/  @!UP0 UIMAD UR4, UR8, UR24, UR5 ;  /* 0x00000018080482a4 */ /* 0x000fe4000f8e0205 */
[----:B------:R-:W-:Y:S02]  /*17f0*/  UIMAD UR16, UR25, UR16, UR26 ;  /* 0x00000010191072a4 */ /* 0x000fe4000f8e021a */
[----:B------:R-:W-:Y:S01]  /*1800*/  UIMAD UR20, UR4, UR14, UR20 ;  /* 0x0000000e041472a4 */ /* 0x000fe2000f8e0214 */
[----:B------:R-:W-:Y:S02]  /*1810*/  @!UP0 UMOV UR5, UR6 ;  /* 0x0000000600058c82 */ /* 0x000fe40008000000 */
[----:B------:R-:W-:-:S12]  /*1820*/  UIMAD UR16, UR5, UR25, UR16 ;  /* 0x00000019051072a4 */ /* 0x000fd8000f8e0210 */
.L_x_18:
[----:B------:R-:W-:-:S09]  /*1830*/  UISETP.NE.AND UP0, UPT, UR27, 0x1, UPT ;  /* 0x000000011b00788c */ /* 0x000fd2000bf05270 */
[----:B------:R-:W-:Y:S05]  /*1840*/  BRA.U UP0, `(.L_x_19) ;  /* 0x0000000100447547 */ /* 0x000fea000b800000 */
[----:B------:R-:W1:Y:S01]  /*1850*/  LDCU.128 UR8, c[0x0][0xb10] ;  /* 0x00016200ff0877ac */ /* 0x000e620008000c00 */
[----:B------:R-:W2:Y:S01]  /*1860*/  LDCU UR12, c[0x0][0xb0c] ;  /* 0x00016180ff0c77ac */ /* 0x000ea20008000800 */
[----:B------:R-:W3:Y:S01]  /*1870*/  LDCU UR13, c[0x0][0xb20] ;  /* 0x00016400ff0d77ac */ /* 0x000ee20008000800 */
[----:B-1----:R-:W-:Y:S02]  /*1880*/  UIMAD.WIDE.U32 UR6, UR16, UR8, URZ ;  /* 0x00000008100672a5 */ /* 0x002fe4000f8e00ff */
[----:B------:R-:W-:Y:S02]  /*1890*/  UIMAD.WIDE.U32 UR4, UR20, UR11, URZ ;  /* 0x0000000b140472a5 */ /* 0x000fe4000f8e00ff */
[----:B--2---:R-:W-:Y:S02]  /*18a0*/  UISETP.NE.AND UP1, UPT, UR12, 0x1, UPT ;  /* 0x000000010c00788c */ /* 0x004fe4000bf25270 */
[----:B------:R-:W-:Y:S01]  /*18b0*/  UISETP.NE.AND UP0, UPT, UR10, 0x1, UPT ;  /* 0x000000010a00788c */ /* 0x000fe2000bf05270 */
[----:B------:R-:W-:-:S02]  /*18c0*/  UMOV UR6, UR7 ;  /* 0x0000000700067c82 */ /* 0x000fc40008000000 */
[----:B------:R-:W-:Y:S01]  /*18d0*/  UMOV UR4, UR5 ;  /* 0x0000000500047c82 */ /* 0x000fe20008000000 */
[----:B------:R-:W-:Y:S02]  /*18e0*/  USHF.R.U32.HI UR9, URZ, UR9, UR6 ;  /* 0x00000009ff097299 */ /* 0x000fe40008011606 */
[----:B---3--:R-:W-:Y:S02]  /*18f0*/  USHF.R.U32.HI UR4, URZ, UR13, UR4 ;  /* 0x0000000dff047299 */ /* 0x008fe40008011604 */
[----:B------:R-:W-:Y:S02]  /*1900*/  USEL UR5, UR16, UR9, !UP1 ;  /* 0x0000000910057287 */ /* 0x000fe4000c800000 */
[----:B------:R-:W-:-:S04]  /*1910*/  USEL UR4, UR20, UR4, !UP0 ;  /* 0x0000000414047287 */ /* 0x000fc8000c000000 */
[----:B------:R-:W-:Y:S02]  /*1920*/  UIADD3 UR6, UPT, UPT, -UR4, UR5, URZ ;  /* 0x0000000504067290 */ /* 0x000fe4000fffe1ff */
[----:B------:R-:W-:Y:S02]  /*1930*/  UIADD3 UR4, UPT, UPT, UR4, -UR5, URZ ;  /* 0x8000000504047290 */ /* 0x000fe4000fffe0ff */
[----:B------:R-:W-:Y:S02]  /*1940*/  UIMAD UR20, UR6, UR10, UR20 ;  /* 0x0000000a061472a4 */ /* 0x000fe4000f8e0214 */
[----:B------:R-:W-:-:S12]  /*1950*/  UIMAD UR16, UR4, UR12, UR16 ;  /* 0x0000000c041072a4 */ /* 0x000fd8000f8e0210 */
.L_x_19:
[----:B------:R-:W-:-:S09]  /*1960*/  UISETP.EQ.U32.AND UP0, UPT, UR28, 0x1, UPT ;  /* 0x000000011c00788c */ /* 0x000fd2000bf02070 */
[----:B------:R-:W-:Y:S05]  /*1970*/  BRA.U !UP0, `(.L_x_20) ;  /* 0x00000001080c7547 */ /* 0x000fea000b800000 */
[----:B------:R-:W-:Y:S01]  /*1980*/  UCGABAR_WAIT ;  /* 0x0000000000007dc7 */ /* 0x000fe20008000000 */
[----:B------:R-:W-:Y:S01]  /*1990*/  CCTL.IVALL ;  /* 0x00000000ff00798f */ /* 0x000fe20002000000 */
[----:B------:R-:W-:Y:S05]  /*19a0*/  BRA `(.L_x_21) ;  /* 0x0000000000047947 */ /* 0x000fea0003800000 */
.L_x_20:
[----:B------:R-:W-:Y:S06]  /*19b0*/  BAR.SYNC.DEFER_BLOCKING 0x0 ;  /* 0x0000000000007b1d */ /* 0x000fec0000010000 */
.L_x_21:
[----:B------:R-:W-:Y:S05]  /*19c0*/  BRA.U UP5, `(.L_x_22) ;  /* 0x0000001505447547 */ /* 0x000fea000b800000 */
[----:B------:R-:W1:Y:S01]  /*19d0*/  LDCU UR6, c[0x0][0x38c] ;  /* 0x00007180ff0677ac */ /* 0x000e620008000800 */
[----:B------:R-:W-:Y:S01]  /*19e0*/  PLOP3.LUT P2, PT, PT, PT, UP3, 0x80, 0x8 ;  /* 0x000000000008781c */ /* 0x000fe20003f4f038 */
[----:B------:R-:W-:Y:S01]  /*19f0*/  IMAD.MOV.U32 R12, RZ, RZ, 0x1 ;  /* 0x00000001ff0c7424 */ /* 0x000fe200078e00ff */
[----:B------:R-:W-:Y:S01]  /*1a00*/  ISETP.NE.AND P3, PT, R0, RZ, P4 ;  /* 0x000000ff0000720c */ /* 0x000fe20002765270 */
[----:B------:R-:W-:Y:S01]  /*1a10*/  USHF.L.U32 UR7, UR26, 0x7, URZ ;  /* 0x000000071a077899 */ /* 0x000fe200080006ff */
[----:B------:R-:W-:Y:S01]  /*1a20*/  PLOP3.LUT P2, PT, P2, PT, PT, 0x8, 0x80 ;  /* 0x000000000080781c */ /* 0x000fe2000174e170 */
[----:B------:R-:W-:Y:S01]  /*1a30*/  UISETP.NE.AND UP1, UPT, UR21, URZ, UPT ;  /* 0x000000ff1500728c */ /* 0x000fe2000bf25270 */
[----:B------:R-:W-:Y:S01]  /*1a40*/  CS2R R10, SRZ ;  /* 0x00000000000a7805 */ /* 0x000fe2000001ff00 */
[----:B------:R-:W-:Y:S01]  /*1a50*/  IMAD.MOV.U32 R9, RZ, RZ, RZ ;  /* 0x000000ffff097224 */ /* 0x000fe200078e00ff */
[----:B------:R-:W2:Y:S01]  /*1a60*/  LDCU UR50, c[0x0][0x370] ;  /* 0x00006e00ff3277ac */ /* 0x000ea20008000800 */
[----:B------:R-:W-:Y:S01]  /*1a70*/  IMAD.MOV.U32 R8, RZ, RZ, 0x1 ;  /* 0x00000001ff087424 */ /* 0x000fe200078e00ff */
[----:B------:R-:W-:Y:S01]  /*1a80*/  USEL UR38, UR54, 0x2, UP1 ;  /* 0x0000000236267887 */ /* 0x000fe20008800000 */
[----:B------:R-:W3:Y:S01]  /*1a90*/  LDCU.64 UR46, c[0x0][0x348] ;  /* 0x00006900ff2e77ac */ /* 0x000ee20008000a00 */
[----:B-1----:R-:W-:-:S02]  /*1aa0*/  UIADD3 UR5, UPT, UPT, UR6, 0x3f, URZ ;  /* 0x0000003f06057890 */ /* 0x002fc4000fffe0ff */
[----:B------:R-:W-:Y:S02]  /*1ab0*/  UIADD3 UR58, UPT, UPT, UR6, 0x7e, URZ ;  /* 0x0000007e063a7890 */ /* 0x000fe4000fffe0ff */
[----:B------:R-:W-:Y:S01]  /*1ac0*/  USHF.R.S32.HI UR4, URZ, 0x1f, UR5 ;  /* 0x0000001fff047899 */ /* 0x000fe20008011405 */
[----:B------:R-:W1:Y:S03]  /*1ad0*/  LDCU UR49, c[0x0][0x374] ;  /* 0x00006e80ff3177ac */ /* 0x000e660008000800 */
[----:B------:R-:W-:Y:S02]  /*1ae0*/  ULEA.HI UR4, UR4, UR5, URZ, 0x6 ;  /* 0x0000000504047291 */ /* 0x000fe4000f8f30ff */
[----:B------:R-:W-:Y:S02]  /*1af0*/  ULOP3.LUT UR5, UR7, 0x80, URZ, 0xc0, !UPT ;  /* 0x0000008007057892 */ /* 0x000fe4000f8ec0ff */
[----:B------:R-:W-:-:S02]  /*1b00*/  USHF.R.S32.HI UR53, URZ, 0x6, UR4 ;  /* 0x00000006ff357899 */ /* 0x000fc40008011404 */
[----:B------:R-:W-:Y:S02]  /*1b10*/  UIADD3 UR4, UPT, UPT, UR6, -0x1, URZ ;  /* 0xffffffff06047890 */ /* 0x000fe4000fffe0ff */
[----:B------:R-:W-:Y:S02]  /*1b20*/  UISETP.LT.U32.AND UP0, UPT, UR53, 0x2, UPT ;  /* 0x000000023500788c */ /* 0x000fe4000bf01070 */
[----:B------:R-:W-:Y:S02]  /*1b30*/  UISETP.GE.U32.AND UP2, UPT, UR4, -0x7f, UPT ;  /* 0xffffff810400788c */ /* 0x000fe4000bf46070 */
[----:B------:R-:W-:Y:S02]  /*1b40*/  USEL UR51, UR53, 0x2, UP0 ;  /* 0x0000000235337887 */ /* 0x000fe40008000000 */
[----:B------:R-:W-:Y:S02]  /*1b50*/  ULEA UR57, UR57, UR5, 0x6 ;  /* 0x0000000539397291 */ /* 0x000fe4000f8e30ff */
[----:B------:R-:W-:-:S02]  /*1b60*/  UIADD3 UR4, UPT, UPT, UR51, -0x1, URZ ;  /* 0xffffffff33047890 */ /* 0x000fc4000fffe0ff */
[----:B------:R-:W-:Y:S02]  /*1b70*/  ULEA UR55, UR55, UR5, 0x5 ;  /* 0x0000000537377291 */ /* 0x000fe4000f8e28ff */
[----:B------:R-:W-:Y:S02]  /*1b80*/  UIADD3 UR56, UPT, UPT, UR53, -UR51, URZ ;  /* 0x8000003335387290 */ /* 0x000fe4000fffe0ff */
[----:B------:R-:W-:Y:S01]  /*1b90*/  @UP2 UIADD3 UR4, UPT, UPT, UR51, URZ, URZ ;  /* 0x000000ff33042290 */ /* 0x000fe2000fffe0ff */
[----:B------:R-:W-:-:S03]  /*1ba0*/  UMOV UR29, URZ ;  /* 0x000000ff001d7c82 */ /* 0x000fc60008000000 */
[----:B------:R-:W-:Y:S02]  /*1bb0*/  UIADD3 UR41, UPT, UPT, UR4, 0x1, URZ ;  /* 0x0000000104297890 */ /* 0x000fe4000fffe0ff */
[----:B-123--:R-:W-:-:S12]  /*1bc0*/  UIADD3 UR54, UPT, UPT, -UR4, URZ, URZ ;  /* 0x000000ff04367290 */ /* 0x00efd8000fffe1ff */
.L_x_46:
[----:B------:R-:W-:Y:S01]  /*1bd0*/  UISETP.NE.AND UP0, UPT, UR52, URZ, UPT ;  /* 0x000000ff3400728c */ /* 0x000fe2000bf05270 */
[----:B-1----:R-:W1:Y:S08]  /*1be0*/  S2UR UR52, SR_CgaCtaId ;  /* 0x00000000003479c3 */ /* 0x002e700000008800 */
[----:B---3--:R-:W-:Y:S05]  /*1bf0*/  BRA.U UP0, `(.L_x_23) ;  /* 0x0000000100347547 */ /* 0x008fea000b800000 */
[----:B------:R-:W2:Y:S01]  /*1c00*/  S2R R0, SR_CgaCtaId ;  /* 0x0000000000007919 */ /* 0x000ea20000008800 */
[----:B------:R-:W-:Y:S02]  /*1c10*/  MOV R3, 0x400 ;  /* 0x0000040000037802 */ /* 0x000fe40000000f00 */
[----:B------:R-:W-:Y:S02]  /*1c20*/  SHF.L.U32 R2, R8, 0x1f, RZ ;  /* 0x0000001f08027819 */ /* 0x000fe400000006ff */
[----:B--2---:R-:W-:-:S05]  /*1c30*/  LEA R0, R0, R3, 0x18 ;  /* 0x0000000300007211 */ /* 0x004fca00078ec0ff */
[----:B------:R-:W-:-:S04]  /*1c40*/  IMAD R3, R9, 0x8, R0 ;  /* 0x0000000809037824 */ /* 0x000fc800078e0200 */
[----:B------:R-:W2:Y:S02]  /*1c50*/  SYNCS.PHASECHK.TRANS64.TRYWAIT P0, [R3+URZ+0xc0], R2 ;  /* 0x0000c002030075a7 */ /* 0x000ea400080011ff */
[----:B--2---:R-:W-:Y:S05]  /*1c60*/  @!P0 BRA `(.L_x_24) ;  /* 0x000000c800848947 */ /* 0x004fea0003800000 */
.L_x_185:
[----:B------:R-:W-:Y:S01]  /*1c70*/  VIADD R9, R9, 0x1 ;  /* 0x0000000109097836 */ /* 0x000fe20000000000 */
[----:B------:R2:W-:Y:S04]  /*1c80*/  SYNCS.ARRIVE.TRANS64.A1T0 RZ, [R3+URZ+0xb0], RZ ;  /* 0x0000b0ff03ff79a7 */ /* 0x0005e800081000ff */
[----:B------:R-:W-:-:S04]  /*1c90*/  ISETP.NE.AND P0, PT, R9, 0x2, PT ;  /* 0x000000020900780c */ /* 0x000fc80003f05270 */
[----:B------:R-:W-:Y:S02]  /*1ca0*/  SEL R9, R9, RZ, P0 ;  /* 0x000000ff09097207 */ /* 0x000fe40000000000 */
[----:B--2---:R-:W-:-:S04]  /*1cb0*/  SEL R3, RZ, 0x1, P0 ;  /* 0x00000001ff037807 */ /* 0x004fc80000000000 */
[----:B------:R-:W-:Y:S02]  /*1cc0*/  LOP3.LUT R8, R8, R3, RZ, 0x3c, !PT ;  /* 0x0000000308087212 */ /* 0x000fe400078e3cff */
.L_x_23:
[----:B------:R-:W-:Y:S01]  /*1cd0*/  UMOV UR21, 0x400 ;  /* 0x0000040000157882 */ /* 0x000fe20000000000 */
[----:B------:R-:W-:Y:S01]  /*1ce0*/  SHF.L.U32 R0, R12, 0x1f, RZ ;  /* 0x0000001f0c007819 */ /* 0x000fe200000006ff */
[----:B-1----:R-:W-:Y:S02]  /*1cf0*/  ULEA UR21, UR52, UR21, 0x18 ;  /* 0x0000001534157291 */ /* 0x002fe4000f8ec0ff */
[----:B------:R-:W-:Y:S02]  /*1d00*/  UISETP.GE.U32.AND UP0, UPT, UR58, 0x7f, UPT ;  /* 0x0000007f3a00788c */ /* 0x000fe4000bf06070 */
[----:B------:R-:W-:Y:S02]  /*1d10*/  ULEA UR4, UR29, UR21, 0x3 ;  /* 0x000000151d047291 */ /* 0x000fe4000f8e18ff */
[----:B------:R-:W-:Y:S01]  /*1d20*/  ULEA UR19, UR20, UR57, 0x8 ;  /* 0x0000003914137291 */ /* 0x000fe2000f8e40ff */
[----:B------:R-:W-:-:S06]  /*1d30*/  UMOV UR13, URZ ;  /* 0x000000ff000d7c82 */ /* 0x000fcc0008000000 */
[----:B------:R1:W2:Y:S01]  /*1d40*/  SYNCS.PHASECHK.TRANS64.TRYWAIT P1, [UR4+0x10], R0 ;  /* 0x00001000ff0075a7 */ /* 0x0002a20008021104 */
[----:B------:R-:W-:-:S04]  /*1d50*/  ULEA.HI UR4, UR16, UR16, URZ, 0x1 ;  /* 0x0000001010047291 */ /* 0x000fc8000f8f08ff */
[----:B------:R-:W-:-:S04]  /*1d60*/  USHF.L.U32 UR4, UR4, 0x7, URZ ;  /* 0x0000000704047899 */ /* 0x000fc800080006ff */
[----:B------:R-:W-:-:S04]  /*1d70*/  ULOP3.LUT UR35, UR4, 0xffffff00, URZ, 0xc0, !UPT ;  /* 0xffffff0004237892 */ /* 0x000fc8000f8ec0ff */
[----:B------:R-:W-:Y:S01]  /*1d80*/  UIADD3 UR35, UPT, UPT, UR55, UR35, URZ ;  /* 0x0000002337237290 */ /* 0x000fe2000fffe0ff */
[----:B------:R-:W-:Y:S11]  /*1d90*/  BRA.U !UP0, `(.L_x_25) ;  /* 0x0000000508187547 */ /* 0x000ff6000b800000 */
[----:B------:R-:W-:Y:S01]  /*1da0*/  UMOV UR30, UR54 ;  /* 0x00000036001e7c82 */ /* 0x000fe20008000000 */
[----:B------:R-:W-:Y:S01]  /*1db0*/  UMOV UR6, UR29 ;  /* 0x0000001d00067c82 */ /* 0x000fe20008000000 */
[----:B------:R-:W-:-:S05]  /*1dc0*/  UMOV UR26, 0x20 ;  /* 0x00000020001a7882 */ /* 0x000fca0000000000 */
.L_x_33:
[----:B------:R-:W-:Y:S01]  /*1dd0*/  ULEA UR5, UR6, UR21, 0x3 ;  /* 0x0000001506057291 */ /* 0x000fe2000f8e18ff */
[----:B--2---:R-:W-:Y:S01]  /*1de0*/  @P4 MOV R2, 0x20000 ;  /* 0x0002000000024802 */ /* 0x004fe20000000f00 */
[----:B--23--:R-:W-:Y:S10]  /*1df0*/  @P1 BRA `(.L_x_26) ;  /* 0x00000000000c1947 */ /* 0x00cff40003800000 */
[----:B------:R-:W-:-:S04]  /*1e00*/  SHF.L.U32 R3, R12, 0x1f, RZ ;  /* 0x0000001f0c037819 */ /* 0x000fc800000006ff */
[----:B------:R-:W2:Y:S02]  /*1e10*/  SYNCS.PHASECHK.TRANS64.TRYWAIT P0, [UR5+0x10], R3 ;  /* 0x00001003ff0075a7 */ /* 0x000ea40008001105 */
[----:B--2---:R-:W-:Y:S05]  /*1e20*/  @!P0 BRA `(.L_x_27) ;  /* 0x000000c800288947 */ /* 0x004fea0003800000 */
.L_x_26:
[----:B------:R2:W-:Y:S01]  /*1e30*/  @P4 SYNCS.ARRIVE.TRANS64 RZ, [UR5], R2 ;  /* 0x00000002ffff49a7 */ /* 0x0005e20008000005 */
[----:B------:R-:W-:Y:S02]  /*1e40*/  ULOP3.LUT UR4, UR38, 0x2, URZ, 0xfc, !UPT ;  /* 0x0000000226047892 */ /* 0x000fe4000f8efcff */
[----:B------:R-:W-:Y:S02]  /*1e50*/  UIADD3 UR30, UPT, UPT, UR30, 0x1, URZ ;  /* 0x000000011e1e7890 */ /* 0x000fe4000fffe0ff */
[----:B------:R-:W-:Y:S02]  /*1e60*/  UISETP.NE.AND UP0, UPT, UR4, 0x2, UPT ;  /* 0x000000020400788c */ /* 0x000fe4000bf05270 */
[----:B------:R-:W-:-:S07]  /*1e70*/  UISETP.NE.AND UP2, UPT, UR30, 0x1, UPT ;  /* 0x000000011e00788c */ /* 0x000fce000bf45270 */
[----:B------:R-:W-:Y:S05]  /*1e80*/  BRA.U UP0, `(.L_x_28) ;  /* 0x0000000100047547 */ /* 0x000fea000b800000 */
[----:B------:R-:W-:Y:S05]  /*1e90*/  BPT.TRAP 0x1 ;  /* 0x000000040000795c */ /* 0x000fea0000300000 */
.L_x_28:
[----:B------:R-:W-:Y:S04]  /*1ea0*/  BSSY.RECONVERGENT B0, `(.L_x_29) ;  /* 0x0000003000007945 */ /* 0x000fe80003800200 */
[----:B------:R-:W-:Y:S05]  /*1eb0*/  @!P3 BRA `(.L_x_30) ;  /* 0x000000000004b947 */ /* 0x000fea0003800000 */
[----:B------:R-:W-:Y:S05]  /*1ec0*/  BPT.TRAP 0x1 ;  /* 0x000000040000795c */ /* 0x000fea0000300000 */
.L_x_30:
[----:B------:R-:W-:Y:S05]  /*1ed0*/  BSYNC.RECONVERGENT B0 ;  /* 0x0000000000007941 */ /* 0x000fea0003800200 */
.L_x_29:
[----:B------:R-:W-:Y:S01]  /*1ee0*/  UIADD3 UR4, UPT, UPT, UR6, 0x1, URZ ;  /* 0x0000000106047890 */ /* 0x000fe2000fffe0ff */
[----:B------:R-:W-:Y:S01]  /*1ef0*/  BSSY.RECONVERGENT B0, `(.L_x_31) ;  /* 0x000002c000007945 */ /* 0x000fe20003800200 */
[----:B------:R-:W-:Y:S02]  /*1f00*/  ELECT P0, URZ, PT ;  /* 0x0000000000ff782f */ /* 0x000fe40003800000 */
[----:B------:R-:W-:-:S04]  /*1f10*/  UISETP.NE.AND UP0, UPT, UR4, 0x2, UPT ;  /* 0x000000020400788c */ /* 0x000fc8000bf05270 */
[----:B------:R-:W-:Y:S02]  /*1f20*/  USEL UR7, URZ, 0x1, UP0 ;  /* 0x00000001ff077887 */ /* 0x000fe40008000000 */
[----:B------:R-:W-:-:S04]  /*1f30*/  USEL UR29, UR4, URZ, UP0 ;  /* 0x000000ff041d7287 */ /* 0x000fc80008000000 */
[----:B------:R-:W-:Y:S01]  /*1f40*/  ULEA UR4, UR29, UR21, 0x3 ;  /* 0x000000151d047291 */ /* 0x000fe2000f8e18ff */
[----:B------:R-:W-:-:S04]  /*1f50*/  LOP3.LUT R12, R12, UR7, RZ, 0x3c, !PT ;  /* 0x000000070c0c7c12 */ /* 0x000fc8000f8e3cff */
[----:B-1----:R-:W-:-:S04]  /*1f60*/  SHF.L.U32 R0, R12, 0x1f, RZ ;  /* 0x0000001f0c007819 */ /* 0x002fc800000006ff */
[----:B------:R1:W3:Y:S01]  /*1f70*/  SYNCS.PHASECHK.TRANS64.TRYWAIT P1, [UR4+0x10], R0 ;  /* 0x00001000ff0075a7 */ /* 0x0002e20008021104 */
[----:B------:R-:W-:Y:S05]  /*1f80*/  @!P0 BRA `(.L_x_32) ;  /* 0x0000000000888947 */ /* 0x000fea0003800000 */
[----:B------:R-:W-:Y:S02]  /*1f90*/  USHF.L.U32 UR4, UR6, 0xd, URZ ;  /* 0x0000000d06047899 */ /* 0x000fe400080006ff */
[----:B------:R-:W-:Y:S02]  /*1fa0*/  UIADD3 UR22, UP1, UPT, UR46, 0x80, URZ ;  /* 0x000000802e167890 */ /* 0x000fe4000ff3e0ff */
[----:B------:R-:W-:Y:S02]  /*1fb0*/  ULOP3.LUT UR24, UR4, UR40, URZ, 0xfc, !UPT ;  /* 0x0000002804187292 */ /* 0x000fe4000f8efcff */
[----:B------:R-:W-:Y:S02]  /*1fc0*/  ULOP3.LUT UR8, UR4, UR39, URZ, 0xfc, !UPT ;  /* 0x0000002704087292 */ /* 0x000fe4000f8efcff */
[----:B------:R-:W-:Y:S02]  /*1fd0*/  ULEA UR24, UR24, UR21, 0x2 ;  /* 0x0000001518187291 */ /* 0x000fe4000f8e10ff */
[----:B------:R-:W-:-:S02]  /*1fe0*/  UIADD3 UR14, UP0, UPT, UR46, 0x180, URZ ;  /* 0x000001802e0e7890 */ /* 0x000fc4000ff1e0ff */
[----:B------:R-:W-:Y:S02]  /*1ff0*/  ULEA UR8, UR8, UR21, 0x2 ;  /* 0x0000001508087291 */ /* 0x000fe4000f8e10ff */
[----:B------:R-:W-:Y:S02]  /*2000*/  UIADD3 UR34, UPT, UPT, UR26, -0x20, URZ ;  /* 0xffffffe01a227890 */ /* 0x000fe4000fffe0ff */
[----:B------:R-:W-:Y:S02]  /*2010*/  ULOP3.LUT UR33, UR5, 0xfefffff8, URZ, 0xc0, !UPT ;  /* 0xfefffff805217892 */ /* 0x000fe4000f8ec0ff */
[----:B------:R-:W-:Y:S02]  /*2020*/  UIADD3.X UR23, UPT, UPT, URZ, UR47, URZ, UP1, !UPT ;  /* 0x0000002fff177290 */ /* 0x000fe40008ffe4ff */
[----:B------:R-:W-:Y:S02]  /*2030*/  UIADD3 UR32, UPT, UPT, UR24, 0x10800, URZ ;  /* 0x0001080018207890 */ /* 0x000fe4000fffe0ff */
[----:B------:R-:W-:-:S02]  /*2040*/  UPRMT UR7, URZ, 0x5410, UR37 ;  /* 0x00005410ff077896 */ /* 0x000fc40008000025 */
[----:B------:R-:W-:Y:S02]  /*2050*/  UIADD3 UR24, UPT, UPT, UR24, 0x14800, URZ ;  /* 0x0001480018187890 */ /* 0x000fe4000fffe0ff */
[----:B------:R-:W-:Y:S02]  /*2060*/  UIADD3.X UR15, UPT, UPT, URZ, UR47, URZ, UP0, !UPT ;  /* 0x0000002fff0f7290 */ /* 0x000fe400087fe4ff */
[----:B------:R-:W-:Y:S02]  /*2070*/  UIADD3 UR16, UPT, UPT, UR8, 0x20800, URZ ;  /* 0x0002080008107890 */ /* 0x000fe4000fffe0ff */
[----:B------:R-:W-:Y:S02]  /*2080*/  UPRMT UR4, URZ, 0x5410, UR31 ;  /* 0x00005410ff047896 */ /* 0x000fe4000800001f */
[----:B------:R-:W-:Y:S01]  /*2090*/  UIADD3 UR8, UPT, UPT, UR8, 0x24800, URZ ;  /* 0x0002480008087890 */ /* 0x000fe2000fffe0ff */
[----:B------:R-:W-:Y:S01]  /*20a0*/  UMOV UR42, 0x0 ;  /* 0x00000000002a7882 */ /* 0x000fe20000000000 */
[----:B------:R-:W-:Y:S01]  /*20b0*/  UMOV UR43, 0x10000000 ;  /* 0x10000000002b7882 */ /* 0x000fe20000000000 */
[----:B------:R-:W-:Y:S01]  /*20c0*/  UMOV UR27, UR35 ;  /* 0x00000023001b7c82 */ /* 0x000fe20008000000 */
[----:B------:R-:W-:Y:S01]  /*20d0*/  UMOV UR28, UR36 ;  /* 0x00000024001c7c82 */ /* 0x000fe20008000000 */
[----:B------:R-:W-:Y:S01]  /*20e0*/  UMOV UR25, UR33 ;  /* 0x0000002100197c82 */ /* 0x000fe20008000000 */
[----:B------:R-:W-:Y:S01]  /*20f0*/  UMOV UR20, UR36 ;  /* 0x0000002400147c82 */ /* 0x000fe20008000000 */
[----:B------:R-:W-:Y:S01]  /*2100*/  UMOV UR17, UR33 ;  /* 0x0000002100117c82 */ /* 0x000fe20008000000 */
[----:B------:R-:W-:Y:S01]  /*2110*/  UMOV UR18, UR34 ;  /* 0x0000002200127c82 */ /* 0x000fe20008000000 */
[----:B------:R4:W-:Y:S01]  /*2120*/  UTMALDG.3D.MULTICAST.2CTA [UR32], [UR22], UR7, desc[UR42] ;  /* 0x00002a20160073b4 */ /* 0x0009e20008211807 */
[----:B------:R-:W-:Y:S01]  /*2130*/  UMOV UR10, UR26 ;  /* 0x0000001a000a7c82 */ /* 0x000fe20008000000 */
[----:B------:R-:W-:Y:S01]  /*2140*/  UMOV UR11, UR19 ;  /* 0x00000013000b7c82 */ /* 0x000fe20008000000 */
[----:B------:R-:W-:Y:S01]  /*2150*/  UMOV UR12, UR36 ;  /* 0x00000024000c7c82 */ /* 0x000fe20008000000 */
[----:B------:R-:W-:Y:S01]  /*2160*/  UMOV UR9, UR33 ;  /* 0x0000002100097c82 */ /* 0x000fe20008000000 */
[----:B------:R4:W-:Y:S01]  /*2170*/  UTMALDG.3D.MULTICAST.2CTA [UR24], [UR22], UR7, desc[UR42] ;  /* 0x00002a18160073b4 */ /* 0x0009e20008211807 */
[----:B------:R4:W-:Y:S01]  /*2180*/  UTMALDG.3D.MULTICAST.2CTA [UR16], [UR14], UR4, desc[UR42] ;  /* 0x00002a100e0073b4 */ /* 0x0009e20008211804 */
[----:B------:R4:W-:Y:S02]  /*2190*/  UTMALDG.3D.MULTICAST.2CTA [UR8], [UR14], UR4, desc[UR42] ;  /* 0x00002a080e0073b4 */ /* 0x0009e40008211804 */
[----:B----4-:R-:W-:Y:S01]  /*21a0*/  NOP ;  /* 0x0000000000007918 */ /* 0x010fe20000000000 */
.L_x_32:
[----:B------:R-:W-:Y:S05]  /*21b0*/  BSYNC.RECONVERGENT B0 ;  /* 0x0000000000007941 */ /* 0x000fea0003800200 */
.L_x_31:
[----:B------:R-:W-:Y:S01]  /*21c0*/  UIADD3 UR26, UPT, UPT, UR26, 0x40, URZ ;  /* 0x000000401a1a7890 */ /* 0x000fe2000fffe0ff */
[----:B------:R-:W-:Y:S01]  /*21d0*/  UMOV UR6, UR29 ;  /* 0x0000001d00067c82 */ /* 0x000fe20008000000 */
[----:B------:R-:W-:Y:S01]  /*21e0*/  UMOV UR13, UR41 ;  /* 0x00000029000d7c82 */ /* 0x000fe20008000000 */
[----:B------:R-:W-:Y:S09]  /*21f0*/  BRA.U UP2, `(.L_x_33) ;  /* 0xfffffff902f47547 */ /* 0x000ff2000b83ffff */
.L_x_25:
[----:B------:R-:W-:Y:S01]  /*2200*/  ULEA UR4, UR29, UR21, 0x3 ;  /* 0x000000151d047291 */ /* 0x000fe2000f8e18ff */
[----:B-1----:R-:W-:Y:S01]  /*2210*/  SHF.L.U32 R0, R12, 0x1f, RZ ;  /* 0x0000001f0c007819 */ /* 0x002fe200000006ff */
[----:B------:R-:W-:Y:S01]  /*2220*/  @!P2 SYNCS.ARRIVE.TRANS64.A1T0 RZ, [UR21+0x68], RZ ;  /* 0x000068ffffffa9a7 */ /* 0x000fe20008100015 */
[----:B------:R-:W-:-:S06]  /*2230*/  UISETP.GT.AND UP0, UPT, UR53, UR51, UPT ;  /* 0x000000333500728c */ /* 0x000fcc000bf04270 */
[----:B--23--:R1:W2:Y:S03]  /*2240*/  SYNCS.PHASECHK.TRANS64.TRYWAIT P1, [UR4+0x10], R0 ;  /* 0x00001000ff0075a7 */ /* 0x00c2a60008021104 */
[----:B------:R-:W-:Y:S05]  /*2250*/  BRA.U !UP0, `(.L_x_34) ;  /* 0x0000000508107547 */ /* 0x000fea000b800000 */
[----:B------:R-:W-:Y:S01]  /*2260*/  UIADD3 UR30, UPT, UPT, UR56, UR13, URZ ;  /* 0x0000000d381e7290 */ /* 0x000fe2000fffe0ff */
[----:B------:R-:W-:-:S11]  /*2270*/  UMOV UR7, UR29 ;  /* 0x0000001d00077c82 */ /* 0x000fd60008000000 */
.L_x_42:
[----:B------:R-:W-:Y:S01]  /*2280*/  ULEA UR6, UR7, UR21, 0x3 ;  /* 0x0000001507067291 */ /* 0x000fe2000f8e18ff */
[----:B--2---:R-:W-:Y:S01]  /*2290*/  @P4 MOV R2, 0x20000 ;  /* 0x0002000000024802 */ /* 0x004fe20000000f00 */
[----:B--23--:R-:W-:Y:S10]  /*22a0*/  @P1 BRA `(.L_x_35) ;  /* 0x00000000000c1947 */ /* 0x00cff40003800000 */
[----:B------:R-:W-:-:S04]  /*22b0*/  SHF.L.U32 R3, R12, 0x1f, RZ ;  /* 0x0000001f0c037819 */ /* 0x000fc800000006ff */
[----:B------:R-:W2:Y:S02]  /*22c0*/  SYNCS.PHASECHK.TRANS64.TRYWAIT P0, [UR6+0x10], R3 ;  /* 0x00001003ff0075a7 */ /* 0x000ea40008001106 */
[----:B--2---:R-:W-:Y:S05]  /*22d0*/  @!P0 BRA `(.L_x_36) ;  /* 0x000000c400148947 */ /* 0x004fea0003800000 */
.L_x_35:
[----:B------:R2:W-:Y:S01]  /*22e0*/  @P4 SYNCS.ARRIVE.TRANS64 RZ, [UR6], R2 ;  /* 0x00000002ffff49a7 */ /* 0x0005e20008000006 */
[----:B------:R-:W-:-:S04]  /*22f0*/  ULOP3.LUT UR4, UR38, 0x2, URZ, 0xfc, !UPT ;  /* 0x0000000226047892 */ /* 0x000fc8000f8efcff */
[----:B------:R-:W-:-:S09]  /*2300*/  UISETP.NE.AND UP0, UPT, UR4, 0x2, UPT ;  /* 0x000000020400788c */ /* 0x000fd2000bf05270 */
[----:B------:R-:W-:Y:S05]  /*2310*/  BRA.U UP0, `(.L_x_37) ;  /* 0x0000000100047547 */ /* 0x000fea000b800000 */
[----:B------:R-:W-:Y:S05]  /*2320*/  BPT.TRAP 0x1 ;  /* 0x000000040000795c */ /* 0x000fea0000300000 */
.L_x_37:
[----:B------:R-:W-:Y:S04]  /*2330*/  BSSY.RECONVERGENT B0, `(.L_x_38) ;  /* 0x0000003000007945 */ /* 0x000fe80003800200 */
[----:B------:R-:W-:Y:S05]  /*2340*/  @!P3 BRA `(.L_x_39) ;  /* 0x000000000004b947 */ /* 0x000fea0003800000 */
[----:B------:R-:W-:Y:S05]  /*2350*/  BPT.TRAP 0x1 ;  /* 0x000000040000795c */ /* 0x000fea0000300000 */
.L_x_39:
[----:B------:R-:W-:Y:S05]  /*2360*/  BSYNC.RECONVERGENT B0 ;  /* 0x0000000000007941 */ /* 0x000fea0003800200 */
.L_x_38:
        /* <DEDUP_REMOVED lines=16> */
[----:B------:R-:W-:-:S02]  /*2470*/  USHF.L.U32 UR34, UR13, 0x6, URZ ;  /* 0x000000060d227899 */ /* 0x000fc400080006ff */
[----:B------:R-:W-:Y:S02]  /*2480*/  UIADD3 UR22, UP0, UPT, UR46, 0x180, URZ ;  /* 0x000001802e167890 */ /* 0x000fe4000ff1e0ff */
[----:B------:R-:W-:Y:S02]  /*2490*/  ULEA UR8, UR8, UR21, 0x2 ;  /* 0x0000001508087291 */ /* 0x000fe4000f8e10ff */
[----:B------:R-:W-:Y:S02]  /*24a0*/  ULOP3.LUT UR33, UR6, 0xfefffff8, URZ, 0xc0, !UPT ;  /* 0xfefffff806217892 */ /* 0x000fe4000f8ec0ff */
[----:B------:R-:W-:Y:S02]  /*24b0*/  UIADD3.X UR15, UPT, UPT, URZ, UR47, URZ, UP1, !UPT ;  /* 0x0000002fff0f7290 */ /* 0x000fe40008ffe4ff */
[----:B------:R-:W-:Y:S02]  /*24c0*/  UIADD3 UR32, UPT, UPT, UR24, 0x10800, URZ ;  /* 0x0001080018207890 */ /* 0x000fe4000fffe0ff */
[----:B------:R-:W-:-:S02]  /*24d0*/  UPRMT UR4, URZ, 0x5410, UR37 ;  /* 0x00005410ff047896 */ /* 0x000fc40008000025 */
[----:B------:R-:W-:Y:S02]  /*24e0*/  UIADD3 UR26, UPT, UPT, UR34, 0x20, URZ ;  /* 0x00000020221a7890 */ /* 0x000fe4000fffe0ff */
        /* <DEDUP_REMOVED lines=22> */
.L_x_41:
[----:B------:R-:W-:Y:S05]  /*2650*/  BSYNC.RECONVERGENT B0 ;  /* 0x0000000000007941 */ /* 0x000fea0003800200 */
.L_x_40:
[----:B------:R-:W-:Y:S01]  /*2660*/  UIADD3 UR13, UPT, UPT, UR13, 0x1, URZ ;  /* 0x000000010d0d7890 */ /* 0x000fe2000fffe0ff */
[----:B------:R-:W-:-:S03]  /*2670*/  UMOV UR7, UR29 ;  /* 0x0000001d00077c82 */ /* 0x000fc60008000000 */
[----:B------:R-:W-:-:S09]  /*2680*/  UISETP.NE.AND UP0, UPT, UR13, UR30, UPT ;  /* 0x0000001e0d00728c */ /* 0x000fd2000bf05270 */
[----:B------:R-:W-:Y:S05]  /*2690*/  BRA.U UP0, `(.L_x_42) ;  /* 0xfffffff900f87547 */ /* 0x000fea000b83ffff */
.L_x_34:
[C---:B------:R-:W-:Y:S01]  /*26a0*/  LEA R3, R11.reuse, UR21, 0x3 ;  /* 0x000000150b037c11 */ /* 0x040fe2000f8e18ff */
[----:B------:R-:W-:Y:S01]  /*26b0*/  NOP ;  /* 0x0000000000007918 */ /* 0x000fe20000000000 */
[----:B-1----:R-:W-:Y:S02]  /*26c0*/  SHF.L.U32 R0, R10, 0x1f, RZ ;  /* 0x0000001f0a007819 */ /* 0x002fe400000006ff */
[----:B------:R-:W-:Y:S02]  /*26d0*/  LEA R5, R11, UR21, 0x4 ;  /* 0x000000150b057c11 */ /* 0x000fe4000f8e20ff */
[----:B------:R-:W1:Y:S02]  /*26e0*/  SYNCS.PHASECHK.TRANS64.TRYWAIT P0, [R3+URZ+0x70], R0 ;  /* 0x00007000030075a7 */ /* 0x000e6400080011ff */
[----:B-1----:R-:W-:Y:S05]  /*26f0*/  @!P0 BRA `(.L_x_43) ;  /* 0x000000c000248947 */ /* 0x002fea0003800000 */
.L_x_188:
[----:B------:R-:W4:Y:S01]  /*2700*/  LDS.128 R4, [R5+0xe0] ;  /* 0x0000e00005047984 */ /* 0x000f220000000c00 */
[----:B------:R-:W-:Y:S01]  /*2710*/  UISETP.GE.AND UP0, UPT, UR45, 0x1, UPT ;  /* 0x000000012d00788c */ /* 0x000fe2000bf06270 */
[----:B------:R-:W-:Y:S01]  /*2720*/  @!PT LDS RZ, [RZ] ;  /* 0x00000000fffff984 */ /* 0x000fe20000000800 */
[----:B------:R-:W-:Y:S01]  /*2730*/  @!PT LDS RZ, [RZ] ;  /* 0x00000000fffff984 */ /* 0x000fe20000000800 */
[----:B------:R-:W-:Y:S01]  /*2740*/  @!PT LDS RZ, [RZ] ;  /* 0x00000000fffff984 */ /* 0x000fe20000000800 */
[----:B------:R-:W-:Y:S01]  /*2750*/  @!PT LDS RZ, [RZ] ;  /* 0x00000000fffff984 */ /* 0x000fe20000000800 */
[----:B------:R1:W-:Y:S06]  /*2760*/  MEMBAR.ALL.CTA ;  /* 0x0000000000007992 */ /* 0x0003ec0000008000 */
[----:B-1----:R-:W1:Y:S01]  /*2770*/  FENCE.VIEW.ASYNC.S ;  /* 0x00000000000073c6 */ /* 0x002e620000000000 */
[----:B----4-:R-:W-:-:S13]  /*2780*/  LOP3.LUT P0, RZ, R6, 0x1, RZ, 0xc0, !PT ;  /* 0x0000000106ff7812 */ /* 0x010fda000780c0ff */
[----:B-1----:R-:W-:Y:S01]  /*2790*/  VOTEU.ANY UP1, P0 ;  /* 0x0000000000ff7886 */ /* 0x002fe20000020100 */
[----:B------:R-:W-:-:S13]  /*27a0*/  PLOP3.LUT P0, PT, PT, PT, UP1, 0x80, 0x8 ;  /* 0x000000000008781c */ /* 0x000fda0003f0f018 */
[----:B------:R-:W-:Y:S02]  /*27b0*/  @P0 LOP3.LUT R0, R5, 0xffff, RZ, 0xc0, !PT ;  /* 0x0000ffff05000812 */ /* 0x000fe400078ec0ff */
[----:B--2---:R-:W-:Y:S02]  /*27c0*/  @P0 MOV R2, R4 ;  /* 0x0000000400020202 */ /* 0x004fe40000000f00 */
[----:B------:R-:W-:Y:S01]  /*27d0*/  @P0 R2UR UR5, R0 ;  /* 0x00000000000502ca */ /* 0x000fe200000e0000 */
[----:B------:R-:W-:Y:S01]  /*27e0*/  VIADD R0, R3, 0x80 ;  /* 0x0000008003007836 */ /* 0x000fe20000000000 */
[----:B------:R-:W-:Y:S02]  /*27f0*/  @P0 SHF.R.U32.HI R4, RZ, 0x10, R5 ;  /* 0x00000010ff040819 */ /* 0x000fe40000011605 */
[----:B------:R-:W-:Y:S02]  /*2800*/  @P0 R2UR UR6, R2 ;  /* 0x00000000020602ca */ /* 0x000fe400000e0000 */
[----:B------:R-:W-:-:S02]  /*2810*/  PRMT R0, RZ, 0x654, R0 ;  /* 0x00000654ff007816 */ /* 0x000fc40000000000 */
[----:B------:R-:W-:Y:S02]  /*2820*/  @P0 R2UR UR4, R4 ;  /* 0x00000000040402ca */ /* 0x000fe400000e0000 */
[----:B------:R1:W-:Y:S03]  /*2830*/  SYNCS.ARRIVE.TRANS64.RED.A1T0 RZ, [R0+URZ], RZ ;  /* 0x000000ff00ff79a7 */ /* 0x0003e600081004ff */
[----:B------:R-:W-:-:S04]  /*2840*/  @UP1 UMOV UR44, UR5 ;  /* 0x00000005002c1c82 */ /* 0x000fc80008000000 */
[----:B------:R-:W-:-:S04]  /*2850*/  @UP1 UMOV UR48, UR6 ;  /* 0x0000000600301c82 */ /* 0x000fc80008000000 */
[----:B------:R-:W-:Y:S01]  /*2860*/  @UP1 UMOV UR36, UR4 ;  /* 0x0000000400241c82 */ /* 0x000fe20008000000 */
[----:B------:R-:W-:Y:S05]  /*2870*/  BRA.U !UP0, `(.L_x_44) ;  /* 0x0000000108d47547 */ /* 0x000fea000b800000 */
[----:B------:R-:W2:Y:S01]  /*2880*/  LDCU.128 UR12, c[0x0][0xb10] ;  /* 0x00016200ff0c77ac */ /* 0x000ea20008000c00 */
[----:B------:R-:W4:Y:S01]  /*2890*/  LDCU UR22, c[0x0][0xb20] ;  /* 0x00016400ff1677ac */ /* 0x000f220008000800 */
[----:B------:R-:W3:Y:S01]  /*28a0*/  LDCU UR20, c[0x0][0xb0c] ;  /* 0x00016180ff1477ac */ /* 0x000ee20008000800 */
[----:B------:R-:W1:Y:S01]  /*28b0*/  LDCU.64 UR8, c[0x0][0xb28] ;  /* 0x00016500ff0877ac */ /* 0x000e620008000a00 */
[----:B------:R-:W-:Y:S02]  /*28c0*/  UISETP.NE.AND UP3, UPT, UR45, 0x1, UPT ;  /* 0x000000012d00788c */ /* 0x000fe4000bf65270 */
[----:B--2---:R-:W-:Y:S02]  /*28d0*/  UIMAD.WIDE.U32 UR6, UR49, UR15, URZ ;  /* 0x0000000f310672a5 */ /* 0x004fe4000f8e00ff */
[----:B------:R-:W-:Y:S02]  /*28e0*/  UIMAD.WIDE.U32 UR4, UR50, UR12, URZ ;  /* 0x0000000c320472a5 */ /* 0x000fe4000f8e00ff */
[----:B------:R-:W-:-:S02]  /*28f0*/  UISETP.NE.AND UP0, UPT, UR14, 0x1, UPT ;  /* 0x000000010e00788c */ /* 0x000fc4000bf05270 */
[----:B------:R-:W-:Y:S01]  /*2900*/  UIMAD.WIDE.U32 UR18, UR44, UR15, URZ ;  /* 0x0000000f2c1272a5 */ /* 0x000fe2000f8e00ff */
[----:B------:R-:W-:Y:S02]  /*2910*/  UMOV UR6, UR7 ;  /* 0x0000000700067c82 */ /* 0x000fe40008000000 */
[----:B------:R-:W-:Y:S01]  /*2920*/  UMOV UR4, UR5 ;  /* 0x0000000500047c82 */ /* 0x000fe20008000000 */
[----:B----4-:R-:W-:Y:S02]  /*2930*/  USHF.R.U32.HI UR6, URZ, UR22, UR6 ;  /* 0x00000016ff067299 */ /* 0x010fe40008011606 */
[----:B---3--:R-:W-:Y:S02]  /*2940*/  UISETP.NE.AND UP2, UPT, UR20, 0x1, UPT ;  /* 0x000000011400788c */ /* 0x008fe4000bf45270 */
[----:B------:R-:W-:Y:S02]  /*2950*/  USHF.R.U32.HI UR4, URZ, UR13, UR4 ;  /* 0x0000000dff047299 */ /* 0x000fe40008011604 */
[----:B------:R-:W-:-:S02]  /*2960*/  USEL UR5, UR49, UR6, !UP0 ;  /* 0x0000000631057287 */ /* 0x000fc4000c000000 */
[----:B------:R-:W-:Y:S02]  /*2970*/  USEL UR6, UR50, UR4, !UP2 ;  /* 0x0000000432067287 */ /* 0x000fe4000d000000 */
[----:B-1----:R-:W-:Y:S01]  /*2980*/  UIMAD.WIDE.U32 UR10, UR5, UR8, URZ ;  /* 0x00000008050a72a5 */ /* 0x002fe2000f8e00ff */
[----:B------:R-:W-:Y:S01]  /*2990*/  UMOV UR4, UR19 ;  /* 0x0000001300047c82 */ /* 0x000fe20008000000 */
[----:B------:R-:W-:Y:S02]  /*29a0*/  UIMAD.WIDE.U32 UR16, UR48, UR12, URZ ;  /* 0x0000000c301072a5 */ /* 0x000fe4000f8e00ff */
[----:B------:R-:W-:-:S03]  /*29b0*/  UIMAD.WIDE.U32 UR18, UR6, UR8, URZ ;  /* 0x00000008061272a5 */ /* 0x000fc6000f8e00ff */
[----:B------:R-:W-:Y:S01]  /*29c0*/  UMOV UR10, UR11 ;  /* 0x0000000b000a7c82 */ /* 0x000fe20008000000 */
[----:B------:R-:W-:Y:S02]  /*29d0*/  USHF.R.U32.HI UR4, URZ, UR22, UR4 ;  /* 0x00000016ff047299 */ /* 0x000fe40008011604 */
[----:B------:R-:W-:Y:S01]  /*29e0*/  @UP3 USHF.R.U32.HI UR5, URZ, UR9, UR10 ;  /* 0x00000009ff053299 */ /* 0x000fe2000801160a */
[----:B------:R-:W-:Y:S01]  /*29f0*/  UMOV UR16, UR17 ;  /* 0x0000001100107c82 */ /* 0x000fe20008000000 */
[----:B------:R-:W-:Y:S01]  /*2a00*/  UMOV UR18, UR19 ;  /* 0x0000001300127c82 */ /* 0x000fe20008000000 */
[----:B------:R-:W-:Y:S02]  /*2a10*/  USHF.R.U32.HI UR13, URZ, UR13, UR16 ;  /* 0x0000000dff0d7299 */ /* 0x000fe40008011610 */
[----:B------:R-:W-:Y:S02]  /*2a20*/  USEL UR4, UR44, UR4, !UP0 ;  /* 0x000000042c047287 */ /* 0x000fe4000c000000 */
[----:B------:R-:W-:-:S02]  /*2a30*/  @UP3 USHF.R.U32.HI UR6, URZ, UR9, UR18 ;  /* 0x00000009ff063299 */ /* 0x000fc40008011612 */
[----:B------:R-:W-:Y:S02]  /*2a40*/  UIMAD UR7, UR45, UR5, URZ ;  /* 0x000000052d0772a4 */ /* 0x000fe4000f8e02ff */
[----:B------:R-:W-:Y:S02]  /*2a50*/  USEL UR5, UR48, UR13, !UP2 ;  /* 0x0000000d30057287 */ /* 0x000fe4000d000000 */
[----:B------:R-:W-:Y:S02]  /*2a60*/  UIMAD UR10, UR45, UR6, URZ ;  /* 0x000000062d0a72a4 */ /* 0x000fe4000f8e02ff */
[----:B------:R-:W-:Y:S02]  /*2a70*/  UISETP.GE.AND UP0, UPT, UR4, UR7, UPT ;  /* 0x000000070400728c */ /* 0x000fe4000bf06270 */
[----:B------:R-:W-:Y:S02]  /*2a80*/  UIMAD.WIDE.U32 UR12, UR4, UR8, URZ ;  /* 0x00000008040c72a5 */ /* 0x000fe4000f8e00ff */
[----:B------:R-:W-:-:S02]  /*2a90*/  UISETP.GE.OR UP0, UPT, UR5, UR10, UP0 ;  /* 0x0000000a0500728c */ /* 0x000fc40008706670 */
        /* <DEDUP_REMOVED lines=19> */
.L_x_44:
[----:B------:R-:W2:Y:S02]  /*2bd0*/  LDCU UR4, c[0x0][0xb30] ;  /* 0x00016600ff0477ac */ /* 0x000ea40008000800 */
[----:B--2---:R-:W-:-:S09]  /*2be0*/  UISETP.NE.AND UP0, UPT, UR4, 0x1, UPT ;  /* 0x000000010400788c */ /* 0x004fd2000bf05270 */
[----:B------:R-:W-:Y:S05]  /*2bf0*/  BRA.U UP0, `(.L_x_45) ;  /* 0x0000000100447547 */ /* 0x000fea000b800000 */
[----:B------:R-:W2:Y:S01]  /*2c00*/  LDCU.128 UR8, c[0x0][0xb10] ;  /* 0x00016200ff0877ac */ /* 0x000ea20008000c00 */
[----:B------:R-:W4:Y:S01]  /*2c10*/  LDCU UR12, c[0x0][0xb0c] ;  /* 0x00016180ff0c77ac */ /* 0x000f220008000800 */
[----:B------:R-:W1:Y:S01]  /*2c20*/  LDCU UR13, c[0x0][0xb20] ;  /* 0x00016400ff0d77ac */ /* 0x000e620008000800 */
[----:B--2---:R-:W-:Y:S02]  /*2c30*/  UIMAD.WIDE.U32 UR6, UR48, UR8, URZ ;  /* 0x00000008300672a5 */ /* 0x004fe4000f8e00ff */
[----:B------:R-:W-:Y:S02]  /*2c40*/  UIMAD.WIDE.U32 UR4, UR44, UR11, URZ ;  /* 0x0000000b2c0472a5 */ /* 0x000fe4000f8e00ff */
[----:B----4-:R-:W-:Y:S02]  /*2c50*/  UISETP.NE.AND UP2, UPT, UR12, 0x1, UPT ;  /* 0x000000010c00788c */ /* 0x010fe4000bf45270 */
[----:B------:R-:W-:Y:S01]  /*2c60*/  UISETP.NE.AND UP0, UPT, UR10, 0x1, UPT ;  /* 0x000000010a00788c */ /* 0x000fe2000bf05270 */
[----:B------:R-:W-:-:S02]  /*2c70*/  UMOV UR6, UR7 ;  /* 0x0000000700067c82 */ /* 0x000fc40008000000 */
[----:B------:R-:W-:Y:S01]  /*2c80*/  UMOV UR4, UR5 ;  /* 0x0000000500047c82 */ /* 0x000fe20008000000 */
[----:B------:R-:W-:Y:S02]  /*2c90*/  USHF.R.U32.HI UR9, URZ, UR9, UR6 ;  /* 0x00000009ff097299 */ /* 0x000fe40008011606 */
[----:B-1----:R-:W-:Y:S02]  /*2ca0*/  USHF.R.U32.HI UR4, URZ, UR13, UR4 ;  /* 0x0000000dff047299 */ /* 0x002fe40008011604 */
[----:B------:R-:W-:Y:S02]  /*2cb0*/  USEL UR5, UR48, UR9, !UP2 ;  /* 0x0000000930057287 */ /* 0x000fe4000d000000 */
[----:B------:R-:W-:-:S04]  /*2cc0*/  USEL UR4, UR44, UR4, !UP0 ;  /* 0x000000042c047287 */ /* 0x000fc8000c000000 */
[----:B------:R-:W-:Y:S02]  /*2cd0*/  UIADD3 UR6, UPT, UPT, UR5, -UR4, URZ ;  /* 0x8000000405067290 */ /* 0x000fe4000fffe0ff */
[----:B------:R-:W-:Y:S02]  /*2ce0*/  UIADD3 UR4, UPT, UPT, -UR5, UR4, URZ ;  /* 0x0000000405047290 */ /* 0x000fe4000fffe1ff */
[----:B------:R-:W-:Y:S02]  /*2cf0*/  UIMAD UR44, UR6, UR10, UR44 ;  /* 0x0000000a062c72a4 */ /* 0x000fe4000f8e022c */
[----:B------:R-:W-:-:S12]  /*2d00*/  UIMAD UR48, UR4, UR12, UR48 ;  /* 0x0000000c043072a4 */ /* 0x000fd8000f8e0230 */
.L_x_45:
[----:B------:R-:W-:Y:S01]  /*2d10*/  VIADD R11, R11, 0x1 ;  /* 0x000000010b0b7836 */ /* 0x000fe20000000000 */
[----:B------:R-:W-:Y:S02]  /*2d20*/  R2UR UR5, R97 ;  /* 0x00000000610572ca */ /* 0x000fe400000e0000 */
[----:B------:R-:W-:Y:S02]  /*2d30*/  R2UR UR4, R96 ;  /* 0x00000000600472ca */ /* 0x000fe400000e0000 */
[C---:B------:R-:W-:Y:S02]  /*2d40*/  ISETP.NE.AND P0, PT, R11.reuse, 0x2, PT ;  /* 0x000000020b00780c */ /* 0x040fe40003f05270 */
[----:B------:R-:W-:Y:S02]  /*2d50*/  PLOP3.LUT P2, PT, PT, PT, PT, 0x80, 0x8 ;  /* 0x000000000008781c */ /* 0x000fe40003f4f070 */
[----:B------:R-:W-:Y:S02]  /*2d60*/  SEL R3, RZ, 0x1, P0 ;  /* 0x00000001ff037807 */ /* 0x000fe40000000000 */
[----:B------:R-:W-:-:S02]  /*2d70*/  SEL R11, R11, RZ, P0 ;  /* 0x000000ff0b0b7207 */ /* 0x000fc40000000000 */
[----:B------:R-:W-:Y:S01]  /*2d80*/  LOP3.LUT R10, R10, R3, RZ, 0x3c, !PT ;  /* 0x000000030a0a7212 */ /* 0x000fe200078e3cff */
[----:B------:R-:W-:Y:S02]  /*2d90*/  UIADD3 UR16, UPT, UPT, UR48, UR5, URZ ;  /* 0x0000000530107290 */ /* 0x000fe4000fffe0ff */
[----:B------:R-:W-:Y:S01]  /*2da0*/  UIADD3 UR20, UPT, UPT, UR44, UR4, URZ ;  /* 0x000000042c147290 */ /* 0x000fe2000fffe0ff */
[----:B------:R-:W-:Y:S11]  /*2db0*/  BRA.U UP1, `(.L_x_46) ;  /* 0xffffffed01847547 */ /* 0x000ff6000b83ffff */
[----:B------:R-:W-:Y:S01]  /*2dc0*/  UIADD3 UR21, UPT, UPT, UR21, 0x10, URZ ;  /* 0x0000001015157890 */ /* 0x000fe2000fffe0ff */
[----:B------:R-:W-:-:S03]  /*2dd0*/  SHF.L.U32 R3, R12, 0x1f, RZ ;  /* 0x0000001f0c037819 */ /* 0x000fc600000006ff */
[----:B------:R-:W-:-:S09]  /*2de0*/  ULEA UR4, UR29, UR21, 0x3 ;  /* 0x000000151d047291 */ /* 0x000fd2000f8e18ff */
[----:B------:R-:W2:Y:S02]  /*2df0*/  SYNCS.PHASECHK.TRANS64.TRYWAIT P0, [UR4], R3 ;  /* 0x00000003ff0075a7 */ /* 0x000ea40008001104 */
[----:B--2---:R-:W-:Y:S05]  /*2e00*/  @!P0 BRA `(.L_x_47) ;  /* 0x000000b800748947 */ /* 0x004fea0003800000 */
.L_x_190:
[----:B------:R-:W-:-:S04]  /*2e10*/  UIADD3 UR4, UPT, UPT, UR29, 0x1, URZ ;  /* 0x000000011d047890 */ /* 0x000fc8000fffe0ff */
[----:B------:R-:W-:-:S04]  /*2e20*/  UISETP.NE.AND UP0, UPT, UR4, 0x2, UPT ;  /* 0x000000020400788c */ /* 0x000fc8000bf05270 */
[----:B------:R-:W-:Y:S02]  /*2e30*/  USEL UR5, URZ, 0x1, UP0 ;  /* 0x00000001ff057887 */ /* 0x000fe40008000000 */
[----:B------:R-:W-:-:S04]  /*2e40*/  USEL UR4, UR4, URZ, UP0 ;  /* 0x000000ff04047287 */ /* 0x000fc80008000000 */
[----:B------:R-:W-:Y:S01]  /*2e50*/  ULEA UR4, UR4, UR21, 0x3 ;  /* 0x0000001504047291 */ /* 0x000fe2000f8e18ff */
[----:B-1----:R-:W-:-:S04]  /*2e60*/  LOP3.LUT R3, R12, UR5, RZ, 0x3c, !PT ;  /* 0x000000050c037c12 */ /* 0x002fc8000f8e3cff */
[----:B------:R-:W-:Y:S01]  /*2e70*/  SHF.L.U32 R3, R3, 0x1f, RZ ;  /* 0x0000001f03037819 */ /* 0x000fe200000006ff */
[----:B------:R-:W-:-:S07]  /*2e80*/  IMAD.U32 R0, RZ, RZ, UR4 ;  /* 0x00000004ff007e24 */ /* 0x000fce000f8e00ff */
.L_x_48:
[----:B-1----:R1:W2:Y:S02]  /*2e90*/  SYNCS.PHASECHK.TRANS64.TRYWAIT P0, [R0+URZ], R3 ;  /* 0x00000003000075a7 */ /* 0x0022a400080011ff */
[----:B--2---:R-:W-:Y:S05]  /*2ea0*/  @!P0 NANOSLEEP.SYNCS 0x989680 ;  /* 0x009896800000895d */ /* 0x004fea0003900000 */
[----:B------:R-:W2:Y:S02]  /*2eb0*/  @!P0 SYNCS.PHASECHK.TRANS64 P0, [R0+URZ], R3 ;  /* 0x00000003000085a7 */ /* 0x000ea400080010ff */
[----:B--2---:R-:W-:Y:S05]  /*2ec0*/  @P0 EXIT ;  /* 0x000000000000094d */ /* 0x004fea0003800000 */
[----:B------:R-:W-:Y:S05]  /*2ed0*/  BRA `(.L_x_48) ;  /* 0xfffffffc00ec7947 */ /* 0x000fea000383ffff */
.L_x_22:
[----:B------:R-:W-:-:S04]  /*2ee0*/  UISETP.NE.AND UP0, UPT, UR52, URZ, UPT ;  /* 0x000000ff3400728c */ /* 0x000fc8000bf05270 */
[----:B------:R-:W-:-:S09]  /*2ef0*/  UISETP.NE.OR UP0, UPT, UR21, 0x1, UP0 ;  /* 0x000000011500788c */ /* 0x000fd20008705670 */
[----:B------:R-:W-:Y:S05]  /*2f00*/  BRA.U UP0, `(.L_x_49) ;  /* 0x0000000500487547 */ /* 0x000fea000b800000 */
[----:B------:R-:W-:Y:S01]  /*2f10*/  ISETP.GE.U32.AND P2, PT, R0, 0x10, PT ;  /* 0x000000100000780c */ /* 0x000fe20003f46070 */
[----:B------:R-:W-:Y:S01]  /*2f20*/  IMAD.MOV.U32 R12, RZ, RZ, 0x1 ;  /* 0x00000001ff0c7424 */ /* 0x000fe200078e00ff */
[----:B------:R-:W-:Y:S02]  /*2f30*/  CS2R R10, SRZ ;  /* 0x00000000000a7805 */ /* 0x000fe4000001ff00 */
[----:B------:R-:W-:Y:S01]  /*2f40*/  CS2R R8, SRZ ;  /* 0x0000000000087805 */ /* 0x000fe2000001ff00 */
[----:B------:R-:W-:Y:S01]  /*2f50*/  UMOV UR6, 0x400 ;  /* 0x0000040000067882 */ /* 0x000fe20000000000 */
[----:B------:R-:W-:Y:S01]  /*2f60*/  UMOV UR5, URZ ;  /* 0x000000ff00057c82 */ /* 0x000fe20008000000 */
[----:B------:R-:W-:-:S12]  /*2f70*/  ULEA UR6, UR52, UR6, 0x18 ;  /* 0x0000000634067291 */ /* 0x000fd8000f8ec0ff */
.L_x_53:
[----:B------:R-:W-:Y:S02]  /*2f80*/  LEA R2, R8, UR6, 0x3 ;  /* 0x0000000608027c11 */ /* 0x000fe4000f8e18ff */
[----:B------:R-:W-:-:S03]  /*2f90*/  SHF.L.U32 R5, R9, 0x1f, RZ ;  /* 0x0000001f09057819 */ /* 0x000fc600000006ff */
[----:B------:R-:W-:Y:S01]  /*2fa0*/  VIADD R4, R2, 0xc0 ;  /* 0x000000c002047836 */ /* 0x000fe20000000000 */
[----:B------:R-:W1:Y:S02]  /*2fb0*/  SYNCS.PHASECHK.TRANS64.TRYWAIT P0, [R2+URZ+0xb0], R5 ;  /* 0x0000b005020075a7 */ /* 0x000e6400080011ff */
[----:B-1----:R-:W-:Y:S05]  /*2fc0*/  @!P0 BRA `(.L_x_50) ;  /* 0x000000b8001c8947 */ /* 0x002fea0003800000 */
.L_x_191:
[----:B------:R-:W-:Y:S01]  /*2fd0*/  ULEA UR4, UR5, UR6, 0x3 ;  /* 0x0000000605047291 */ /* 0x000fe2000f8e18ff */
[----:B------:R-:W-:Y:S02]  /*2fe0*/  PRMT R4, RZ, 0x654, R4 ;  /* 0x00000654ff047816 */ /* 0x000fe40000000004 */
[----:B-1----:R-:W-:Y:S01]  /*2ff0*/  SHF.L.U32 R5, R12, 0x1f, RZ ;  /* 0x0000001f0c057819 */ /* 0x002fe200000006ff */
[----:B------:R-:W-:Y:S01]  /*3000*/  UIADD3 UR7, UPT, UPT, UR4, 0x70, URZ ;  /* 0x0000007004077890 */ /* 0x000fe2000fffe0ff */
[----:B------:R1:W-:Y:S05]  /*3010*/  SYNCS.ARRIVE.TRANS64.RED.A1T0 RZ, [R4+URZ], RZ ;  /* 0x000000ff04ff79a7 */ /* 0x0003ea00081004ff */
[----:B------:R-:W-:Y:S01]  /*3020*/  IMAD.U32 R7, RZ, RZ, UR7 ;  /* 0x00000007ff077e24 */ /* 0x000fe2000f8e00ff */
[----:B------:R-:W2:Y:S04]  /*3030*/  SYNCS.PHASECHK.TRANS64.TRYWAIT P0, [UR4+0x80], R5 ;  /* 0x00008005ff0075a7 */ /* 0x000ea80008001104 */
[----:B------:R-:W-:Y:S01]  /*3040*/  PRMT R6, R0, 0x654, R7 ;  /* 0x0000065400067816 */ /* 0x000fe20000000007 */
[----:B-1----:R-:W-:Y:S01]  /*3050*/  @!P2 IMAD.MOV.U32 R4, RZ, RZ, 0x10 ;  /* 0x00000010ff04a424 */ /* 0x002fe200078e00ff */
[----:B--2---:R-:W-:Y:S06]  /*3060*/  @!P0 BRA `(.L_x_51) ;  /* 0x000000b800088947 */ /* 0x004fec0003800000 */
.L_x_193:
[----:B------:R-:W-:Y:S01]  /*3070*/  ULEA UR8, UR5, UR6, 0x4 ;  /* 0x0000000605087291 */ /* 0x000fe2000f8e20ff */
[----:B------:R-:W-:Y:S01]  /*3080*/  SEL R3, R6, R3, !P2 ;  /* 0x0000000306037207 */ /* 0x000fe20005000000 */
[----:B------:R-:W-:Y:S01]  /*3090*/  UIADD3 UR9, UPT, UPT, UR4, 0x70, URZ ;  /* 0x0000007004097890 */ /* 0x000fe2000fffe0ff */
[----:B-1----:R-:W-:Y:S01]  /*30a0*/  LEA R2, R11, UR6, 0x3 ;  /* 0x000000060b027c11 */ /* 0x002fe2000f8e18ff */
[----:B------:R-:W-:Y:S01]  /*30b0*/  UIADD3 UR8, UPT, UPT, UR8, 0xe0, URZ ;  /* 0x000000e008087890 */ /* 0x000fe2000fffe0ff */
[----:B------:R-:W-:Y:S01]  /*30c0*/  SHF.L.U32 R5, R10, 0x1f, RZ ;  /* 0x0000001f0a057819 */ /* 0x000fe200000006ff */
[----:B------:R1:W-:Y:S01]  /*30d0*/  @!P2 SYNCS.ARRIVE.TRANS64.RED RZ, [R3+URZ], R4 ;  /* 0x0000000403ffa9a7 */ /* 0x0003e200080004ff */
[----:B------:R-:W-:Y:S01]  /*30e0*/  UIADD3 UR4, UPT, UPT, UR5, 0x1, URZ ;  /* 0x0000000105047890 */ /* 0x000fe2000fffe0ff */
[----:B------:R-:W-:-:S03]  /*30f0*/  VIADD R8, R8, 0x1 ;  /* 0x0000000108087836 */ /* 0x000fc60000000000 */
[----:B------:R-:W-:Y:S02]  /*3100*/  UISETP.NE.AND UP0, UPT, UR4, 0x2, UPT ;  /* 0x000000020400788c */ /* 0x000fe4000bf05270 */
[----:B------:R-:W-:Y:S06]  /*3110*/  UGETNEXTWORKID.BROADCAST [UR8], [UR9] ;  /* 0x00000000080073ca */ /* 0x000fec0008000100 */
[----:B------:R-:W-:Y:S01]  /*3120*/  USEL UR7, URZ, 0x1, UP0 ;  /* 0x00000001ff077887 */ /* 0x000fe20008000000 */
[----:B------:R-:W-:Y:S01]  /*3130*/  ISETP.NE.AND P0, PT, R8, 0x2, PT ;  /* 0x000000020800780c */ /* 0x000fe20003f05270 */
[----:B------:R-:W-:Y:S01]  /*3140*/  USEL UR5, UR4, URZ, UP0 ;  /* 0x000000ff04057287 */ /* 0x000fe20008000000 */
[----:B------:R-:W2:Y:S03]  /*3150*/  SYNCS.PHASECHK.TRANS64.TRYWAIT P1, [R2+URZ+0x70], R5 ;  /* 0x00007005020075a7 */ /* 0x000ea600080211ff */
[----:B------:R-:W-:Y:S01]  /*3160*/  LOP3.LUT R12, R12, UR7, RZ, 0x3c, !PT ;  /* 0x000000070c0c7c12 */ /* 0x000fe2000f8e3cff */
[----:B-12---:R-:W-:Y:S07]  /*3170*/  @!P1 BRA `(.L_x_52) ;  /* 0x000000b400dc9947 */ /* 0x006fee0003800000 */
.L_x_194:
[C---:B------:R-:W-:Y:S01]  /*3180*/  LEA R4, R11.reuse, UR6, 0x4 ;  /* 0x000000060b047c11 */ /* 0x040fe2000f8e20ff */
[----:B-1----:R-:W-:Y:S01]  /*3190*/  VIADD R2, R2, 0x80 ;  /* 0x0000008002027836 */ /* 0x002fe20000000000 */
[----:B------:R-:W-:Y:S01]  /*31a0*/  SEL R8, R8, RZ, P0 ;  /* 0x000000ff08087207 */ /* 0x000fe20000000000 */
[----:B------:R-:W-:-:S03]  /*31b0*/  VIADD R11, R11, 0x1 ;  /* 0x000000010b0b7836 */ /* 0x000fc60000000000 */
[----:B------:R-:W1:Y:S01]  /*31c0*/  LDS.128 R4, [R4+0xe0] ;  /* 0x0000e00004047984 */ /* 0x000e620000000c00 */
[----:B------:R-:W-:Y:S02]  /*31d0*/  PRMT R2, RZ, 0x654, R2 ;  /* 0x00000654ff027816 */ /* 0x000fe40000000002 */
[C---:B------:R-:W-:Y:S01]  /*31e0*/  ISETP.NE.AND P1, PT, R11.reuse, 0x2, PT ;  /* 0x000000020b00780c */ /* 0x040fe20003f25270 */
[----:B------:R-:W-:Y:S01]  /*31f0*/  @!PT LDS RZ, [RZ] ;  /* 0x00000000fffff984 */ /* 0x000fe20000000800 */
[----:B------:R-:W-:Y:S01]  /*3200*/  @!PT LDS RZ, [RZ] ;  /* 0x00000000fffff984 */ /* 0x000fe20000000800 */
[----:B------:R-:W-:Y:S01]  /*3210*/  @!PT LDS RZ, [RZ] ;  /* 0x00000000fffff984 */ /* 0x000fe20000000800 */
[----:B------:R-:W-:Y:S01]  /*3220*/  @!PT LDS RZ, [RZ] ;  /* 0x00000000fffff984 */ /* 0x000fe20000000800 */
[----:B------:R2:W-:Y:S06]  /*3230*/  MEMBAR.ALL.CTA ;  /* 0x0000000000007992 */ /* 0x0005ec0000008000 */
[----:B--2---:R-:W2:Y:S01]  /*3240*/  FENCE.VIEW.ASYNC.S ;  /* 0x00000000000073c6 */ /* 0x004ea20000000000 */
[----:B------:R-:W-:Y:S01]  /*3250*/  SEL R11, R11, RZ, P1 ;  /* 0x000000ff0b0b7207 */ /* 0x000fe20000800000 */
[----:B--2---:R2:W-:Y:S01]  /*3260*/  SYNCS.ARRIVE.TRANS64.RED.A1T0 RZ, [R2+URZ], RZ ;  /* 0x000000ff02ff79a7 */ /* 0x0045e200081004ff */
[----:B-1----:R-:W-:-:S02]  /*3270*/  LOP3.LUT P3, RZ, R6, 0x1, RZ, 0xc0, !PT ;  /* 0x0000000106ff7812 */ /* 0x002fc4000786c0ff */
[----:B------:R-:W-:-:S04]  /*3280*/  SEL R5, RZ, 0x1, P1 ;  /* 0x00000001ff057807 */ /* 0x000fc80000800000 */
[----:B------:R-:W-:Y:S02]  /*3290*/  LOP3.LUT R10, R10, R5, RZ, 0x3c, !PT ;  /* 0x000000050a0a7212 */ /* 0x000fe400078e3cff */
[----:B--2---:R-:W-:-:S04]  /*32a0*/  SEL R2, RZ, 0x1, P0 ;  /* 0x00000001ff027807 */ /* 0x004fc80000000000 */
[----:B------:R-:W-:Y:S01]  /*32b0*/  LOP3.LUT R9, R9, R2, RZ, 0x3c, !PT ;  /* 0x0000000209097212 */ /* 0x000fe200078e3cff */
[----:B------:R-:W-:Y:S06]  /*32c0*/  @P3 BRA `(.L_x_53) ;  /* 0xfffffffc002c3947 */ /* 0x000fec000383ffff */
[----:B------:R-:W-:Y:S01]  /*32d0*/  ULEA UR4, UR5, UR6, 0x3 ;  /* 0x0000000605047291 */ /* 0x000fe2000f8e18ff */
[----:B------:R-:W-:-:S08]  /*32e0*/  SHF.L.U32 R3, R12, 0x1f, RZ ;  /* 0x0000001f0c037819 */ /* 0x000fd000000006ff */
[----:B------:R-:W1:Y:S02]  /*32f0*/  SYNCS.PHASECHK.TRANS64 P0, [UR4+0x80], R3 ;  /* 0x00008003ff0075a7 */ /* 0x000e640008001004 */
[----:B-1----:R-:W-:Y:S05]  /*3300*/  @P0 BRA `(.L_x_54) ;  /* 0x0000000000080947 */ /* 0x002fea0003800000 */
[----:B------:R-:W1:Y:S02]  /*3310*/  SYNCS.PHASECHK.TRANS64.TRYWAIT P0, [UR4+0x80], R3 ;  /* 0x00008003ff0075a7 */ /* 0x000e640008001104 */
[----:B-1----:R-:W-:Y:S05]  /*3320*/  @!P0 BRA `(.L_x_55) ;  /* 0x000000b400848947 */ /* 0x002fea0003800000 */
.L_x_54:
[----:B------:R-:W-:-:S04]  /*3330*/  UIADD3 UR7, UPT, UPT, UR5, 0x1, URZ ;  /* 0x0000000105077890 */ /* 0x000fc8000fffe0ff */
[----:B------:R-:W-:-:S04]  /*3340*/  UISETP.NE.AND UP0, UPT, UR7, 0x2, UPT ;  /* 0x000000020700788c */ /* 0x000fc8000bf05270 */
[----:B------:R-:W-:Y:S02]  /*3350*/  USEL UR8, URZ, 0x1, UP0 ;  /* 0x00000001ff087887 */ /* 0x000fe40008000000 */
[----:B------:R-:W-:-:S04]  /*3360*/  USEL UR7, UR7, URZ, UP0 ;  /* 0x000000ff07077287 */ /* 0x000fc80008000000 */
[----:B------:R-:W-:Y:S01]  /*3370*/  ULEA UR7, UR7, UR6, 0x3 ;  /* 0x0000000607077291 */ /* 0x000fe2000f8e18ff */
[----:B-1----:R-:W-:-:S04]  /*3380*/  LOP3.LUT R3, R12, UR8, RZ, 0x3c, !PT ;  /* 0x000000080c037c12 */ /* 0x002fc8000f8e3cff */
[----:B------:R-:W-:-:S04]  /*3390*/  SHF.L.U32 R0, R3, 0x1f, RZ ;  /* 0x0000001f03007819 */ /* 0x000fc800000006ff */
[----:B------:R-:W1:Y:S02]  /*33a0*/  SYNCS.PHASECHK.TRANS64 P0, [UR7+0x80], R0 ;  /* 0x00008000ff0075a7 */ /* 0x000e640008001007 */
[----:B-1----:R-:W-:Y:S05]  /*33b0*/  @P0 EXIT ;  /* 0x000000000000094d */ /* 0x002fea0003800000 */
[----:B------:R-:W-:Y:S02]  /*33c0*/  SHF.L.U32 R3, R3, 0x1f, RZ ;  /* 0x0000001f03037819 */ /* 0x000fe400000006ff */
[----:B------:R-:W-:-:S07]  /*33d0*/  MOV R0, UR7 ;  /* 0x0000000700007c02 */ /* 0x000fce0008000f00 */
.L_x_56:
[----:B-1----:R1:W2:Y:S02]  /*33e0*/  SYNCS.PHASECHK.TRANS64.TRYWAIT P0, [R0+URZ+0x80], R3 ;  /* 0x00008003000075a7 */ /* 0x0022a400080011ff */
[----:B--2---:R-:W-:Y:S05]  /*33f0*/  @!P0 NANOSLEEP.SYNCS 0x989680 ;  /* 0x009896800000895d */ /* 0x004fea0003900000 */
[----:B------:R-:W2:Y:S02]  /*3400*/  @!P0 SYNCS.PHASECHK.TRANS64 P0, [R0+URZ+0x80], R3 ;  /* 0x00008003000085a7 */ /* 0x000ea400080010ff */
[----:B--2---:R-:W-:Y:S05]  /*3410*/  @P0 EXIT ;  /* 0x000000000000094d */ /* 0x004fea0003800000 */
[----:B------:R-:W-:Y:S05]  /*3420*/  BRA `(.L_x_56) ;  /* 0xfffffffc00ec7947 */ /* 0x000fea000383ffff */
.L_x_49:
[----:B------:R-:W-:Y:S05]  /*3430*/  BRA.U UP4, `(.L_x_57) ;  /* 0x0000001504007547 */ /* 0x000fea000b800000 */
[----:B------:R-:W-:Y:S01]  /*3440*/  UMOV UR4, 0x40 ;  /* 0x0000004000047882 */ /* 0x000fe20000000000 */
[----:B------:R-:W-:Y:S01]  /*3450*/  NOP ;  /* 0x0000000000007918 */ /* 0x000fe20000000000 */
[----:B------:R-:W-:Y:S01]  /*3460*/  ULEA UR5, UR52, UR4, 0x18 ;  /* 0x0000000434057291 */ /* 0x000fe2000f8ec0ff */
[----:B------:R-:W-:Y:S02]  /*3470*/  UMOV UR6, 0x400 ;  /* 0x0000040000067882 */ /* 0x000fe40000000000 */
[----:B------:R-:W-:-:S06]  /*3480*/  ULEA UR6, UR52, UR6, 0x18 ;  /* 0x0000000634067291 */ /* 0x000fcc000f8ec0ff */
[----:B------:R-:W1:Y:S02]  /*3490*/  LDS.U8 R0, [UR5+0x1c] ;  /* 0x00001c05ff007984 */ /* 0x000e640008000000 */
[----:B-1----:R-:W-:-:S13]  /*34a0*/  ISETP.NE.AND P0, PT, R0, RZ, PT ;  /* 0x000000ff0000720c */ /* 0x002fda0003f05270 */
[----:B------:R-:W-:Y:S05]  /*34b0*/  @P0 BRA `(.L_x_58) ;  /* 0x0000000400080947 */ /* 0x000fea0003800000 */
[----:B------:R-:W-:Y:S02]  /*34c0*/  UISETP.NE.U32.AND UP1, UPT, UR69, 0x1, UPT ;  /* 0x000000014500788c */ /* 0x000fe4000bf25070 */
[----:B------:R-:W-:-:S07]  /*34d0*/  UIADD3 UR7, UPT, UPT, UR5, 0x8, URZ ;  /* 0x0000000805077890 */ /* 0x000fce000fffe0ff */
[----:B------:R-:W-:Y:S05]  /*34e0*/  BRA.U !UP1, `(.L_x_59) ;  /* 0x00000001099c7547 */ /* 0x000fea000b800000 */
[----:B------:R-:W-:Y:S01]  /*34f0*/  ELECT P0, URZ, PT ;  /* 0x0000000000ff782f */ /* 0x000fe20003800000 */
[----:B------:R-:W-:-:S12]  /*3500*/  BSSY B0, `(.L_x_59) ;  /* 0x0000025000007945 */ /* 0x000fd80003800000 */
[----:B------:R-:W-:Y:S05]  /*3510*/  @!P0 BRA `(.L_x_60) ;  /* 0x00000000008c8947 */ /* 0x000fea0003800000 */
[----:B------:R-:W-:-:S05]  /*3520*/  UMOV UR4, 0x10 ;  /* 0x0000001000047882 */ /* 0x000fca0000000000 */
[----:B------:R-:W-:Y:S04]  /*3530*/  DEPBAR.LE SB1, 0x36 ;  /* 0x00009d800000791a */ /* 0x000fe80000000000 */
[----:B------:R-:W1:Y:S02]  /*3540*/  UTCATOMSWS.2CTA.FIND_AND_SET.ALIGN UP0, UR4, UR4 ;  /* 0x00000004000475e3 */ /* 0x000e640008200800 */
[----:B-1----:R-:W-:Y:S01]  /*3550*/  MOV R11, UR4 ;  /* 0x00000004000b7c02 */ /* 0x002fe20008000f00 */
[----:B------:R-:W-:Y:S06]  /*3560*/  BRA.U UP0, `(.L_x_61) ;  /* 0x0000000100187547 */ /* 0x000fec000b800000 */
.L_x_62:
[----:B------:R-:W-:Y:S05]  /*3570*/  NANOSLEEP 0x64 ;  /* 0x000000640000795d */ /* 0x000fea0003800000 */
[----:B------:R-:W-:-:S05]  /*3580*/  UMOV UR4, 0x10 ;  /* 0x0000001000047882 */ /* 0x000fca0000000000 */
[----:B------:R-:W-:Y:S04]  /*3590*/  DEPBAR.LE SB1, 0x36 ;  /* 0x00009d800000791a */ /* 0x000fe80000000000 */
[----:B------:R-:W1:Y:S02]  /*35a0*/  UTCATOMSWS.2CTA.FIND_AND_SET.ALIGN UP0, UR4, UR4 ;  /* 0x00000004000475e3 */ /* 0x000e640008200800 */
[----:B-1----:R-:W-:Y:S01]  /*35b0*/  MOV R11, UR4 ;  /* 0x00000004000b7c02 */ /* 0x002fe20008000f00 */
[----:B------:R-:W-:Y:S05]  /*35c0*/  BRA.U !UP0, `(.L_x_62) ;  /* 0xfffffffd08e87547 */ /* 0x000fea000b83ffff */
.L_x_61:
[----:B------:R-:W1:Y:S01]  /*35d0*/  LDS R7, [UR5+0x10] ;  /* 0x00001005ff077984 */ /* 0x000e620008000800 */
[----:B------:R-:W-:Y:S01]  /*35e0*/  IMAD.U32 R5, RZ, RZ, UR6 ;  /* 0x00000006ff057e24 */ /* 0x000fe2000f8e00ff */
[----:B------:R-:W-:-:S03]  /*35f0*/  MOV R4, UR68 ;  /* 0x0000004400047c02 */ /* 0x000fc60008000f00 */
[----:B------:R-:W-:Y:S01]  /*3600*/  VIADD R5, R5, 0x100 ;  /* 0x0000010005057836 */ /* 0x000fe20000000000 */
[----:B-1----:R-:W-:-:S04]  /*3610*/  SHF.L.U32 R7, R7, 0x1f, RZ ;  /* 0x0000001f07077819 */ /* 0x002fc800000006ff */
[----:B------:R-:W1:Y:S02]  /*3620*/  SYNCS.PHASECHK.TRANS64.TRYWAIT P0, [UR5+0x8], R7 ;  /* 0x00000807ff0075a7 */ /* 0x000e640008001105 */
[----:B-1----:R-:W-:Y:S05]  /*3630*/  @P0 BRA `(.L_x_63) ;  /* 0x0000000000080947 */ /* 0x002fea0003800000 */
[----:B------:R-:W1:Y:S02]  /*3640*/  SYNCS.PHASECHK.TRANS64.TRYWAIT P0, [UR5+0x8], R7 ;  /* 0x00000807ff0075a7 */ /* 0x000e640008001105 */
[----:B-1----:R-:W-:Y:S05]  /*3650*/  @!P0 BRA `(.L_x_64) ;  /* 0x000000b000d08947 */ /* 0x002fea0003800000 */
.L_x_63:
[----:B-1----:R-:W-:Y:S01]  /*3660*/  HFMA2 R0, -RZ, RZ, 0, 5.9604644775390625e-08 ;  /* 0x00000001ff007431 */ /* 0x002fe200000001ff */
[----:B------:R-:W-:Y:S01]  /*3670*/  UPRMT UR4, UR68, 0x654, UR7 ;  /* 0x0000065444047896 */ /* 0x000fe20008000007 */
[----:B------:R-:W-:Y:S01]  /*3680*/  IMAD.MOV.U32 R8, RZ, RZ, 0xffff ;  /* 0x0000ffffff087424 */ /* 0x000fe200078e00ff */
[----:B------:R-:W-:Y:S01]  /*3690*/  PRMT R4, R4, 0x654, R5 ;  /* 0x0000065404047816 */ /* 0x000fe20000000005 */
[----:B------:R-:W-:Y:S02]  /*36a0*/  IMAD.MOV.U32 R6, RZ, RZ, 0x4 ;  /* 0x00000004ff067424 */ /* 0x000fe400078e00ff */
[----:B------:R-:W-:Y:S01]  /*36b0*/  IMAD.SHL.U32 R9, R11, 0x20, RZ ;  /* 0x000000200b097824 */ /* 0x000fe200078e00ff */
[----:B------:R-:W-:Y:S02]  /*36c0*/  MOV R5, UR4 ;  /* 0x0000000400057c02 */ /* 0x000fe40008000f00 */
[-C--:B------:R-:W-:Y:S01]  /*36d0*/  SHF.L.U32 R8, R8, R11.reuse, RZ ;  /* 0x0000000b08087219 */ /* 0x080fe200000006ff */
[----:B------:R1:W-:Y:S01]  /*36e0*/  SYNCS.ARRIVE.TRANS64.RED RZ, [UR4], R6 ;  /* 0x00000006ffff79a7 */ /* 0x0003e20008000404 */
[----:B------:R-:W-:Y:S01]  /*36f0*/  SHF.L.U32 R7, R0, R11, RZ ;  /* 0x0000000b00077219 */ /* 0x000fe200000006ff */
[----:B------:R1:W-:Y:S04]  /*3700*/  STS [UR6+0x100], R9 ;  /* 0x00010009ff007988 */ /* 0x0003e80008000806 */
[----:B------:R1:W-:Y:S04]  /*3710*/  STAS [R4.64], R11 ;  /* 0x0000000b04007dbd */ /* 0x0003e8000c0008ff */
[----:B------:R1:W-:Y:S04]  /*3720*/  ATOMS.OR RZ, [UR5+0x14], R8 ;  /* 0x00001408ffff798c */ /* 0x0003e8000b000005 */
[----:B------:R1:W-:Y:S04]  /*3730*/  ATOMS.OR RZ, [UR5+0x18], R7 ;  /* 0x00001807ffff798c */ /* 0x0003e8000b000005 */
[----:B------:R1:W-:Y:S02]  /*3740*/  ATOMS.XOR RZ, [UR5+0x10], R0 ;  /* 0x00001000ffff798c */ /* 0x0003e4000b800005 */
.L_x_60:
[----:B------:R-:W-:Y:S05]  /*3750*/  BSYNC B0 ;  /* 0x0000000000007941 */ /* 0x000fea0003800000 */
.L_x_59:
[----:B------:R-:W-:Y:S05]  /*3760*/  BRA.U UP1, `(.L_x_65) ;  /* 0x00000001016c7547 */ /* 0x000fea000b800000 */
[----:B------:R-:W-:-:S03]  /*3770*/  UMOV UR4, 0xffffffff ;  /* 0xffffffff00047882 */ /* 0x000fc60000000000 */
[----:B------:R-:W-:Y:S05]  /*3780*/  BRA.DIV UR4, `(.L_x_66) ;  /* 0x000000b2049c7947 */ /* 0x000fea000b800000 */
[----:B------:R-:W-:-:S13]  /*3790*/  ELECT P6, URZ, PT ;  /* 0x0000000000ff782f */ /* 0x000fda00038c0000 */
.L_x_198:
[----:B------:R-:W-:Y:S05]  /*37a0*/  @!P6 BRA `(.L_x_65) ;  /* 0x00000000005ce947 */ /* 0x000fea0003800000 */
[----:B-1----:R-:W1:Y:S02]  /*37b0*/  LDS R5, [UR5+0x10] ;  /* 0x00001005ff057984 */ /* 0x002e640008000800 */
[----:B-1----:R-:W-:-:S04]  /*37c0*/  SHF.L.U32 R5, R5, 0x1f, RZ ;  /* 0x0000001f05057819 */ /* 0x002fc800000006ff */
[----:B------:R-:W1:Y:S02]  /*37d0*/  SYNCS.PHASECHK.TRANS64.TRYWAIT P0, [UR5+0x8], R5 ;  /* 0x00000805ff0075a7 */ /* 0x000e640008001105 */
[----:B-1----:R-:W-:Y:S05]  /*37e0*/  @P0 BRA `(.L_x_67) ;  /* 0x0000000000080947 */ /* 0x002fea0003800000 */
[----:B------:R-:W1:Y:S02]  /*37f0*/  SYNCS.PHASECHK.TRANS64.TRYWAIT P0, [UR5+0x8], R5 ;  /* 0x00000805ff0075a7 */ /* 0x000e640008001105 */
[----:B-1----:R-:W-:Y:S05]  /*3800*/  @!P0 BRA `(.L_x_68) ;  /* 0x000000b0009c8947 */ /* 0x002fea0003800000 */
.L_x_67:
[----:B------:R-:W2:Y:S01]  /*3810*/  LDS R7, [UR6+0x100] ;  /* 0x00010006ff077984 */ /* 0x000ea20008000800 */
[----:B-1----:R-:W-:Y:S02]  /*3820*/  HFMA2 R0, -RZ, RZ, 0, 5.9604644775390625e-08 ;  /* 0x00000001ff007431 */ /* 0x002fe400000001ff */
[----:B------:R-:W-:Y:S01]  /*3830*/  IMAD.MOV.U32 R4, RZ, RZ, 0xffff ;  /* 0x0000ffffff047424 */ /* 0x000fe200078e00ff */
[----:B------:R-:W-:Y:S01]  /*3840*/  UPRMT UR4, UR68, 0x654, UR7 ;  /* 0x0000065444047896 */ /* 0x000fe20008000007 */
[----:B--2---:R-:W-:-:S03]  /*3850*/  IMAD.SHL.U32 R5, R7, 0x20, RZ ;  /* 0x0000002007057824 */ /* 0x004fc600078e00ff */
[-C--:B------:R-:W-:Y:S02]  /*3860*/  SHF.L.U32 R4, R4, R7.reuse, RZ ;  /* 0x0000000704047219 */ /* 0x080fe400000006ff */
[----:B------:R-:W-:Y:S01]  /*3870*/  SHF.L.U32 R7, R0, R7, RZ ;  /* 0x0000000700077219 */ /* 0x000fe200000006ff */
[----:B------:R2:W-:Y:S04]  /*3880*/  STS [UR6+0x100], R5 ;  /* 0x00010005ff007988 */ /* 0x0005e80008000806 */
[----:B------:R2:W-:Y:S04]  /*3890*/  ATOMS.OR RZ, [UR5+0x14], R4 ;  /* 0x00001404ffff798c */ /* 0x0005e8000b000005 */
[----:B------:R2:W-:Y:S01]  /*38a0*/  ATOMS.OR RZ, [UR5+0x18], R7 ;  /* 0x00001807ffff798c */ /* 0x0005e2000b000005 */
[----:B------:R-:W-:Y:S03]  /*38b0*/  SYNCS.ARRIVE.TRANS64.RED.A1T0 RZ, [UR4], RZ ;  /* 0x000000ffffff79a7 */ /* 0x000fe60008100404 */
[----:B------:R2:W-:Y:S01]  /*38c0*/  ATOMS.XOR RZ, [UR5+0x10], R0 ;  /* 0x00001000ffff798c */ /* 0x0005e2000b800005 */
[----:B------:R-:W-:Y:S05]  /*38d0*/  BRA `(.L_x_65) ;  /* 0x0000000000107947 */ /* 0x000fea0003800000 */
.L_x_58:
[----:B------:R-:W-:Y:S02]  /*38e0*/  MOV R0, 0xffffffff ;  /* 0xffffffff00007802 */ /* 0x000fe40000000f00 */
[----:B------:R-:W-:-:S03]  /*38f0*/  MOV R4, 0x3920 ;  /* 0x0000392000047802 */ /* 0x000fc60000000f00 */
[----:B------:R1:W-:Y:S04]  /*3900*/  STS [UR6+0x100], R0 ;  /* 0x00010000ff007988 */ /* 0x0003e80008000806 */
[----:B-1---5:R-:W-:Y:S05]  /*3910*/  CALL.REL.NOINC `($__internal_1_$__cuda_sm10x_tcgen05_guardrail_trap_phase_invalid_during_alloc) ;  /* 0x000000b800f07944 */ /* 0x022fea0003c00000 */
.L_x_65:
[----:B------:R-:W-:Y:S05]  /*3920*/  WARPSYNC.ALL ;  /* 0x0000000000007948 */ /* 0x000fea0003800000 */
[----:B------:R-:W3:Y:S01]  /*3930*/  S2UR UR4, SR_CgaCtaId ;  /* 0x00000000000479c3 */ /* 0x000ee20000008800 */
[----:B------:R-:W-:Y:S01]  /*3940*/  UMOV UR41, 0x400 ;  /* 0x0000040000297882 */ /* 0x000fe20000000000 */
[----:B------:R-:W-:-:S06]  /*3950*/  NOP ;  /* 0x0000000000007918 */ /* 0x000fcc0000000000 */
[----:B------:R-:W-:Y:S06]  /*3960*/  BAR.ARV 0x6, 0xa0 ;  /* 0x0182800000007b1d */ /* 0x000fec0000002000 */
[----:B------:R-:W4:Y:S01]  /*3970*/  LDCU UR6, c[0x0][0x38c] ;  /* 0x00007180ff0677ac */ /* 0x000f220008000800 */
[----:B------:R-:W-:Y:S01]  /*3980*/  LOP3.LUT R3, R3, 0xffff, RZ, 0xc0, !PT ;  /* 0x0000ffff03037812 */ /* 0x000fe200078ec0ff */
[----:B-1----:R-:W-:Y:S01]  /*3990*/  IMAD.MOV.U32 R9, RZ, RZ, 0x1 ;  /* 0x00000001ff097424 */ /* 0x002fe200078e00ff */
[----:B------:R-:W-:Y:S01]  /*39a0*/  LOP3.LUT R2, R2, 0xffff, RZ, 0xc0, !PT ;  /* 0x0000ffff02027812 */ /* 0x000fe200078ec0ff */
[----:B------:R-:W-:Y:S01]  /*39b0*/  IMAD.MOV.U32 R8, RZ, RZ, RZ ;  /* 0x000000ffff087224 */ /* 0x000fe200078e00ff */
[----:B------:R-:W-:Y:S01]  /*39c0*/  R2UR UR43, R3 ;  /* 0x00000000032b72ca */ /* 0x000fe200000e0000 */
[----:B------:R-:W-:Y:S01]  /*39d0*/  UMOV UR47, URZ ;  /* 0x000000ff002f7c82 */ /* 0x000fe20008000000 */
[----:B------:R-:W-:-:S02]  /*39e0*/  R2UR UR65, R2 ;  /* 0x00000000024172ca */ /* 0x000fc400000e0000 */
[----:B------:R-:W-:Y:S01]  /*39f0*/  CS2R R2, SRZ ;  /* 0x0000000000027805 */ /* 0x000fe2000001ff00 */
[----:B------:R-:W-:Y:S01]  /*3a00*/  UMOV UR38, URZ ;  /* 0x000000ff00267c82 */ /* 0x000fe20008000000 */
[----:B---3--:R-:W-:Y:S01]  /*3a10*/  ULEA UR41, UR4, UR41, 0x18 ;  /* 0x0000002904297291 */ /* 0x008fe2000f8ec0ff */
[----:B------:R-:W-:Y:S01]  /*3a20*/  UMOV UR37, URZ ;  /* 0x000000ff00257c82 */ /* 0x000fe20008000000 */
[----:B------:R-:W-:Y:S02]  /*3a30*/  UISETP.NE.AND UP3, UPT, UR69, URZ, UPT ;  /* 0x000000ff4500728c */ /* 0x000fe4000bf65270 */
[----:B------:R-:W-:Y:S02]  /*3a40*/  UIADD3 UR5, UPT, UPT, UR41, 0x10800, URZ ;  /* 0x0001080029057890 */ /* 0x000fe4000fffe0ff */
[----:B------:R-:W-:-:S03]  /*3a50*/  UIADD3 UR4, UPT, UPT, UR41, 0x20800, URZ ;  /* 0x0002080029047890 */ /* 0x000fc6000fffe0ff */
[----:B--2---:R-:W1:Y:S01]  /*3a60*/  LDS R0, [UR41+0x100] ;  /* 0x00010029ff007984 */ /* 0x004e620008000800 */
[----:B----4-:R-:W-:Y:S02]  /*3a70*/  UIADD3 UR6, UPT, UPT, UR6, 0x3f, URZ ;  /* 0x0000003f06067890 */ /* 0x010fe4000fffe0ff */
[----:B------:R-:W-:Y:S02]  /*3a80*/  USHF.R.U32.HI UR5, URZ, 0x4, UR5 ;  /* 0x00000004ff057899 */ /* 0x000fe40008011605 */
[----:B------:R-:W-:Y:S02]  /*3a90*/  USHF.R.S32.HI UR64, URZ, 0x1f, UR6 ;  /* 0x0000001fff407899 */ /* 0x000fe40008011406 */
[----:B------:R-:W-:Y:S02]  /*3aa0*/  USHF.R.U32.HI UR4, URZ, 0x4, UR4 ;  /* 0x00000004ff047899 */ /* 0x000fe40008011604 */
[----:B------:R-:W-:Y:S02]  /*3ab0*/  ULEA.HI UR64, UR64, UR6, URZ, 0x6 ;  /* 0x0000000640407291 */ /* 0x000fe4000f8f30ff */
[----:B------:R-:W-:-:S02]  /*3ac0*/  ULOP3.LUT UR5, UR5, 0x3fff, URZ, 0xc0, !UPT ;  /* 0x00003fff05057892 */ /* 0x000fc4000f8ec0ff */
[----:B------:R-:W-:Y:S02]  /*3ad0*/  USHF.R.S32.HI UR64, URZ, 0x6, UR64 ;  /* 0x00000006ff407899 */ /* 0x000fe40008011440 */
[----:B------:R-:W-:Y:S02]  /*3ae0*/  ULOP3.LUT UR45, UR4, 0x3fff, URZ, 0xc0, !UPT ;  /* 0x00003fff042d7892 */ /* 0x000fe4000f8ec0ff */
[----:B------:R-:W-:Y:S01]  /*3af0*/  UISETP.LT.AND UP0, UPT, UR64, 0x1, UPT ;  /* 0x000000014000788c */ /* 0x000fe2000bf01270 */
[----:B------:R-:W-:Y:S01]  /*3b00*/  UMOV UR62, 0x0 ;  /* 0x00000000003e7882 */ /* 0x000fe20000000000 */
        /* <DEDUP_REMOVED lines=9> */
[----:B------:R-:W-:-:S02]  /*3ba0*/  ULOP3.LUT UR44, UR5, 0x10000, URZ, 0xfc, !UPT ;  /* 0x00010000052c7892 */ /* 0x000fc4000f8efcff */
[----:B------:R-:W-:Y:S02]  /*3bb0*/  ULOP3.LUT UR45, UR45, 0x10000, URZ, 0xfc, !UPT ;  /* 0x000100002d2d7892 */ /* 0x000fe4000f8efcff */
[----:B------:R-:W-:Y:S01]  /*3bc0*/  USEL UR66, UR64, 0x1, !UP0 ;  /* 0x0000000140427887 */ /* 0x000fe2000c000000 */
[----:B------:R-:W-:Y:S01]  /*3bd0*/  UMOV UR52, 0x0 ;  /* 0x0000000000347882 */ /* 0x000fe20000000000 */
[----:B------:R-:W-:Y:S01]  /*3be0*/  UMOV UR53, 0x10400910 ;  /* 0x1040091000357882 */ /* 0x000fe20000000000 */
[----:B------:R-:W-:Y:S01]  /*3bf0*/  UMOV UR50, 0x0 ;  /* 0x0000000000327882 */ /* 0x000fe20000000000 */
[----:B------:R-:W-:Y:S01]  /*3c00*/  UMOV UR51, 0x10400910 ;  /* 0x1040091000337882 */ /* 0x000fe20000000000 */
[----:B------:R-:W-:Y:S01]  /*3c10*/  UMOV UR48, 0x0 ;  /* 0x0000000000307882 */ /* 0x000fe20000000000 */
[----:B-1----:R-:W-:Y:S01]  /*3c20*/  R2UR UR67, R0 ;  /* 0x00000000004372ca */ /* 0x002fe200000e0000 */
[----:B------:R-:W-:-:S14]  /*3c30*/  UMOV UR49, 0x10400910 ;  /* 0x1040091000317882 */ /* 0x000fdc0000000000 */
.L_x_76:
[C---:B------:R-:W-:Y:S02]  /*3c40*/  LEA R0, R8.reuse, UR41, 0x3 ;  /* 0x0000002908007c11 */ /* 0x040fe4000f8e18ff */
[----:B------:R-:W-:Y:S02]  /*3c50*/  SHF.L.U32 R5, R3, 0x1f, RZ ;  /* 0x0000001f03057819 */ /* 0x000fe400000006ff */
[----:B------:R-:W-:Y:S02]  /*3c60*/  LEA R4, R8, UR41, 0x4 ;  /* 0x0000002908047c11 */ /* 0x000fe4000f8e20ff */
[----:B------:R-:W1:Y:S02]  /*3c70*/  SYNCS.PHASECHK.TRANS64.TRYWAIT P0, [R0+URZ+0x70], R5 ;  /* 0x00007005000075a7 */ /* 0x000e6400080011ff */
[----:B-1-3--:R-:W-:Y:S05]  /*3c80*/  @!P0 BRA `(.L_x_69) ;  /* 0x000000ac00948947 */ /* 0x00afea0003800000 */
.L_x_199:
[----:B-1----:R-:W1:Y:S01]  /*3c90*/  LDS.128 R4, [R4+0xe0] ;  /* 0x0000e00004047984 */ /* 0x002e620000000c00 */
[----:B------:R-:W-:Y:S02]  /*3ca0*/  VIADD R0, R0, 0x80 ;  /* 0x0000008000007836 */ /* 0x000fe40000000000 */
[----:B------:R-:W-:Y:S01]  /*3cb0*/  VIADD R8, R8, 0x1 ;  /* 0x0000000108087836 */ /* 0x000fe20000000000 */
[----:B------:R-:W-:Y:S01]  /*3cc0*/  @!PT LDS RZ, [RZ] ;  /* 0x00000000fffff984 */ /* 0x000fe20000000800 */
[----:B------:R-:W-:Y:S01]  /*3cd0*/  @!PT LDS RZ, [RZ] ;  /* 0x00000000fffff984 */ /* 0x000fe20000000800 */
[----:B------:R-:W-:Y:S01]  /*3ce0*/  @!PT LDS RZ, [RZ] ;  /* 0x00000000fffff984 */ /* 0x000fe20000000800 */
[----:B------:R-:W-:Y:S01]  /*3cf0*/  @!PT LDS RZ, [RZ] ;  /* 0x00000000fffff984 */ /* 0x000fe20000000800 */
[----:B------:R2:W-:Y:S06]  /*3d00*/  MEMBAR.ALL.CTA ;  /* 0x0000000000007992 */ /* 0x0005ec0000008000 */
[----:B--2---:R-:W2:Y:S01]  /*3d10*/  FENCE.VIEW.ASYNC.S ;  /* 0x00000000000073c6 */ /* 0x004ea20000000000 */
[----:B------:R-:W-:-:S04]  /*3d20*/  PRMT R0, RZ, 0x654, R0 ;  /* 0x00000654ff007816 */ /* 0x000fc80000000000 */
[----:B--2---:R2:W-:Y:S01]  /*3d30*/  SYNCS.ARRIVE.TRANS64.RED.A1T0 RZ, [R0+URZ], RZ ;  /* 0x000000ff00ff79a7 */ /* 0x0045e200081004ff */
[----:B-1----:R-:W-:Y:S01]  /*3d40*/  LOP3.LUT P1, RZ, R6, 0x1, RZ, 0xc0, !PT ;  /* 0x0000000106ff7812 */ /* 0x002fe2000782c0ff */
[----:B--2---:R-:W-:-:S12]  /*3d50*/  BRA.U UP3, `(.L_x_70) ;  /* 0x0000000503587547 */ /* 0x004fd8000b800000 */
[----:B------:R-:W1:Y:S01]  /*3d60*/  LDCU UR4, c[0x0][0x38c] ;  /* 0x00007180ff0477ac */ /* 0x000e620008000800 */
[----:B------:R-:W-:Y:S02]  /*3d70*/  PLOP3.LUT P2, PT, PT, PT, PT, 0x80, 0x8 ;  /* 0x000000000008781c */ /* 0x000fe40003f4f070 */
[----:B------:R-:W-:Y:S01]  /*3d80*/  SHF.L.U32 R5, R9, 0x1f, RZ ;  /* 0x0000001f09057819 */ /* 0x000fe200000006ff */
[----:B------:R-:W-:Y:S02]  /*3d90*/  ULEA UR46, UR47, UR41, 0x3 ;  /* 0x000000292f2e7291 */ /* 0x000fe4000f8e18ff */
[----:B------:R-:W-:Y:S02]  /*3da0*/  ULEA UR36, UR47, UR67, 0x8 ;  /* 0x000000432f247291 */ /* 0x000fe4000f8e40ff */
[----:B-1----:R-:W-:-:S06]  /*3db0*/  UISETP.GE.AND UP0, UPT, UR4, 0x1, UPT ;  /* 0x000000010400788c */ /* 0x002fcc000bf06270 */
[----:B------:R-:W-:-:S05]  /*3dc0*/  PLOP3.LUT P0, PT, PT, PT, UP0, 0x80, 0x8 ;  /* 0x000000000008781c */ /* 0x000fca0003f0f008 */
[----:B------:R-:W-:-:S08]  /*3dd0*/  @UP0 ULEA UR4, UR38, UR41, 0x3 ;  /* 0x0000002926040291 */ /* 0x000fd0000f8e18ff */
[----:B------:R-:W-:-:S04]  /*3de0*/  @P0 SHF.L.U32 R0, R2, 0x1f, RZ ;  /* 0x0000001f02000819 */ /* 0x000fc800000006ff */
[----:B------:R1:W2:Y:S01]  /*3df0*/  @P0 SYNCS.PHASECHK.TRANS64.TRYWAIT P2, [UR4], R0 ;  /* 0x00000000ff0005a7 */ /* 0x0002a20008041104 */
[----:B------:R-:W3:Y:S02]  /*3e00*/  SYNCS.PHASECHK.TRANS64.TRYWAIT P0, [UR46+0xa0], R5 ;  /* 0x0000a005ff0075a7 */ /* 0x000ee4000800112e */
[----:B-123--:R-:W-:Y:S05]  /*3e10*/  @!P0 BRA `(.L_x_71) ;  /* 0x000000ac00448947 */ /* 0x00efea0003800000 */
.L_x_201:
[----:B------:R-:W-:Y:S01]  /*3e20*/  UMOV UR42, UR37 ;  /* 0x00000025002a7c82 */ /* 0x000fe20008000000 */
[----:B------:R-:W-:Y:S05]  /*3e30*/  BRA.U !UP0, `(.L_x_72) ;  /* 0x0000000508107547 */ /* 0x000fea000b800000 */
[----:B------:R-:W-:Y:S02]  /*3e40*/  UIADD3 UR42, UPT, UPT, UR66, UR37, URZ ;  /* 0x00000025422a7290 */ /* 0x000fe4000fffe0ff */
[----:B------:R-:W-:Y:S01]  /*3e50*/  UPLOP3.LUT UP2, UPT, UPT, UPT, UPT, 0x40, 0x4 ;  /* 0x000000000004789c */ /* 0x000fe20003f4e870 */
[----:B------:R-:W-:Y:S01]  /*3e60*/  UMOV UR39, UR64 ;  /* 0x0000004000277c82 */ /* 0x000fe20008000000 */
[----:B------:R-:W-:-:S09]  /*3e70*/  UMOV UR5, UR38 ;  /* 0x0000002600057c82 */ /* 0x000fd20008000000 */
.L_x_75:
[----:B------:R-:W-:Y:S01]  /*3e80*/  ULEA UR7, UR5, UR41, 0x3 ;  /* 0x0000002905077291 */ /* 0x000fe2000f8e18ff */
[----:B--23--:R-:W-:Y:S11]  /*3e90*/  @P2 BRA `(.L_x_73) ;  /* 0x00000000000c2947 */ /* 0x00cff60003800000 */
[----:B-1----:R-:W-:Y:S04]  /*3ea0*/  SHF.L.U32 R5, R2, 0x1f, RZ ;  /* 0x0000001f02057819 */ /* 0x002fe800000006ff */
[----:B------:R-:W1:Y:S02]  /*3eb0*/  SYNCS.PHASECHK.TRANS64.TRYWAIT P0, [UR7], R5 ;  /* 0x00000005ff0075a7 */ /* 0x000e640008001107 */
[----:B-1----:R-:W-:Y:S05]  /*3ec0*/  @!P0 BRA `(.L_x_74) ;  /* 0x000000ac00308947 */ /* 0x002fea0003800000 */
.L_x_73:
[----:B------:R-:W-:Y:S01]  /*3ed0*/  UISETP.NE.AND UP0, UPT, UR39, 0x1, UPT ;  /* 0x000000012700788c */ /* 0x000fe2000bf05270 */
[----:B------:R-:W-:Y:S01]  /*3ee0*/  PLOP3.LUT P2, PT, PT, PT, PT, 0x80, 0x8 ;  /* 0x000000000008781c */ /* 0x000fe20003f4f070 */
[----:B------:R-:W-:Y:S02]  /*3ef0*/  UIADD3 UR4, UPT, UPT, UR5, 0x1, URZ ;  /* 0x0000000105047890 */ /* 0x000fe4000fffe0ff */
[----:B------:R-:W-:Y:S02]  /*3f00*/  UIADD3 UR40, UPT, UPT, UR7, 0x10, URZ ;  /* 0x0000001007287890 */ /* 0x000fe4000fffe0ff */
[----:B------:R-:W-:Y:S01]  /*3f10*/  UISETP.NE.AND UP1, UPT, UR4, 0x2, UPT ;  /* 0x000000020400788c */ /* 0x000fe2000bf25270 */
[----:B------:R-:W-:Y:S01]  /*3f20*/  PLOP3.LUT P0, PT, PT, PT, UP0, 0x80, 0x8 ;  /* 0x000000000008781c */ /* 0x000fe20003f0f008 */
[----:B------:R-:W-:Y:S02]  /*3f30*/  UIADD3 UR37, UPT, UPT, UR37, 0x1, URZ ;  /* 0x0000000125257890 */ /* 0x000fe4000fffe0ff */
[----:B------:R-:W-:Y:S02]  /*3f40*/  USEL UR6, URZ, 0x1, UP1 ;  /* 0x00000001ff067887 */ /* 0x000fe40008800000 */
[----:B------:R-:W-:Y:S02]  /*3f50*/  USEL UR38, UR4, URZ, UP1 ;  /* 0x000000ff04267287 */ /* 0x000fe40008800000 */
[----:B------:R-:W-:Y:S02]  /*3f60*/  UIADD3 UR39, UPT, UPT, UR39, -0x1, URZ ;  /* 0xffffffff27277890 */ /* 0x000fe4000fffe0ff */
[----:B------:R-:W-:Y:S01]  /*3f70*/  @UP0 ULEA UR4, UR38, UR41, 0x3 ;  /* 0x0000002926040291 */ /* 0x000fe2000f8e18ff */
[----:B------:R-:W-:Y:S01]  /*3f80*/  LOP3.LUT R2, R2, UR6, RZ, 0x3c, !PT ;  /* 0x0000000602027c12 */ /* 0x000fe2000f8e3cff */
[----:B------:R-:W-:Y:S02]  /*3f90*/  ULEA UR6, UR5, UR45, 0xb ;  /* 0x0000002d05067291 */ /* 0x000fe4000f8e58ff */
[----:B------:R-:W-:Y:S01]  /*3fa0*/  UISETP.NE.AND UP0, UPT, UR37, UR42, UPT ;  /* 0x0000002a2500728c */ /* 0x000fe2000bf05270 */
[----:B-1----:R-:W-:Y:S01]  /*3fb0*/  @P0 SHF.L.U32 R0, R2, 0x1f, RZ ;  /* 0x0000001f02000819 */ /* 0x002fe200000006ff */
[----:B------:R-:W-:Y:S02]  /*3fc0*/  UIADD3 UR34, UPT, UPT, UR6, 0x2, URZ ;  /* 0x0000000206227890 */ /* 0x000fe4000fffe0ff */
[----:B------:R-:W-:Y:S01]  /*3fd0*/  UIADD3 UR30, UPT, UPT, UR6, 0x4, URZ ;  /* 0x00000004061e7890 */ /* 0x000fe2000fffe0ff */
[----:B------:R2:W3:Y:S01]  /*3fe0*/  @P0 SYNCS.PHASECHK.TRANS64.TRYWAIT P2, [UR4], R0 ;  /* 0x00000000ff0005a7 */ /* 0x0004e20008041104 */
[----:B------:R-:W-:Y:S02]  /*3ff0*/  ULEA UR4, UR5, UR44, 0xb ;  /* 0x0000002c05047291 */ /* 0x000fe4000f8e58ff */
[----:B------:R-:W-:Y:S02]  /*4000*/  UIADD3 UR26, UPT, UPT, UR6, 0x6, URZ ;  /* 0x00000006061a7890 */ /* 0x000fe4000fffe0ff */
        /* <DEDUP_REMOVED lines=10> */
[----:B------:R-:W-:Y:S01]  /*40b0*/  UIADD3 UR8, UPT, UPT, UR4, 0x406, URZ ;  /* 0x0000040604087890 */ /* 0x000fe2000fffe0ff */
[----:B------:R-:W-:Y:S01]  /*40c0*/  UMOV UR7, 0x40004040 ;  /* 0x4000404000077882 */ /* 0x000fe20000000000 */
[----:B------:R-:W-:Y:S01]  /*40d0*/  UMOV UR5, 0x40004040 ;  /* 0x4000404000057882 */ /* 0x000fe20000000000 */
[----:B------:R-:W-:Y:S01]  /*40e0*/  UMOV UR35, 0x40004040 ;  /* 0x4000404000237882 */ /* 0x000fe20000000000 */
[----:B------:R1:W-:Y:S01]  /*40f0*/  UTCHMMA.2CTA gdesc[UR4], gdesc[UR6], tmem[UR36], tmem[UR62], idesc[UR63], UP2 ;  /* 0x00ff3e06040075ea */ /* 0x0003e20009200024 */
[----:B------:R-:W-:Y:S01]  /*4100*/  UPLOP3.LUT UP2, UPT, UPT, UPT, UPT, 0x80, 0x8 ;  /* 0x000000000008789c */ /* 0x000fe20003f4f070 */
[----:B------:R-:W-:Y:S01]  /*4110*/  UMOV UR33, 0x40004040 ;  /* 0x4000404000217882 */ /* 0x000fe20000000000 */
[----:B------:R-:W-:Y:S01]  /*4120*/  UMOV UR31, 0x40004040 ;  /* 0x40004040001f7882 */ /* 0x000fe20000000000 */
[----:B------:R2:W-:Y:S01]  /*4130*/  UTCHMMA.2CTA gdesc[UR32], gdesc[UR34], tmem[UR36], tmem[UR60], idesc[UR61], UPT ;  /* 0x00ff3c22200075ea */ /* 0x0005e2000ba00024 */
        /* <DEDUP_REMOVED lines=14> */
[----:B------:R-:W-:Y:S01]  /*4220*/  UMOV UR9, 0x40004040 ;  /* 0x4000404000097882 */ /* 0x000fe20000000000 */
[----:B------:R2:W-:Y:S01]  /*4230*/  UTCHMMA.2CTA gdesc[UR12], gdesc[UR14], tmem[UR36], tmem[UR50], idesc[UR51], UPT ;  /* 0x00ff320e0c0075ea */ /* 0x0005e2000ba00024 */
[----:B------:R2:W-:Y:S01]  /*4240*/  UTCHMMA.2CTA gdesc[UR8], gdesc[UR10], tmem[UR36], tmem[UR48], idesc[UR49], UPT ;  /* 0x00ff300a080075ea */ /* 0x0005e2000ba00024 */
[----:B------:R2:W-:Y:S01]  /*4250*/  UTCBAR.2CTA.MULTICAST [UR40], URZ, UR43 ;  /* 0x000000ff280073e9 */ /* 0x0005e2000820082b */
[----:B-1----:R-:W-:Y:S01]  /*4260*/  UMOV UR5, UR38 ;  /* 0x0000002600057c82 */ /* 0x002fe20008000000 */
[----:B------:R-:W-:Y:S05]  /*4270*/  BRA.U UP0, `(.L_x_75) ;  /* 0xfffffffd00007547 */ /* 0x000fea000b83ffff */
.L_x_72:
[----:B------:R-:W-:Y:S01]  /*4280*/  UIADD3 UR4, UPT, UPT, UR46, 0x90, URZ ;  /* 0x000000902e047890 */ /* 0x000fe2000fffe0ff */
[----:B------:R-:W-:-:S08]  /*4290*/  UMOV UR37, UR42 ;  /* 0x0000002a00257c82 */ /* 0x000fd00008000000 */
[----:B------:R4:W-:Y:S01]  /*42a0*/  UTCBAR.2CTA.MULTICAST [UR4], URZ, UR65 ;  /* 0x000000ff040073e9 */ /* 0x0009e20008200841 */
[----:B------:R-:W-:Y:S02]  /*42b0*/  NOP ;  /* 0x0000000000007918 */ /* 0x000fe40000000000 */
.L_x_70:
[----:B----4-:R-:W-:Y:S01]  /*42c0*/  UIADD3 UR4, UPT, UPT, UR47, 0x1, URZ ;  /* 0x000000012f047890 */ /* 0x010fe2000fffe0ff */
[----:B------:R-:W-:-:S03]  /*42d0*/  ISETP.NE.AND P0, PT, R8, 0x2, PT ;  /* 0x000000020800780c */ /* 0x000fc60003f05270 */
[----:B------:R-:W-:Y:S01]  /*42e0*/  UISETP.NE.AND UP0, UPT, UR4, 0x2, UPT ;  /* 0x000000020400788c */ /* 0x000fe2000bf05270 */
[----:B-12---:R-:W-:Y:S02]  /*42f0*/  SEL R0, RZ, 0x1, P0 ;  /* 0x00000001ff007807 */ /* 0x006fe40000000000 */
[----:B------:R-:W-:Y:S01]  /*4300*/  SEL R8, R8, RZ, P0 ;  /* 0x000000ff08087207 */ /* 0x000fe20000000000 */
[----:B------:R-:W-:Y:S01]  /*4310*/  USEL UR5, URZ, 0x1, UP0 ;  /* 0x00000001ff057887 */ /* 0x000fe20008000000 */
[----:B------:R-:W-:Y:S01]  /*4320*/  LOP3.LUT R3, R3, R0, RZ, 0x3c, !PT ;  /* 0x0000000003037212 */ /* 0x000fe200078e3cff */
[----:B------:R-:W-:-:S04]  /*4330*/  USEL UR47, UR4, URZ, UP0 ;  /* 0x000000ff042f7287 */ /* 0x000fc80008000000 */
[----:B------:R-:W-:Y:S01]  /*4340*/  LOP3.LUT R9, R9, UR5, RZ, 0x3c, !PT ;  /* 0x0000000509097c12 */ /* 0x000fe2000f8e3cff */
[----:B------:R-:W-:Y:S07]  /*4350*/  @P1 BRA `(.L_x_76) ;  /* 0xfffffff800381947 */ /* 0x000fee000383ffff */
[----:B------:R-:W1:Y:S01]  /*4360*/  S2UR UR8, SR_CgaCtaId ;  /* 0x00000000000879c3 */ /* 0x000e620000008800 */
[----:B------:R-:W-:Y:S01]  /*4370*/  ELECT P0, URZ, PT ;  /* 0x0000000000ff782f */ /* 0x000fe20003800000 */
[----:B------:R-:W-:Y:S01]  /*4380*/  HFMA2 R0, -RZ, RZ, 0, 5.9604644775390625e-08 ;  /* 0x00000001ff007431 */ /* 0x000fe200000001ff */
[----:B------:R-:W-:-:S05]  /*4390*/  UMOV UR4, 0x40 ;  /* 0x0000004000047882 */ /* 0x000fca0000000000 */
[----:B------:R-:W-:Y:S01]  /*43a0*/  UVIRTCOUNT.DEALLOC.SMPOOL 0x80 ;  /* 0x000000800000784c */ /* 0x000fe20000000000 */
[----:B------:R-:W-:Y:S02]  /*43b0*/  UISETP.NE.AND UP0, UPT, UR69, URZ, UPT ;  /* 0x000000ff4500728c */ /* 0x000fe4000bf05270 */
[----:B-1----:R-:W-:-:S09]  /*43c0*/  ULEA UR8, UR8, UR4, 0x18 ;  /* 0x0000000408087291 */ /* 0x002fd2000f8ec0ff */
[----:B------:R1:W-:Y:S01]  /*43d0*/  @P0 STS.U8 [UR8+0x1c], R0 ;  /* 0x00001c00ff000988 */ /* 0x0003e20008000008 */
[----:B------:R-:W-:Y:S05]  /*43e0*/  BRA.U UP0, `(.L_x_77) ;  /* 0x0000000100587547 */ /* 0x000fea000b800000 */
[----:B------:R-:W-:Y:S01]  /*43f0*/  UIADD3 UR5, UPT, UPT, UR41, 0xa0, URZ ;  /* 0x000000a029057890 */ /* 0x000fe2000fffe0ff */
[----:B------:R-:W-:-:S03]  /*4400*/  SHF.L.U32 R3, R9, 0x1f, RZ ;  /* 0x0000001f09037819 */ /* 0x000fc600000006ff */
[----:B------:R-:W-:-:S09]  /*4410*/  ULEA UR4, UR47, UR5, 0x3 ;  /* 0x000000052f047291 */ /* 0x000fd2000f8e18ff */
[----:B------:R-:W2:Y:S02]  /*4420*/  SYNCS.PHASECHK.TRANS64.TRYWAIT P0, [UR4], R3 ;  /* 0x00000003ff0075a7 */ /* 0x000ea40008001104 */
[----:B--2---:R-:W-:Y:S05]  /*4430*/  @!P0 BRA `(.L_x_78) ;  /* 0x000000a400ec8947 */ /* 0x004fea0003800000 */
.L_x_204:
[----:B------:R-:W-:-:S04]  /*4440*/  UIADD3 UR4, UPT, UPT, UR47, 0x1, URZ ;  /* 0x000000012f047890 */ /* 0x000fc8000fffe0ff */
[----:B------:R-:W-:-:S04]  /*4450*/  UISETP.NE.AND UP1, UPT, UR4, 0x2, UPT ;  /* 0x000000020400788c */ /* 0x000fc8000bf25270 */
[----:B------:R-:W-:Y:S02]  /*4460*/  USEL UR6, URZ, 0x1, UP1 ;  /* 0x00000001ff067887 */ /* 0x000fe40008800000 */
[----:B------:R-:W-:-:S04]  /*4470*/  USEL UR4, UR4, URZ, UP1 ;  /* 0x000000ff04047287 */ /* 0x000fc80008800000 */
[----:B------:R-:W-:Y:S01]  /*4480*/  ULEA UR4, UR4, UR5, 0x3 ;  /* 0x0000000504047291 */ /* 0x000fe2000f8e18ff */
[----:B-1----:R-:W-:-:S04]  /*4490*/  LOP3.LUT R3, R9, UR6, RZ, 0x3c, !PT ;  /* 0x0000000609037c12 */ /* 0x002fc8000f8e3cff */
[----:B------:R-:W-:Y:S01]  /*44a0*/  SHF.L.U32 R3, R3, 0x1f, RZ ;  /* 0x0000001f03037819 */ /* 0x000fe200000006ff */
[----:B------:R-:W-:-:S04]  /*44b0*/  IMAD.U32 R0, RZ, RZ, UR4 ;  /* 0x00000004ff007e24 */ /* 0x000fc8000f8e00ff */
[----:B------:R1:W2:Y:S03]  /*44c0*/  SYNCS.PHASECHK.TRANS64.TRYWAIT P0, [R0+URZ], R3 ;  /* 0x00000003000075a7 */ /* 0x0002a600080011ff */
[----:B--2---:R-:W-:Y:S05]  /*44d0*/  @!P0 NANOSLEEP.SYNCS 0x989680 ;  /* 0x009896800000895d */ /* 0x004fea0003900000 */
[----:B------:R-:W2:Y:S02]  /*44e0*/  @!P0 SYNCS.PHASECHK.TRANS64 P0, [R0+URZ], R3 ;  /* 0x00000003000085a7 */ /* 0x000ea400080010ff */
[----:B--2---:R-:W-:Y:S05]  /*44f0*/  @P0 BRA `(.L_x_79) ;  /* 0x0000000000200947 */ /* 0x004fea0003800000 */
.L_x_80:
[----:B--2---:R2:W4:Y:S02]  /*4500*/  SYNCS.PHASECHK.TRANS64.TRYWAIT P0, [R0+URZ], R3 ;  /* 0x00000003000075a7 */ /* 0x00452400080011ff */
[----:B----4-:R-:W-:Y:S05]  /*4510*/  @!P0 NANOSLEEP.SYNCS 0x989680 ;  /* 0x009896800000895d */ /* 0x010fea0003900000 */
[----:B------:R-:W4:Y:S02]  /*4520*/  @!P0 SYNCS.PHASECHK.TRANS64 P0, [R0+URZ], R3 ;  /* 0x00000003000085a7 */ /* 0x000f2400080010ff */
[----:B----4-:R-:W-:Y:S05]  /*4530*/  @!P0 BRA `(.L_x_80) ;  /* 0xfffffffc00f08947 */ /* 0x010fea000383ffff */
[----:B------:R-:W-:Y:S05]  /*4540*/  BRA `(.L_x_79) ;  /* 0x00000000000c7947 */ /* 0x000fea0003800000 */
.L_x_77:
[----:B------:R-:W-:-:S04]  /*4550*/  UIADD3 UR4, UPT, UPT, UR41, 0xd0, URZ ;  /* 0x000000d029047890 */ /* 0x000fc8000fffe0ff */
[----:B------:R-:W-:-:S09]  /*4560*/  UPRMT UR4, UR68, 0x654, UR4 ;  /* 0x0000065444047896 */ /* 0x000fd20008000004 */
[----:B------:R-:W-:Y:S03]  /*4570*/  SYNCS.ARRIVE.TRANS64.RED.A1T0 RZ, [UR4], RZ ;  /* 0x000000ffffff79a7 */ /* 0x000fe60008100404 */
.L_x_79:
[----:B-12---:R-:W-:Y:S01]  /*4580*/  SHF.L.U32 R3, RZ, 0x1f, RZ ;  /* 0x0000001fff037819 */ /* 0x006fe200000006ff */
[----:B------:R-:W-:Y:S01]  /*4590*/  UIADD3 UR4, UPT, UPT, UR41, 0xd0, URZ ;  /* 0x000000d029047890 */ /* 0x000fe2000fffe0ff */
[----:B------:R-:W-:Y:S02]  /*45a0*/  PLOP3.LUT P0, PT, PT, PT, UP0, 0x80, 0x8 ;  /* 0x000000000008781c */ /* 0x000fe40003f0f008 */
[----:B------:R-:W1:Y:S02]  /*45b0*/  SYNCS.PHASECHK.TRANS64.TRYWAIT P1, [UR41+0xd0], R3 ;  /* 0x0000d003ff0075a7 */ /* 0x000e640008021129 */
[----:B-1----:R-:W-:Y:S09]  /*45c0*/  @!P1 BRA `(.L_x_81) ;  /* 0x000000a400a09947 */ /* 0x002ff20003800000 */
.L_x_206:
[----:B------:R-:W-:Y:S01]  /*45d0*/  @!UP0 UPRMT UR4, UR68, 0x654, UR4 ;  /* 0x0000065444048896 */ /* 0x000fe20008000004 */
[----:B------:R-:W-:Y:S01]  /*45e0*/  UMOV UR5, 0xffff ;  /* 0x0000ffff00057882 */ /* 0x000fe20000000000 */
[----:B------:R-:W-:-:S07]  /*45f0*/  UMOV UR6, 0x1 ;  /* 0x0000000100067882 */ /* 0x000fce0000000000 */
[----:B------:R-:W-:Y:S01]  /*4600*/  @!P0 SYNCS.ARRIVE.TRANS64.RED.A1T0 RZ, [UR4], RZ ;  /* 0x000000ffffff89a7 */ /* 0x000fe20008100404 */
[----:B------:R-:W-:Y:S01]  /*4610*/  NOP ;  /* 0x0000000000007918 */ /* 0x000fe20000000000 */
[----:B-1----:R-:W1:Y:S01]  /*4620*/  LDS R0, [UR8+0x14] ;  /* 0x00001408ff007984 */ /* 0x002e620008000800 */
[----:B------:R-:W-:-:S04]  /*4630*/  ULOP3.LUT UR4, UR67, 0xffff, URZ, 0xc0, !UPT ;  /* 0x0000ffff43047892 */ /* 0x000fc8000f8ec0ff */
[----:B------:R-:W-:-:S04]  /*4640*/  USHF.R.U32.HI UR4, URZ, 0x5, UR4 ;  /* 0x00000005ff047899 */ /* 0x000fc80008011604 */
[----:B------:R-:W-:Y:S02]  /*4650*/  USHF.L.U32 UR5, UR5, UR4, URZ ;  /* 0x0000000405057299 */ /* 0x000fe400080006ff */
[----:B------:R-:W-:-:S04]  /*4660*/  USHF.L.U32 UR4, UR6, UR4, URZ ;  /* 0x0000000406047299 */ /* 0x000fc800080006ff */
[----:B-1----:R-:W-:-:S04]  /*4670*/  LOP3.LUT R0, R0, UR5, RZ, 0xc0, !PT ;  /* 0x0000000500007c12 */ /* 0x002fc8000f8ec0ff */
[----:B------:R-:W-:-:S13]  /*4680*/  ISETP.NE.AND P0, PT, R0, UR5, PT ;  /* 0x0000000500007c0c */ /* 0x000fda000bf05270 */
[----:B------:R-:W-:Y:S05]  /*4690*/  @P0 BRA `(.L_x_82) ;  /* 0x0000000000580947 */ /* 0x000fea0003800000 */
[----:B------:R-:W1:Y:S02]  /*46a0*/  LDS R0, [UR8+0x18] ;  /* 0x00001808ff007984 */ /* 0x000e640008000800 */
[----:B-1----:R-:W-:-:S04]  /*46b0*/  LOP3.LUT R0, R0, UR4, RZ, 0xc0, !PT ;  /* 0x0000000400007c12 */ /* 0x002fc8000f8ec0ff */
[----:B------:R-:W-:-:S13]  /*46c0*/  ISETP.NE.AND P0, PT, R0, UR4, PT ;  /* 0x0000000400007c0c */ /* 0x000fda000bf05270 */
[----:B------:R-:W-:Y:S05]  /*46d0*/  @P0 BRA `(.L_x_83) ;  /* 0x00000000003c0947 */ /* 0x000fea0003800000 */
[----:B------:R-:W1:Y:S01]  /*46e0*/  S2R R2, SR_LANEID ;  /* 0x0000000000027919 */ /* 0x000e620000000000 */
[----:B------:R-:W-:Y:S01]  /*46f0*/  ULOP3.LUT UR5, URZ, UR5, URZ, 0x33, !UPT ;  /* 0x00000005ff057292 */ /* 0x000fe2000f8e33ff */
[----:B------:R-:W-:Y:S01]  /*4700*/  LOP3.LUT R4, RZ, UR4, RZ, 0x33, !PT ;  /* 0x00000004ff047c12 */ /* 0x000fe2000f8e33ff */
[----:B------:R-:W-:Y:S02]  /*4710*/  VOTEU.ANY UR4, UPT, PT ;  /* 0x0000000000047886 */ /* 0x000fe400038e0100 */
[----:B------:R-:W-:Y:S01]  /*4720*/  UFLO.U32 UR4, UR4 ;  /* 0x00000004000472bd */ /* 0x000fe200080e0000 */
[----:B------:R-:W2:Y:S01]  /*4730*/  REDUX UR6, R4 ;  /* 0x00000000040673c4 */ /* 0x000ea20000000000 */
[----:B------:R-:W-:-:S06]  /*4740*/  IMAD.U32 R0, RZ, RZ, UR5 ;  /* 0x00000005ff007e24 */ /* 0x000fcc000f8e00ff */
[----:B------:R4:W-:Y:S01]  /*4750*/  UTCATOMSWS.AND URZ, UR5 ;  /* 0x0000000500ff79e3 */ /* 0x0009e20008000000 */
[----:B------:R-:W3:Y:S01]  /*4760*/  REDUX UR7, R0 ;  /* 0x00000000000773c4 */ /* 0x000ee20000000000 */
[----:B-1----:R-:W-:Y:S01]  /*4770*/  ISETP.EQ.U32.AND P0, PT, R2, UR4, PT ;  /* 0x0000000402007c0c */ /* 0x002fe2000bf02070 */
[----:B--2---:R-:W-:Y:S01]  /*4780*/  IMAD.U32 R2, RZ, RZ, UR6 ;  /* 0x00000006ff027e24 */ /* 0x004fe2000f8e00ff */
[----:B---3--:R-:W-:-:S11]  /*4790*/  MOV R3, UR7 ;  /* 0x0000000700037c02 */ /* 0x008fd60008000f00 */
[----:B------:R4:W-:Y:S04]  /*47a0*/  @P0 ATOMS.AND RZ, [UR8+0x14], R3 ;  /* 0x00001403ffff098c */ /* 0x0009e8000a800008 */
[----:B------:R4:W-:Y:S01]  /*47b0*/  @P0 ATOMS.AND RZ, [UR8+0x18], R2 ;  /* 0x00001802ffff098c */ /* 0x0009e2000a800008 */
[----:B------:R-:W-:Y:S05]  /*47c0*/  BRA `(.L_x_84) ;  /* 0x0000000000147947 */ /* 0x000fea0003800000 */
.L_x_83:
[----:B------:R-:W-:Y:S02]  /*47d0*/  MOV R2, 0x47f0 ;  /* 0x000047f000027802 */ /* 0x000fe40000000f00 */
[----:B---3-5:R-:W-:Y:S05]  /*47e0*/  CALL.REL.NOINC `($__internal_0_$__cuda_sm10x_tcgen05_guardrail_trap_col_being_dealloced_not_returned_by_alloc) ;  /* 0x000000ac00307944 */ /* 0x028fea0003c00000 */
[----:B------:R-:W-:Y:S05]  /*47f0*/  BRA `(.L_x_84) ;  /* 0x0000000000087947 */ /* 0x000fea0003800000 */
.L_x_82:
[----:B------:R-:W-:Y:S02]  /*4800*/  MOV R2, 0x4820 ;  /* 0x0000482000027802 */ /* 0x000fe40000000f00 */
[----:B---3-5:R-:W-:Y:S05]  /*4810*/  CALL.REL.NOINC `($__internal_2_$__cuda_sm10x_tcgen05_guardrail_trap_unallocated_columns_being_dealloced) ;  /* 0x000000ac003c7944 */ /* 0x028fea0003c00000 */
.L_x_84:
[----:B------:R-:W-:Y:S01]  /*4820*/  NOP ;  /* 0x0000000000007918 */ /* 0x000fe20000000000 */
[----:B----4-:R-:W-:Y:S05]  /*4830*/  EXIT ;  /* 0x000000000000794d */ /* 0x010fea0003800000 */
.L_x_57:
[----:B------:R-:W-:-:S09]  /*4840*/  UISETP.NE.OR UP0, UPT, UR21, 0x3, !UP3 ;  /* 0x000000031500788c */ /* 0x000fd2000df05670 */
[----:B------:R-:W-:Y:S05]  /*4850*/  BRA.U UP0, `(.L_x_85) ;  /* 0x0000001500d47547 */ /* 0x000fea000b800000 */
[----:B------:R-:W1:Y:S01]  /*4860*/  LDCU UR37, c[0x0][0x370] ;  /* 0x00006e00ff2577ac */ /* 0x000e620008000800 */
[----:B------:R-:W2:Y:S01]  /*4870*/  LDC.64 R16, c[0x0][0x348] ;  /* 0x0000d200ff107b82 */ /* 0x000ea20000000a00 */
[----:B------:R-:W-:Y:S01]  /*4880*/  HFMA2 R14, -RZ, RZ, 0, 0 ;  /* 0x00000000ff0e7431 */ /* 0x000fe200000001ff */
[----:B------:R-:W-:Y:S01]  /*4890*/  MOV R13, RZ ;  /* 0x000000ff000d7202 */ /* 0x000fe20000000f00 */
[----:B------:R-:W1:Y:S01]  /*48a0*/  LDCU.128 UR48, c[0x0][0xb10] ;  /* 0x00016200ff3077ac */ /* 0x000e620008000c00 */
[----:B------:R-:W-:Y:S01]  /*48b0*/  HFMA2 R7, -RZ, RZ, 0, 2 ;  /* 0x00004000ff077431 */ /* 0x000fe200000001ff */
[----:B------:R-:W3:Y:S03]  /*48c0*/  LDCU UR31, c[0x0][0x374] ;  /* 0x00006e80ff1f77ac */ /* 0x000ee60008000800 */
[----:B------:R-:W4:Y:S01]  /*48d0*/  LDC.64 R2, c[0x0][0x888] ;  /* 0x00022200ff027b82 */ /* 0x000f220000000a00 */
[----:B------:R-:W3:Y:S01]  /*48e0*/  LDCU UR15, c[0x0][0xb0c] ;  /* 0x00016180ff0f77ac */ /* 0x000ee20008000800 */
[----:B------:R-:W2:Y:S06]  /*48f0*/  LDCU UR46, c[0x0][0xb20] ;  /* 0x00016400ff2e77ac */ /* 0x000eac0008000800 */
[----:B------:R-:W4:Y:S01]  /*4900*/  LDC.64 R4, c[0x0][0x890] ;  /* 0x00022400ff047b82 */ /* 0x000f220000000a00 */
[----:B------:R-:W2:Y:S01]  /*4910*/  LDCU UR4, c[0x0][0xb30] ;  /* 0x00016600ff0477ac */ /* 0x000ea20008000800 */
[----:B-1----:R-:W-:-:S02]  /*4920*/  UIMAD.WIDE.U32 UR6, UR37, UR48, URZ ;  /* 0x00000030250672a5 */ /* 0x002fc4000f8e00ff */
[----:B---3--:R-:W-:Y:S01]  /*4930*/  UIMAD.WIDE.U32 UR8, UR31, UR51, URZ ;  /* 0x000000331f0872a5 */ /* 0x008fe2000f8e00ff */
[----:B------:R-:W-:Y:S01]  /*4940*/  UMOV UR21, 0x400 ;  /* 0x0000040000157882 */ /* 0x000fe20000000000 */
[----:B------:R-:W-:Y:S02]  /*4950*/  UPLOP3.LUT UP1, UPT, UPT, UPT, UPT, 0x40, 0x4 ;  /* 0x000000000004789c */ /* 0x000fe40003f2e870 */
[----:B------:R-:W-:Y:S01]  /*4960*/  ULEA UR21, UR52, UR21, 0x18 ;  /* 0x0000001534157291 */ /* 0x000fe2000f8ec0ff */
[----:B------:R-:W-:Y:S02]  /*4970*/  UMOV UR6, UR7 ;  /* 0x0000000700067c82 */ /* 0x000fe40008000000 */
[----:B------:R-:W-:Y:S01]  /*4980*/  UMOV UR38, UR9 ;  /* 0x0000000900267c82 */ /* 0x000fe20008000000 */
[----:B------:R-:W-:Y:S02]  /*4990*/  UISETP.GE.AND UP0, UPT, UR45, 0x1, UPT ;  /* 0x000000012d00788c */ /* 0x000fe4000bf06270 */
[----:B------:R-:W-:Y:S01]  /*49a0*/  UISETP.NE.AND UP4, UPT, UR45, 0x1, UPT ;  /* 0x000000012d00788c */ /* 0x000fe2000bf85270 */
[----:B------:R-:W1:Y:S01]  /*49b0*/  LDCU.64 UR22, c[0x0][0xb28] ;  /* 0x00016500ff1677ac */ /* 0x000e620008000a00 */
[----:B------:R-:W-:-:S02]  /*49c0*/  UISETP.NE.AND UP6, UPT, UR15, 0x1, UPT ;  /* 0x000000010f00788c */ /* 0x000fc4000bfc5270 */
[----:B------:R-:W-:Y:S02]  /*49d0*/  UISETP.NE.AND UP5, UPT, UR50, 0x1, UPT ;  /* 0x000000013200788c */ /* 0x000fe4000bfa5270 */
[----:B------:R-:W-:Y:S02]  /*49e0*/  UIADD3 UR41, UPT, UPT, UR21, 0x20, URZ ;  /* 0x0000002015297890 */ /* 0x000fe4000fffe0ff */
[----:B------:R-:W-:Y:S02]  /*49f0*/  UIADD3 UR33, UPT, UPT, UR21, 0x28, URZ ;  /* 0x0000002815217890 */ /* 0x000fe4000fffe0ff */
[----:B------:R-:W-:Y:S02]  /*4a00*/  UIADD3 UR25, UPT, UPT, UR21, 0x30, URZ ;  /* 0x0000003015197890 */ /* 0x000fe4000fffe0ff */
[----:B------:R-:W-:Y:S02]  /*4a10*/  UIADD3 UR17, UPT, UPT, UR21, 0x38, URZ ;  /* 0x0000003815117890 */ /* 0x000fe4000fffe0ff */
[----:B------:R-:W-:-:S02]  /*4a20*/  USHF.R.U32.HI UR39, URZ, UR49, UR6 ;  /* 0x00000031ff277299 */ /* 0x000fc40008011606 */
[----:B--2---:R-:W-:Y:S02]  /*4a30*/  USHF.R.U32.HI UR38, URZ, UR46, UR38 ;  /* 0x0000002eff267299 */ /* 0x004fe40008011626 */
[----:B------:R-:W-:-:S11]  /*4a40*/  UISETP.NE.AND UP3, UPT, UR4, 0x1, UPT ;  /* 0x000000010400788c */ /* 0x000fd6000bf65270 */
.L_x_100:
[C---:B------:R-:W-:Y:S02]  /*4a50*/  LEA R12, R14.reuse, UR21, 0x3 ;  /* 0x000000150e0c7c11 */ /* 0x040fe4000f8e18ff */
[----:B------:R-:W-:Y:S02]  /*4a60*/  SHF.L.U32 R9, R13, 0x1f, RZ ;  /* 0x0000001f0d097819 */ /* 0x000fe400000006ff */
[----:B------:R-:W-:Y:S02]  /*4a70*/  LEA R10, R14, UR21, 0x4 ;  /* 0x000000150e0a7c11 */ /* 0x000fe4000f8e20ff */
[----:B--2---:R-:W2:Y:S02]  /*4a80*/  SYNCS.PHASECHK.TRANS64.TRYWAIT P0, [R12+URZ+0x70], R9 ;  /* 0x000070090c0075a7 */ /* 0x004ea400080011ff */
[----:B--2---:R-:W-:Y:S05]  /*4a90*/  @!P0 BRA `(.L_x_86) ;  /* 0x000000a000848947 */ /* 0x004fea0003800000 */
.L_x_207:
[----:B--2---:R-:W2:Y:S01]  /*4aa0*/  LDS.128 R8, [R10+0xe0] ;  /* 0x0000e0000a087984 */ /* 0x004ea20000000c00 */
[----:B------:R-:W-:Y:S01]  /*4ab0*/  UISETP.GE.AND UP0, UPT, UR45, 0x1, UPT ;  /* 0x000000012d00788c */ /* 0x000fe2000bf06270 */
[----:B------:R-:W-:Y:S01]  /*4ac0*/  @!PT LDS RZ, [RZ] ;  /* 0x00000000fffff984 */ /* 0x000fe20000000800 */
[----:B------:R-:W-:Y:S01]  /*4ad0*/  @!PT LDS RZ, [RZ] ;  /* 0x00000000fffff984 */ /* 0x000fe20000000800 */
[----:B------:R-:W-:Y:S01]  /*4ae0*/  @!PT LDS RZ, [RZ] ;  /* 0x00000000fffff984 */ /* 0x000fe20000000800 */
[----:B------:R-:W-:Y:S01]  /*4af0*/  @!PT LDS RZ, [RZ] ;  /* 0x00000000fffff984 */ /* 0x000fe20000000800 */
[----:B------:R3:W-:Y:S06]  /*4b00*/  MEMBAR.ALL.CTA ;  /* 0x0000000000007992 */ /* 0x0007ec0000008000 */
[----:B---3--:R-:W3:Y:S01]  /*4b10*/  FENCE.VIEW.ASYNC.S ;  /* 0x00000000000073c6 */ /* 0x008ee20000000000 */
[----:B--2---:R-:W-:Y:S11]  /*4b20*/  LOP3.LUT P0, RZ, R10, 0x1, RZ, 0xc0, !PT ;  /* 0x000000010aff7812 */ /* 0x004ff6000780c0ff */
[----:B------:R-:W-:Y:S02]  /*4b30*/  @!UPT UIADD3 URZ, UPT, UPT, URZ, URZ, URZ ;  /* 0x000000fffffff290 */ /* 0x000fe4000fffe0ff */
[----:B---3--:R-:W-:Y:S01]  /*4b40*/  VOTEU.ANY UP2, P0 ;  /* 0x0000000000ff7886 */ /* 0x008fe20000040100 */
[----:B------:R-:W-:Y:S11]  /*4b50*/  PLOP3.LUT P0, PT, PT, PT, UP2, 0x80, 0x8 ;  /* 0x000000000008781c */ /* 0x000ff60003f0f028 */
[----:B------:R-:W-:Y:S02]  /*4b60*/  @!UPT UIADD3 URZ, UPT, UPT, URZ, URZ, URZ ;  /* 0x000000fffffff290 */ /* 0x000fe4000fffe0ff */
[----:B------:R-:W-:Y:S02]  /*4b70*/  @P0 SHF.R.U32.HI R0, RZ, 0x10, R9 ;  /* 0x00000010ff000819 */ /* 0x000fe40000011609 */
[----:B------:R-:W-:Y:S02]  /*4b80*/  @P0 MOV R6, R8 ;  /* 0x0000000800060202 */ /* 0x000fe40000000f00 */
[----:B------:R-:W-:Y:S01]  /*4b90*/  @P0 R2UR UR4, R0 ;  /* 0x00000000000402ca */ /* 0x000fe200000e0000 */
[----:B------:R-:W-:Y:S01]  /*4ba0*/  VIADD R0, R12, 0x80 ;  /* 0x000000800c007836 */ /* 0x000fe20000000000 */
[----:B------:R-:W-:Y:S02]  /*4bb0*/  @P0 LOP3.LUT R8, R9, 0xffff, RZ, 0xc0, !PT ;  /* 0x0000ffff09080812 */ /* 0x000fe400078ec0ff */
[----:B------:R-:W-:Y:S02]  /*4bc0*/  @P0 R2UR UR6, R6 ;  /* 0x00000000060602ca */ /* 0x000fe400000e0000 */
[----:B------:R-:W-:Y:S02]  /*4bd0*/  PRMT R0, RZ, 0x654, R0 ;  /* 0x00000654ff007816 */ /* 0x000fe40000000000 */
[----:B------:R-:W-:Y:S02]  /*4be0*/  @P0 R2UR UR5, R8 ;  /* 0x00000000080502ca */ /* 0x000fe400000e0000 */
[----:B------:R2:W-:Y:S03]  /*4bf0*/  SYNCS.ARRIVE.TRANS64.RED.A1T0 RZ, [R0+URZ], RZ ;  /* 0x000000ff00ff79a7 */ /* 0x0005e600081004ff */
[----:B------:R-:W-:Y:S04]  /*4c00*/  @UP2 UMOV UR30, UR4 ;  /* 0x00000004001e2c82 */ /* 0x000fe80008000000 */
[----:B------:R-:W-:Y:S04]  /*4c10*/  @UP2 UMOV UR14, UR6 ;  /* 0x00000006000e2c82 */ /* 0x000fe80008000000 */
[----:B------:R-:W-:Y:S01]  /*4c20*/  @UP2 UMOV UR13, UR5 ;  /* 0x00000005000d2c82 */ /* 0x000fe20008000000 */
[----:B------:R-:W-:Y:S05]  /*4c30*/  BRA.U !UP0, `(.L_x_87) ;  /* 0x0000000108a47547 */ /* 0x000fea000b800000 */
[----:B------:R-:W-:Y:S02]  /*4c40*/  UIMAD.WIDE.U32 UR18, UR13, UR51, URZ ;  /* 0x000000330d1272a5 */ /* 0x000fe4000f8e00ff */
[----:B------:R-:W-:Y:S02]  /*4c50*/  UIMAD.WIDE.U32 UR26, UR14, UR48, URZ ;  /* 0x000000300e1a72a5 */ /* 0x000fe4000f8e00ff */
[----:B------:R-:W-:Y:S02]  /*4c60*/  USEL UR4, UR31, UR38, !UP5 ;  /* 0x000000261f047287 */ /* 0x000fe4000e800000 */
[----:B------:R-:W-:Y:S02]  /*4c70*/  USEL UR7, UR37, UR39, !UP6 ;  /* 0x0000002725077287 */ /* 0x000fe4000f000000 */
[----:B-1----:R-:W-:Y:S02]  /*4c80*/  UIMAD.WIDE.U32 UR8, UR4, UR22, URZ ;  /* 0x00000016040872a5 */ /* 0x002fe4000f8e00ff */
[----:B------:R-:W-:Y:S01]  /*4c90*/  UIMAD.WIDE.U32 UR10, UR7, UR22, URZ ;  /* 0x00000016070a72a5 */ /* 0x000fe2000f8e00ff */
[----:B------:R-:W-:Y:S02]  /*4ca0*/  UMOV UR5, UR19 ;  /* 0x0000001300057c82 */ /* 0x000fe40008000000 */
[----:B------:R-:W-:Y:S03]  /*4cb0*/  USHF.R.U32.HI UR6, URZ, UR46, UR5 ;  /* 0x0000002eff067299 */ /* 0x000fe60008011605 */
[----:B------:R-:W-:Y:S01]  /*4cc0*/  UMOV UR5, UR27 ;  /* 0x0000001b00057c82 */ /* 0x000fe20008000000 */
[----:B------:R-:W-:Y:S02]  /*4cd0*/  USEL UR6, UR13, UR6, !UP5 ;  /* 0x000000060d067287 */ /* 0x000fe4000e800000 */
[----:B------:R-:W-:Y:S03]  /*4ce0*/  USHF.R.U32.HI UR12, URZ, UR49, UR5 ;  /* 0x00000031ff0c7299 */ /* 0x000fe60008011605 */
[----:B------:R-:W-:Y:S02]  /*4cf0*/  UMOV UR5, UR9 ;  /* 0x0000000900057c82 */ /* 0x000fe40008000000 */
[----:B------:R-:W-:Y:S03]  /*4d00*/  @UP4 USHF.R.U32.HI UR4, URZ, UR23, UR5 ;  /* 0x00000017ff044299 */ /* 0x000fe60008011605 */
[----:B------:R-:W-:Y:S01]  /*4d10*/  UMOV UR5, UR11 ;  /* 0x0000000b00057c82 */ /* 0x000fe20008000000 */
[----:B------:R-:W-:Y:S02]  /*4d20*/  UIMAD UR4, UR45, UR4, URZ ;  /* 0x000000042d0472a4 */ /* 0x000fe4000f8e02ff */
[----:B------:R-:W-:Y:S02]  /*4d30*/  @UP4 USHF.R.U32.HI UR7, URZ, UR23, UR5 ;  /* 0x00000017ff074299 */ /* 0x000fe40008011605 */
[----:B------:R-:W-:Y:S02]  /*4d40*/  UIMAD.WIDE.U32 UR10, UR6, UR22, URZ ;  /* 0x00000016060a72a5 */ /* 0x000fe4000f8e00ff */
[----:B------:R-:W-:Y:S02]  /*4d50*/  USEL UR5, UR14, UR12, !UP6 ;  /* 0x0000000c0e057287 */ /* 0x000fe4000f000000 */
[----:B------:R-:W-:Y:S02]  /*4d60*/  UIMAD UR8, UR45, UR7, URZ ;  /* 0x000000072d0872a4 */ /* 0x000fe4000f8e02ff */
[----:B------:R-:W-:Y:S03]  /*4d70*/  UISETP.GE.AND UP0, UPT, UR6, UR4, UPT ;  /* 0x000000040600728c */ /* 0x000fe6000bf06270 */
[----:B------:R-:W-:Y:S01]  /*4d80*/  UMOV UR4, UR11 ;  /* 0x0000000b00047c82 */ /* 0x000fe20008000000 */
[----:B------:R-:W-:Y:S02]  /*4d90*/  UISETP.GE.OR UP0, UPT, UR5, UR8, UP0 ;  /* 0x000000080500728c */ /* 0x000fe40008706670 */
[----:B------:R-:W-:Y:S02]  /*4da0*/  USHF.R.U32.HI UR4, URZ, UR23, UR4 ;  /* 0x00000017ff047299 */ /* 0x000fe40008011604 */
[----:B------:R-:W-:Y:S02]  /*4db0*/  UIMAD.WIDE.U32 UR8, UR5, UR22, URZ ;  /* 0x00000016050872a5 */ /* 0x000fe4000f8e00ff */
[----:B------:R-:W-:Y:S04]  /*4dc0*/  USEL UR10, UR6, UR4, !UP4 ;  /* 0x00000004060a7287 */ /* 0x000fe8000e000000 */
[----:B------:R-:W-:Y:S01]  /*4dd0*/  UIADD3 UR11, UPT, UPT, -UR10, URZ, URZ ;  /* 0x000000ff0a0b7290 */ /* 0x000fe2000fffe1ff */
[----:B------:R-:W-:Y:S02]  /*4de0*/  @!UP0 UMOV UR4, UR9 ;  /* 0x0000000900048c82 */ /* 0x000fe40008000000 */
[----:B------:R-:W-:Y:S02]  /*4df0*/  @!UP0 USHF.R.U32.HI UR4, URZ, UR23, UR4 ;  /* 0x00000017ff048299 */ /* 0x000fe40008011604 */
[----:B------:R-:W-:Y:S02]  /*4e00*/  UIMAD UR8, UR45, UR11, UR6 ;  /* 0x0000000b2d0872a4 */ /* 0x000fe4000f8e0206 */
[----:B------:R-:W-:Y:S04]  /*4e10*/  @!UP0 USEL UR4, UR5, UR4, !UP4 ;  /* 0x0000000405048287 */ /* 0x000fe8000e000000 */
[----:B------:R-:W-:Y:S02]  /*4e20*/  @!UP0 UIMAD UR7, UR7, UR8, UR4 ;  /* 0x00000008070782a4 */ /* 0x000fe4000f8e0204 */
[----:B------:R-:W-:Y:S02]  /*4e30*/  @!UP0 UIADD3 UR9, UPT, UPT, UR10, -UR4, URZ ;  /* 0x800000040a098290 */ /* 0x000fe4000fffe0ff */
[----:B------:R-:W-:Y:S02]  /*4e40*/  UIADD3 UR8, UPT, UPT, -UR6, URZ, URZ ;  /* 0x000000ff06087290 */ /* 0x000fe4000fffe1ff */
[----:B------:R-:W-:Y:S02]  /*4e50*/  UIADD3 UR4, UPT, UPT, -UR5, URZ, URZ ;  /* 0x000000ff05047290 */ /* 0x000fe4000fffe1ff */
[----:B------:R-:W-:Y:S03]  /*4e60*/  @!UP0 UIMAD UR6, UR9, UR45, UR5 ;  /* 0x0000002d090682a4 */ /* 0x000fe6000f8e0205 */
[----:B------:R-:W-:Y:S01]  /*4e70*/  @!UP0 UMOV UR5, UR7 ;  /* 0x0000000700058c82 */ /* 0x000fe20008000000 */
[----:B------:R-:W-:Y:S02]  /*4e80*/  UIMAD UR7, UR15, UR4, UR14 ;  /* 0x000000040f0772a4 */ /* 0x000fe4000f8e020e */
[----:B------:R-:W-:Y:S02]  /*4e90*/  UIMAD UR4, UR50, UR8, UR13 ;  /* 0x00000008320472a4 */ /* 0x000fe4000f8e020d */
[----:B------:R-:W-:Y:S02]  /*4ea0*/  UIMAD UR14, UR5, UR15, UR7 ;  /* 0x0000000f050e72a4 */ /* 0x000fe4000f8e0207 */
[----:B------:R-:W-:Y:S11]  /*4eb0*/  UIMAD UR13, UR6, UR50, UR4 ;  /* 0x00000032060d72a4 */ /* 0x000ff6000f8e0204 */
[----:B------:R-:W-:Y:S01]  /*4ec0*/  @!UPT UIADD3 URZ, UPT, UPT, URZ, URZ, URZ ;  /* 0x000000fffffff290 */ /* 0x000fe2000fffe0ff */
.L_x_87:
[----:B------:R-:W3:Y:S01]  /*4ed0*/  @!UP3 LDCU.128 UR8, c[0x0][0xb10] ;  /* 0x00016200ff08b7ac */ /* 0x000ee20008000c00 */
[----:B------:R-:W-:Y:S01]  /*4ee0*/  IMAD.MOV.U32 R10, RZ, RZ, 0x1 ;  /* 0x00000001ff0a7424 */ /* 0x000fe200078e00ff */
[C---:B----4-:R-:W-:Y:S02]  /*4ef0*/  ISETP.NE.U32.AND P1, PT, R4.reuse, RZ, PT ;  /* 0x000000ff0400720c */ /* 0x050fe40003f25070 */
[----:B------:R-:W-:Y:S02]  /*4f00*/  ISETP.NE.U32.AND P0, PT, R4, RZ, PT ;  /* 0x000000ff0400720c */ /* 0x000fe40003f05070 */
[C---:B------:R-:W-:Y:S01]  /*4f10*/  ISETP.NE.AND.EX P1, PT, R5.reuse, RZ, PT, P1 ;  /* 0x000000ff0500720c */ /* 0x040fe20003f25310 */
[----:B------:R-:W4:Y:S01]  /*4f20*/  @!UP3 LDCU UR5, c[0x0][0xb0c] ;  /* 0x00016180ff05b7ac */ /* 0x000f220008000800 */
[----:B------:R-:W-:Y:S02]  /*4f30*/  ISETP.NE.AND.EX P0, PT, R5, RZ, PT, P0 ;  /* 0x000000ff0500720c */ /* 0x000fe40003f05300 */
[----:B------:R-:W-:Y:S01]  /*4f40*/  SHF.L.U32 R10, R10, 0x1f, RZ ;  /* 0x0000001f0a0a7819 */ /* 0x000fe200000006ff */
[----:B------:R-:W-:Y:S02]  /*4f50*/  USHF.L.U32 UR43, UR16, 0x7, URZ ;  /* 0x00000007102b7899 */ /* 0x000fe400080006ff */
[----:B------:R-:W-:Y:S02]  /*4f60*/  USHF.L.U32 UR42, UR20, 0x8, URZ ;  /* 0x00000008142a7899 */ /* 0x000fe400080006ff */
[----:B---3--:R-:W-:Y:S07]  /*4f70*/  UIMAD.WIDE.U32 UR6, UR14, UR8, URZ ;  /* 0x000000080e0672a5 */ /* 0x008fee000f8e00ff */
[----:B------:R-:W-:Y:S01]  /*4f80*/  @!UP3 UMOV UR4, UR7 ;  /* 0x000000070004bc82 */ /* 0x000fe20008000000 */
[----:B----4-:R-:W-:Y:S02]  /*4f90*/  @!UP3 UISETP.NE.AND UP0, UPT, UR5, 0x1, UPT ;  /* 0x000000010500b88c */ /* 0x010fe4000bf05270 */
[----:B------:R-:W-:Y:S02]  /*4fa0*/  @!UP3 USHF.R.U32.HI UR4, URZ, UR9, UR4 ;  /* 0x00000009ff04b299 */ /* 0x000fe40008011604 */
[----:B------:R-:W-:Y:S02]  /*4fb0*/  UIMAD.WIDE.U32 UR6, UR13, UR11, URZ ;  /* 0x0000000b0d0672a5 */ /* 0x000fe4000f8e00ff */
[----:B------:R-:W-:Y:S02]  /*4fc0*/  @!UP3 USEL UR8, UR14, UR4, !UP0 ;  /* 0x000000040e08b287 */ /* 0x000fe4000c000000 */
[----:B------:R-:W-:Y:S03]  /*4fd0*/  @!UP3 UISETP.NE.AND UP0, UPT, UR10, 0x1, UPT ;  /* 0x000000010a00b88c */ /* 0x000fe6000bf05270 */
[----:B------:R-:W-:Y:S02]  /*4fe0*/  @!UP3 UMOV UR6, UR7 ;  /* 0x000000070006bc82 */ /* 0x000fe40008000000 */
[----:B------:R-:W3:Y:S02]  /*4ff0*/  @!UP3 LDCU UR4, c[0x0][0xb20] ;  /* 0x00016400ff04b7ac */ /* 0x000ee40008000800 */
[----:B---3--:R-:W-:Y:S04]  /*5000*/  @!UP3 USHF.R.U32.HI UR6, URZ, UR4, UR6 ;  /* 0x00000004ff06b299 */ /* 0x008fe80008011606 */
[----:B------:R-:W-:Y:S04]  /*5010*/  @!UP3 USEL UR6, UR13, UR6, !UP0 ;  /* 0x000000060d06b287 */ /* 0x000fe8000c000000 */
[----:B------:R-:W-:Y:S02]  /*5020*/  @!UP3 UIADD3 UR4, UPT, UPT, -UR8, UR6, URZ ;  /* 0x000000060804b290 */ /* 0x000fe4000fffe1ff */
[----:B------:R-:W-:Y:S02]  /*5030*/  @!UP3 UIADD3 UR6, UPT, UPT, UR8, -UR6, URZ ;  /* 0x800000060806b290 */ /* 0x000fe4000fffe0ff */
[----:B------:R-:W-:Y:S02]  /*5040*/  @!UP3 UIMAD UR14, UR4, UR5, UR14 ;  /* 0x00000005040eb2a4 */ /* 0x000fe4000f8e020e */
[----:B------:R-:W-:Y:S01]  /*5050*/  @!UP3 UIMAD UR13, UR6, UR10, UR13 ;  /* 0x0000000a060db2a4 */ /* 0x000fe2000f8e020d */
[----:B------:R-:W-:Y:S11]  /*5060*/  BRA.U UP1, `(.L_x_88) ;  /* 0x0000000101107547 */ /* 0x000ff6000b800000 */
[----:B--2---:R-:W-:Y:S04]  /*5070*/  MOV R0, UR54 ;  /* 0x0000003600007c02 */ /* 0x004fe80008000f00 */
[----:B------:R-:W-:Y:S04]  /*5080*/  SHF.L.U32 R9, R0, 0x1f, RZ ;  /* 0x0000001f00097819 */ /* 0x000fe800000006ff */
[----:B------:R-:W2:Y:S02]  /*5090*/  SYNCS.PHASECHK.TRANS64.TRYWAIT P2, [UR21+0x68], R9 ;  /* 0x00006809ff0075a7 */ /* 0x000ea40008041115 */
[----:B--2---:R-:W-:Y:S05]  /*50a0*/  @!P2 BRA `(.L_x_89) ;  /* 0x0000009c0014a947 */ /* 0x004fea0003800000 */
.L_x_88:
[----:B------:R-:W-:Y:S05]  /*50b0*/  @!P1 BRA `(.L_x_90) ;  /* 0x0000000000309947 */ /* 0x000fea0003800000 */
[----:B------:R-:W-:Y:S01]  /*50c0*/  ISETP.NE.U32.AND P1, PT, R2, RZ, PT ;  /* 0x000000ff0200720c */ /* 0x000fe20003f25070 */
[----:B------:R-:W3:Y:S01]  /*50d0*/  LDCU.64 UR4, c[0x0][0x358] ;  /* 0x00006b00ff0477ac */ /* 0x000ee20008000a00 */
[----:B------:R-:W-:Y:S02]  /*50e0*/  IMAD.MOV.U32 R94, RZ, RZ, 0x1 ;  /* 0x00000001ff5e7424 */ /* 0x000fe400078e00ff */
[----:B------:R-:W-:Y:S11]  /*50f0*/  ISETP.NE.AND.EX P1, PT, R3, RZ, PT, P1 ;  /* 0x000000ff0300720c */ /* 0x000ff60003f25310 */
[----:B------:R-:W-:Y:S02]  /*5100*/  @!UPT UIADD3 URZ, UPT, UPT, URZ, URZ, URZ ;  /* 0x000000fffffff290 */ /* 0x000fe4000fffe0ff */
[----:B--2---:R-:W2:Y:S01]  /*5110*/  @P1 LDC.64 R8, c[0x0][0x888] ;  /* 0x00022200ff081b82 */ /* 0x004ea20000000a00 */
[----:B------:R-:W-:Y:S04]  /*5120*/  @P1 IMAD R0, R4, UR36, RZ ;  /* 0x0000002404001c24 */ /* 0x000fe8000f8e02ff */
[----:B--2---:R-:W-:Y:S04]  /*5130*/  @P1 IMAD.WIDE R8, R0, 0x4, R8 ;  /* 0x0000000400081825 */ /* 0x004fe800078e0208 */
[----:B------:R-:W-:Y:S01]  /*5140*/  HFMA2 R0, -RZ, RZ, 0, 5.9604644775390625e-08 ;  /* 0x00000001ff007431 */ /* 0x000fe200000001ff */
[----:B---3-5:R3:W5:Y:S04]  /*5150*/  @P1 LDG.E R45, desc[UR4][R8.64] ;  /* 0x00000004082d1981 */ /* 0x028768000c1e1900 */
[----:B------:R-:W-:Y:S01]  /*5160*/  @!P1 PRMT R94, R0, 0x7610, R94 ;  /* 0x00007610005e9816 */ /* 0x000fe2000000005e */
[----:B---3--:R-:W4:Y:S06]  /*5170*/  @!P1 LDC R45, c[0x0][0x880] ;  /* 0x00022000ff2d9b82 */ /* 0x008f2c0000000800 */
.L_x_90:
[----:B----45:R-:W-:Y:S01]  /*5180*/  @!P0 FSETP.EQ.AND P1, PT, R45, RZ, PT ;  /* 0x000000ff2d00820b */ /* 0x030fe20003f22000 */
[----:B------:R-:W-:Y:S01]  /*5190*/  @!UPT UIADD3 URZ, UPT, UPT, URZ, URZ, URZ ;  /* 0x000000fffffff290 */ /* 0x000fe2000fffe0ff */
[----:B------:R-:W-:Y:S11]  /*51a0*/  @!P0 BRA `(.L_x_91) ;  /* 0x0000000000188947 */ /* 0x000ff60003800000 */
[----:B------:R-:W-:Y:S02]  /*51b0*/  LOP3.LUT P0, RZ, R94, 0xff, RZ, 0xc0, !PT ;  /* 0x000000ff5eff7812 */ /* 0x000fe4000780c0ff */
[----:B------:R-:W-:Y:S04]  /*51c0*/  ISETP.NE.U32.AND P1, PT, R2, RZ, PT ;  /* 0x000000ff0200720c */ /* 0x000fe80003f25070 */
[----:B------:R-:W-:Y:S04]  /*51d0*/  ISETP.NE.AND.EX P1, PT, R3, RZ, PT, P1 ;  /* 0x000000ff0300720c */ /* 0x000fe80003f25310 */
[----:B------:R-:W-:Y:S03]  /*51e0*/  PLOP3.LUT P1, PT, P1, PT, PT, 0x8, 0x80 ;  /* 0x000000000080781c */ /* 0x000fe60000f2e170 */
[----:B------:R-:W-:Y:S11]  /*51f0*/  @P0 FSETP.EQ.AND P1, PT, R45, RZ, PT ;  /* 0x000000ff2d00020b */ /* 0x000ff60003f22000 */
[----:B------:R-:W-:Y:S02]  /*5200*/  @!UPT UIADD3 URZ, UPT, UPT, URZ, URZ, URZ ;  /* 0x000000fffffff290 */ /* 0x000fe4000fffe0ff */
.L_x_91:
[----:B------:R-:W3:Y:S01]  /*5210*/  SYNCS.PHASECHK.TRANS64.TRYWAIT P2, [UR21+0x40], R10 ;  /* 0x0000400aff0075a7 */ /* 0x000ee20008041115 */
[----:B------:R-:W-:Y:S04]  /*5220*/  ELECT P0, URZ, PT ;  /* 0x0000000000ff782f */ /* 0x000fe80003800000 */
[----:B------:R-:W-:Y:S11]  /*5230*/  PLOP3.LUT P1, PT, P1, P0, PT, 0xf2, 0x2f ;  /* 0x00000000002f781c */ /* 0x000ff60000f21e72 */
[----:B------:R-:W-:Y:S02]  /*5240*/  @!UPT UIADD3 URZ, UPT, UPT, URZ, URZ, URZ ;  /* 0x000000fffffff290 */ /* 0x000fe4000fffe0ff */
[----:B------:R-:W-:Y:S05]  /*5250*/  @!P1 IADD3 R6, P0, PT, R16, 0x580, RZ ;  /* 0x0000058010069810 */ /* 0x000fea0007f1e0ff */
[----:B--2---:R-:W-:Y:S01]  /*5260*/  @!P1 IMAD.X R0, RZ, RZ, R17, P0 ;  /* 0x000000ffff009224 */ /* 0x004fe200000e0611 */
[----:B---3--:R-:W-:Y:S07]  /*5270*/  @!P2 BRA `(.L_x_92) ;  /* 0x0000009800b8a947 */ /* 0x008fee0003800000 */
.L_x_210:
[----:B------:R-:W-:Y:S01]  /*5280*/  @!P1 R2UR UR5, R6 ;  /* 0x00000000060592ca */ /* 0x000fe200000e0000 */
[----:B------:R-:W-:Y:S01]  /*5290*/  VOTEU.ALL UP0, P1 ;  /* 0x0000000000ff7886 */ /* 0x000fe20000800000 */
[----:B------:R-:W-:Y:S01]  /*52a0*/  @!P1 R2UR UR4, R0 ;  /* 0x00000000000492ca */ /* 0x000fe200000e0000 */
[----:B------:R-:W-:Y:S01]  /*52b0*/  @!P1 IMAD.MOV.U32 R0, RZ, RZ, 0x4000 ;  /* 0x00004000ff009424 */ /* 0x000fe200078e00ff */
[----:B------:R-:W-:Y:S01]  /*52c0*/  UMOV UR8, 0x0 ;  /* 0x0000000000087882 */ /* 0x000fe20000000000 */
[----:B------:R-:W-:Y:S01]  /*52d0*/  UMOV UR9, 0x10000000 ;  /* 0x1000000000097882 */ /* 0x000fe20000000000 */
[----:B------:R-:W-:Y:S01]  /*52e0*/  @!UP0 UIADD3 UR40, UPT, UPT, UR21, 0x400, URZ ;  /* 0x0000040015288890 */ /* 0x000fe2000fffe0ff */
[----:B------:R-:W-:Y:S01]  /*52f0*/  @!P1 IADD3 R6, P0, PT, R16, 0x580, RZ ;  /* 0x0000058010069810 */ /* 0x000fe20007f1e0ff */
[----:B------:R-:W-:Y:S01]  /*5300*/  VOTEU.ALL UP0, P1 ;  /* 0x0000000000ff7886 */ /* 0x000fe20000800000 */
[----:B------:R-:W-:Y:S01]  /*5310*/  UMOV UR44, UR36 ;  /* 0x00000024002c7c82 */ /* 0x000fe20008000000 */
[----:B------:R-:W-:Y:S03]  /*5320*/  UPRMT UR6, UR52, 0x654, UR41 ;  /* 0x0000065434067896 */ /* 0x000fe60008000029 */
[----:B------:R-:W-:Y:S02]  /*5330*/  IMAD.U32 R8, RZ, RZ, UR5 ;  /* 0x00000005ff087e24 */ /* 0x000fe4000f8e00ff */
[----:B--2---:R-:W-:Y:S03]  /*5340*/  IMAD.U32 R9, RZ, RZ, UR4 ;  /* 0x00000004ff097e24 */ /* 0x004fe6000f8e00ff */
[----:B------:R-:W-:Y:S02]  /*5350*/  @!P1 R2UR UR4, R8 ;  /* 0x00000000080492ca */ /* 0x000fe400000e0000 */
[----:B------:R-:W-:Y:S11]  /*5360*/  @!P1 R2UR UR5, R9 ;  /* 0x00000000090592ca */ /* 0x000ff600000e0000 */
[----:B------:R-:W-:Y:S02]  /*5370*/  @!UPT UIADD3 URZ, UPT, UPT, URZ, URZ, URZ ;  /* 0x000000fffffff290 */ /* 0x000fe4000fffe0ff */
[----:B------:R2:W-:Y:S01]  /*5380*/  @!UP0 UTMALDG.3D [UR40], [UR4], desc[UR8] ;  /* 0x00000828040085b4 */ /* 0x0005e20008011000 */
[----:B------:R3:W-:Y:S01]  /*5390*/  @!P1 SYNCS.ARRIVE.TRANS64.RED.A0TR RZ, [UR21+0x20], R0 ;  /* 0x00002000ffff99a7 */ /* 0x0007e20008300415 */
[----:B------:R-:W-:Y:S01]  /*53a0*/  SYNCS.ARRIVE.TRANS64.RED.A1T0 RZ, [UR6], RZ ;  /* 0x000000ffffff79a7 */ /* 0x000fe20008100406 */
[----:B---3--:R-:W-:Y:S01]  /*53b0*/  @!P1 IMAD.X R0, RZ, RZ, R17, P0 ;  /* 0x000000ffff009224 */ /* 0x008fe200000e0611 */
[----:B------:R-:W3:Y:S02]  /*53c0*/  SYNCS.PHASECHK.TRANS64.TRYWAIT P2, [UR21+0x48], R10 ;  /* 0x0000480aff0075a7 */ /* 0x000ee40008041115 */
[----:B--23--:R-:W-:Y:S05]  /*53d0*/  @!P2 BRA `(.L_x_93) ;  /* 0x000000980078a947 */ /* 0x00cfea0003800000 */
.L_x_212:
        /* <DEDUP_REMOVED lines=8> */
[----:B------:R-:W-:Y:S01]  /*5460*/  @!UP0 UIADD3 UR32, UPT, UPT, UR21, 0x4400, URZ ;  /* 0x0000440015208890 */ /* 0x000fe2000fffe0ff */
[----:B------:R-:W-:Y:S01]  /*5470*/  VOTEU.ALL UP0, P1 ;  /* 0x0000000000ff7886 */ /* 0x000fe20000800000 */
[----:B------:R-:W-:Y:S01]  /*5480*/  UMOV UR35, UR43 ;  /* 0x0000002b00237c82 */ /* 0x000fe20008000000 */
[----:B------:R-:W-:Y:S02]  /*5490*/  UPRMT UR7, UR52, 0x654, UR33 ;  /* 0x0000065434077896 */ /* 0x000fe40008000021 */
        /* <DEDUP_REMOVED lines=11> */
.L_x_214:
        /* <DEDUP_REMOVED lines=11> */
[----:B------:R-:W-:Y:S02]  /*5600*/  UMOV UR28, UR36 ;  /* 0x00000024001c7c82 */ /* 0x000fe40008000000 */
[----:B------:R-:W-:Y:S01]  /*5610*/  IMAD.U32 R8, RZ, RZ, UR5 ;  /* 0x00000005ff087e24 */ /* 0x000fe2000f8e00ff */
[----:B------:R-:W-:Y:S01]  /*5620*/  UPRMT UR29, UR52, 0x654, UR25 ;  /* 0x00000654341d7896 */ /* 0x000fe20008000019 */
        /* <DEDUP_REMOVED lines=10> */
.L_x_216:
[----:B------:R-:W-:Y:S01]  /*56d0*/  @!P1 R2UR UR5, R6 ;  /* 0x00000000060592ca */ /* 0x000fe200000e0000 */
[----:B------:R-:W-:Y:S01]  /*56e0*/  VOTEU.ALL UP0, P1 ;  /* 0x0000000000ff7886 */ /* 0x000fe20000800000 */
[----:B------:R-:W-:Y:S01]  /*56f0*/  @!P1 R2UR UR4, R0 ;  /* 0x00000000000492ca */ /* 0x000fe200000e0000 */
[----:B------:R-:W-:Y:S01]  /*5700*/  @!P1 IMAD.MOV.U32 R0, RZ, RZ, 0x4000 ;  /* 0x00004000ff009424 */ /* 0x000fe200078e00ff */
[----:B------:R-:W-:Y:S01]  /*5710*/  UMOV UR8, 0x0 ;  /* 0x0000000000087882 */ /* 0x000fe20000000000 */
[----:B------:R-:W-:Y:S01]  /*5720*/  UMOV UR9, 0x10000000 ;  /* 0x1000000000097882 */ /* 0x000fe20000000000 */
[----:B------:R-:W-:Y:S01]  /*5730*/  @!UP0 UIADD3 UR18, UPT, UPT, UR42, 0x60, URZ ;  /* 0x000000602a128890 */ /* 0x000fe2000fffe0ff */
[----:B--2---:R-:W-:Y:S01]  /*5740*/  SHF.L.U32 R9, RZ, 0x1f, RZ ;  /* 0x0000001fff097819 */ /* 0x004fe200000006ff */
[----:B------:R-:W-:Y:S01]  /*5750*/  @!UP0 UIADD3 UR16, UPT, UPT, UR21, 0xc400, URZ ;  /* 0x0000c40015108890 */ /* 0x000fe2000fffe0ff */
[----:B------:R-:W-:Y:S01]  /*5760*/  @!P1 IADD3 R8, P0, PT, R16, 0x580, RZ ;  /* 0x0000058010089810 */ /* 0x000fe20007f1e0ff */
[----:B------:R-:W-:Y:S01]  /*5770*/  VOTEU.ALL UP0, P1 ;  /* 0x0000000000ff7886 */ /* 0x000fe20000800000 */
[----:B------:R-:W-:Y:S01]  /*5780*/  UMOV UR19, UR43 ;  /* 0x0000002b00137c82 */ /* 0x000fe20008000000 */
[----:B------:R-:W-:Y:S01]  /*5790*/  UMOV UR20, UR36 ;  /* 0x0000002400147c82 */ /* 0x000fe20008000000 */
[----:B------:R-:W-:Y:S01]  /*57a0*/  IMAD.U32 R18, RZ, RZ, UR5 ;  /* 0x00000005ff127e24 */ /* 0x000fe2000f8e00ff */
[----:B------:R-:W-:Y:S01]  /*57b0*/  UPRMT UR24, UR52, 0x654, UR17 ;  /* 0x0000065434187896 */ /* 0x000fe20008000011 */
[----:B------:R-:W-:Y:S02]  /*57c0*/  IMAD.U32 R19, RZ, RZ, UR4 ;  /* 0x00000004ff137e24 */ /* 0x000fe4000f8e00ff */
[----:B------:R-:W-:Y:S01]  /*57d0*/  @!P1 IMAD.X R6, RZ, RZ, R17, P0 ;  /* 0x000000ffff069224 */ /* 0x000fe200000e0611 */
[----:B------:R-:W-:Y:S02]  /*57e0*/  @!P1 R2UR UR4, R18 ;  /* 0x00000000120492ca */ /* 0x000fe400000e0000 */
[----:B------:R-:W-:Y:S11]  /*57f0*/  @!P1 R2UR UR5, R19 ;  /* 0x00000000130592ca */ /* 0x000ff600000e0000 */
[----:B------:R-:W-:Y:S02]  /*5800*/  @!UPT UIADD3 URZ, UPT, UPT, URZ, URZ, URZ ;  /* 0x000000fffffff290 */ /* 0x000fe4000fffe0ff */
[----:B------:R2:W-:Y:S01]  /*5810*/  @!UP0 UTMALDG.3D [UR16], [UR4], desc[UR8] ;  /* 0x00000810040085b4 */ /* 0x0005e20008011000 */
[----:B------:R2:W-:Y:S01]  /*5820*/  @!P1 SYNCS.ARRIVE.TRANS64.RED.A0TR RZ, [UR21+0x38], R0 ;  /* 0x00003800ffff99a7 */ /* 0x0005e20008300415 */
[----:B------:R-:W-:Y:S01]  /*5830*/  SYNCS.ARRIVE.TRANS64.RED.A1T0 RZ, [UR24], RZ ;  /* 0x000000ffffff79a7 */ /* 0x000fe20008100418 */
[----:B------:R-:W3:Y:S02]  /*5840*/  SYNCS.PHASECHK.TRANS64.TRYWAIT P2, [UR21+0x40], R9 ;  /* 0x00004009ff0075a7 */ /* 0x000ee40008041115 */
[----:B--23--:R-:W-:Y:S05]  /*5850*/  @!P2 BRA `(.L_x_96) ;  /* 0x0000009400a0a947 */ /* 0x00cfea0003800000 */
.L_x_218:
[----:B------:R-:W-:Y:S01]  /*5860*/  @!P1 R2UR UR5, R8 ;  /* 0x00000000080592ca */ /* 0x000fe200000e0000 */
[----:B------:R-:W-:Y:S01]  /*5870*/  VOTEU.ALL UP0, P1 ;  /* 0x0000000000ff7886 */ /* 0x000fe20000800000 */
[----:B------:R-:W-:Y:S01]  /*5880*/  @!P1 R2UR UR4, R6 ;  /* 0x00000000060492ca */ /* 0x000fe200000e0000 */
[----:B--2---:R-:W-:Y:S01]  /*5890*/  @!P1 IMAD.MOV.U32 R0, RZ, RZ, 0x4000 ;  /* 0x00004000ff009424 */ /* 0x004fe200078e00ff */
        /* <DEDUP_REMOVED lines=9> */
[----:B------:R-:W-:Y:S01]  /*5930*/  UMOV UR12, UR36 ;  /* 0x00000024000c7c82 */ /* 0x000fe20008000000 */
        /* <DEDUP_REMOVED lines=10> */
.L_x_220:
        /* <DEDUP_REMOVED lines=24> */
.L_x_222:
[----:B------:R-:W-:Y:S01]  /*5b60*/  @!P1 R2UR UR5, R8 ;  /* 0x00000000080592ca */ /* 0x000fe200000e0000 */
[----:B------:R-:W-:Y:S01]  /*5b70*/  VOTEU.ALL UP0, P1 ;  /* 0x0000000000ff7886 */ /* 0x000fe20000800000 */
[----:B------:R-:W-:Y:S01]  /*5b80*/  @!P1 R2UR UR4, R6 ;  /* 0x00000000060492ca */ /* 0x000fe200000e0000 */
[----:B--2---:R-:W-:Y:S01]  /*5b90*/  @!P1 IMAD.MOV.U32 R0, RZ, RZ, 0x4000 ;  /* 0x00004000ff009424 */ /* 0x004fe200078e00ff */
[----:B------:R-:W-:Y:S01]  /*5ba0*/  UMOV UR6, 0x0 ;  /* 0x0000000000067882 */ /* 0x000fe20000000000 */
[----:B------:R-:W-:Y:S01]  /*5bb0*/  UMOV UR7, 0x10000000 ;  /* 0x1000000000077882 */ /* 0x000fe20000000000 */
[----:B------:R-:W-:Y:S01]  /*5bc0*/  @!UP0 UIADD3 UR10, UPT, UPT, UR42, 0xc0, URZ ;  /* 0x000000c02a0a8890 */ /* 0x000fe2000fffe0ff */
[----:B------:R-:W-:Y:S01]  /*5bd0*/  VIADD R14, R14, 0x1 ;  /* 0x000000010e0e7836 */ /* 0x000fe20000000000 */
[----:B------:R-:W-:Y:S01]  /*5be0*/  @!UP0 UIADD3 UR8, UPT, UPT, UR21, 0x8400, URZ ;  /* 0x0000840015088890 */ /* 0x000fe2000fffe0ff */
[----:B------:R-:W-:Y:S01]  /*5bf0*/  VOTEU.ALL UP0, P1 ;  /* 0x0000000000ff7886 */ /* 0x000fe20000800000 */
[----:B------:R-:W-:Y:S01]  /*5c00*/  UMOV UR9, UR25 ;  /* 0x0000001900097c82 */ /* 0x000fe20008000000 */
[----:B------:R-:W-:Y:S02]  /*5c10*/  UMOV UR11, UR43 ;  /* 0x0000002b000b7c82 */ /* 0x000fe40008000000 */
[----:B------:R-:W-:Y:S01]  /*5c20*/  IMAD.U32 R18, RZ, RZ, UR5 ;  /* 0x00000005ff127e24 */ /* 0x000fe2000f8e00ff */
[----:B------:R-:W-:Y:S01]  /*5c30*/  UMOV UR12, UR36 ;  /* 0x00000024000c7c82 */ /* 0x000fe20008000000 */
[----:B------:R-:W-:Y:S03]  /*5c40*/  IMAD.U32 R19, RZ, RZ, UR4 ;  /* 0x00000004ff137e24 */ /* 0x000fe6000f8e00ff */
        /* <DEDUP_REMOVED lines=8> */
.L_x_224:
[----:B------:R-:W-:Y:S01]  /*5cd0*/  @!P1 IADD3 R6, P0, PT, R16, 0x580, RZ ;  /* 0x0000058010069810 */ /* 0x000fe20007f1e0ff */
[----:B------:R-:W-:Y:S01]  /*5ce0*/  VOTEU.ALL UP0, P1 ;  /* 0x0000000000ff7886 */ /* 0x000fe20000800000 */
[----:B------:R-:W-:Y:S01]  /*5cf0*/  UMOV UR6, 0x0 ;  /* 0x0000000000067882 */ /* 0x000fe20000000000 */
[----:B------:R-:W-:Y:S01]  /*5d00*/  UMOV UR7, 0x10000000 ;  /* 0x1000000000077882 */ /* 0x000fe20000000000 */
[----:B------:R-:W-:Y:S01]  /*5d10*/  @!P1 R2UR UR5, R6 ;  /* 0x00000000060592ca */ /* 0x000fe200000e0000 */
[----:B--2---:R-:W-:Y:S01]  /*5d20*/  @!P1 IMAD.X R0, RZ, RZ, R17, P0 ;  /* 0x000000ffff009224 */ /* 0x004fe200000e0611 */
[----:B------:R-:W-:Y:S01]  /*5d30*/  @!UP0 UIADD3 UR10, UPT, UPT, UR42, 0xe0, URZ ;  /* 0x000000e02a0a8890 */ /* 0x000fe2000fffe0ff */
[----:B------:R-:W-:Y:S01]  /*5d40*/  R2UR UR18, R96 ;  /* 0x00000000601272ca */ /* 0x000fe200000e0000 */
[----:B------:R-:W-:Y:S01]  /*5d50*/  @!UP0 UIADD3 UR8, UPT, UPT, UR21, 0xc400, URZ ;  /* 0x0000c40015088890 */ /* 0x000fe2000fffe0ff */
[----:B------:R-:W-:Y:S01]  /*5d60*/  R2UR UR16, R97 ;  /* 0x00000000611072ca */ /* 0x000fe200000e0000 */
[----:B------:R-:W-:Y:S01]  /*5d70*/  VOTEU.ALL UP0, P1 ;  /* 0x0000000000ff7886 */ /* 0x000fe20000800000 */
[----:B------:R-:W-:Y:S01]  /*5d80*/  @!P1 R2UR UR4, R0 ;  /* 0x00000000000492ca */ /* 0x000fe200000e0000 */
[----:B------:R-:W-:Y:S01]  /*5d90*/  UMOV UR9, UR17 ;  /* 0x0000001100097c82 */ /* 0x000fe20008000000 */
[----:B------:R-:W-:Y:S01]  /*5da0*/  UMOV UR11, UR43 ;  /* 0x0000002b000b7c82 */ /* 0x000fe20008000000 */
[----:B------:R-:W-:Y:S01]  /*5db0*/  UMOV UR12, UR36 ;  /* 0x00000024000c7c82 */ /* 0x000fe20008000000 */
[C---:B------:R-:W-:Y:S01]  /*5dc0*/  ISETP.NE.AND P0, PT, R14.reuse, 0x2, PT ;  /* 0x000000020e00780c */ /* 0x040fe20003f05270 */
[----:B------:R-:W-:Y:S01]  /*5dd0*/  UPLOP3.LUT UP1, UPT, UPT, UPT, UPT, 0x80, 0x8 ;  /* 0x000000000008789c */ /* 0x000fe20003f2f070 */
[----:B------:R-:W-:Y:S01]  /*5de0*/  IMAD.U32 R8, RZ, RZ, UR5 ;  /* 0x00000005ff087e24 */ /* 0x000fe2000f8e00ff */
[----:B------:R-:W-:Y:S01]  /*5df0*/  UMOV UR36, UR30 ;  /* 0x0000001e00247c82 */ /* 0x000fe20008000000 */
[----:B------:R-:W-:Y:S01]  /*5e00*/  SEL R0, RZ, 0x1, P0 ;  /* 0x00000001ff007807 */ /* 0x000fe20000000000 */
[----:B------:R-:W-:Y:S01]  /*5e10*/  UIADD3 UR20, UPT, UPT, UR13, UR18, URZ ;  /* 0x000000120d147290 */ /* 0x000fe2000fffe0ff */
[----:B------:R-:W-:Y:S01]  /*5e20*/  SEL R14, R14, RZ, P0 ;  /* 0x000000ff0e0e7207 */ /* 0x000fe20000000000 */
[----:B------:R-:W-:Y:S01]  /*5e30*/  UIADD3 UR16, UPT, UPT, UR14, UR16, URZ ;  /* 0x000000100e107290 */ /* 0x000fe2000fffe0ff */
[----:B------:R-:W-:Y:S01]  /*5e40*/  LOP3.LUT R13, R13, R0, RZ, 0x3c, !PT ;  /* 0x000000000d0d7212 */ /* 0x000fe200078e3cff */
[----:B------:R-:W-:Y:S01]  /*5e50*/  IMAD.U32 R9, RZ, RZ, UR4 ;  /* 0x00000004ff097e24 */ /* 0x000fe2000f8e00ff */
[----:B------:R-:W-:Y:S04]  /*5e60*/  @!P1 R2UR UR4, R8 ;  /* 0x00000000080492ca */ /* 0x000fe800000e0000 */
[----:B------:R-:W-:Y:S11]  /*5e70*/  @!P1 R2UR UR5, R9 ;  /* 0x00000000090592ca */ /* 0x000ff600000e0000 */
[----:B------:R-:W-:Y:S02]  /*5e80*/  @!UPT UIADD3 URZ, UPT, UPT, URZ, URZ, URZ ;  /* 0x000000fffffff290 */ /* 0x000fe4000fffe0ff */
[----:B------:R2:W-:Y:S01]  /*5e90*/  @!UP0 UTMALDG.3D [UR8], [UR4], desc[UR6] ;  /* 0x00000608040085b4 */ /* 0x0005e20008011000 */
[----:B------:R2:W-:Y:S01]  /*5ea0*/  @!P1 SYNCS.ARRIVE.TRANS64.RED.A0TR RZ, [UR21+0x38], R7 ;  /* 0x00003807ffff99a7 */ /* 0x0005e20008300415 */
[----:B------:R-:W-:Y:S01]  /*5eb0*/  SYNCS.ARRIVE.TRANS64.RED.A1T0 RZ, [UR24], RZ ;  /* 0x000000ffffff79a7 */ /* 0x000fe20008100418 */
[----:B------:R-:W-:Y:S05]  /*5ec0*/  BRA.U UP2, `(.L_x_100) ;  /* 0xffffffe902e07547 */ /* 0x000fea000b83ffff */
[----:B------:R-:W3:Y:S02]  /*5ed0*/  SYNCS.PHASECHK.TRANS64.TRYWAIT P0, [UR21+0x40], R10 ;  /* 0x0000400aff0075a7 */ /* 0x000ee40008001115 */
[----:B---3--:R-:W-:Y:S05]  /*5ee0*/  @!P0 BRA `(.L_x_101) ;  /* 0x00000090005c8947 */ /* 0x008fea0003800000 */
.L_x_226:
[----:B------:R-:W4:Y:S02]  /*5ef0*/  SYNCS.PHASECHK.TRANS64.TRYWAIT P0, [UR21+0x48], R10 ;  /* 0x0000480aff0075a7 */ /* 0x000f240008001115 */
[----:B----4-:R-:W-:Y:S05]  /*5f00*/  @!P0 BRA `(.L_x_102) ;  /* 0x00000090006c8947 */ /* 0x010fea0003800000 */
.L_x_228:
[----:B------:R-:W4:Y:S01]  /*5f10*/  SYNCS.PHASECHK.TRANS64.TRYWAIT P0, [UR21+0x50], R10 ;  /* 0x0000500aff0075a7 */ /* 0x000f220008001115 */
[----:B------:R-:W-:Y:S01]  /*5f20*/  HFMA2 R0, -RZ, RZ, 0, 5.9604644775390625e-08 ;  /* 0x00000001ff007431 */ /* 0x000fe200000001ff */
[----:B----4-:R-:W-:Y:S06]  /*5f30*/  @!P0 BRA `(.L_x_103) ;  /* 0x0000009000788947 */ /* 0x010fec0003800000 */
.L_x_230:
[----:B------:R-:W-:Y:S02]  /*5f40*/  MOV R2, UR21 ;  /* 0x0000001500027c02 */ /* 0x000fe40008000f00 */
[----:B---3--:R-:W-:-:S07]  /*5f50*/  SHF.L.U32 R3, R0, 0x1f, RZ ;  /* 0x0000001f00037819 */ /* 0x008fce00000006ff */
.L_x_104:
[----:B---3--:R3:W4:Y:S02]  /*5f60*/  SYNCS.PHASECHK.TRANS64.TRYWAIT P0, [R2+URZ+0x58], R3 ;  /* 0x00005803020075a7 */ /* 0x00872400080011ff */
[----:B----4-:R-:W-:Y:S05]  /*5f70*/  @!P0 NANOSLEEP.SYNCS 0x989680 ;  /* 0x009896800000895d */ /* 0x010fea0003900000 */
[----:B------:R-:W4:Y:S02]  /*5f80*/  @!P0 SYNCS.PHASECHK.TRANS64 P0, [R2+URZ+0x58], R3 ;  /* 0x00005803020085a7 */ /* 0x000f2400080010ff */
[----:B-12-4-:R-:W-:Y:S05]  /*5f90*/  @P0 EXIT ;  /* 0x000000000000094d */ /* 0x016fea0003800000 */
[----:B------:R-:W-:Y:S05]  /*5fa0*/  BRA `(.L_x_104) ;  /* 0xfffffffc00ec7947 */ /* 0x000fea000383ffff */
.L_x_85:
[----:B------:R-:W-:-:S06]  /*5fb0*/  UISETP.GE.AND UP0, UPT, UR21, 0x4, UPT ;  /* 0x000000041500788c */ /* 0x000fcc000bf06270 */
[----:B------:R-:W-:-:S13]  /*5fc0*/  PLOP3.LUT P0, PT, PT, PT, UP0, 0x80, 0x8 ;  /* 0x000000000008781c */ /* 0x000fda0003f0f008 */
[----:B------:R-:W-:Y:S05]  /*5fd0*/  @!P0 EXIT ;  /* 0x000000000000894d */ /* 0x000fea0003800000 */
[----:B------:R-:W-:Y:S01]  /*5fe0*/  BAR.SYNC.DEFER_BLOCKING 0x6, 0xa0 ;  /* 0x0182800000007b1d */ /* 0x000fe20000010000 */
[C---:B------:R-:W-:Y:S01]  /*5ff0*/  IMAD.SHL.U32 R5, R110.reuse, 0x20, RZ ;  /* 0x000000206e057824 */ /* 0x040fe200078e00ff */
[C---:B------:R-:W-:Y:S01]  /*6000*/  LOP3.LUT R93, R110.reuse, 0x1, RZ, 0xc0, !PT ;  /* 0x000000016e5d7812 */ /* 0x040fe200078ec0ff */
[C---:B------:R-:W-:Y:S01]  /*6010*/  IMAD.U32 R37, R110.reuse, 0x10000, RZ ;  /* 0x000100006e257824 */ /* 0x040fe200078e00ff */
[----:B------:R-:W-:Y:S01]  /*6020*/  CS2R R106, SRZ ;  /* 0x00000000006a7805 */ /* 0x000fe2000001ff00 */
[C---:B------:R-:W-:Y:S01]  /*6030*/  IMAD.SHL.U32 R92, R110.reuse, 0x4, RZ ;  /* 0x000000046e5c7824 */ /* 0x040fe200078e00ff */
[----:B------:R-:W-:Y:S02]  /*6040*/  UMOV UR43, 0x400 ;  /* 0x00000400002b7882 */ /* 0x000fe40000000000 */
[----:B------:R-:W1:Y:S01]  /*6050*/  LDC.64 R88, c[0x0][0x888] ;  /* 0x00022200ff587b82 */ /* 0x000e620000000a00 */
[----:B------:R-:W-:Y:S01]  /*6060*/  ULEA UR43, UR52, UR43, 0x18 ;  /* 0x0000002b342b7291 */ /* 0x000fe2000f8ec0ff */
[----:B------:R-:W-:Y:S01]  /*6070*/  ISETP.NE.U32.AND P0, PT, R93, 0x1, PT ;  /* 0x000000015d00780c */ /* 0x000fe20003f05070 */
[----:B------:R-:W-:Y:S01]  /*6080*/  IMAD.MOV.U32 R109, RZ, RZ, 0x2 ;  /* 0x00000002ff6d7424 */ /* 0x000fe200078e00ff */
[----:B------:R-:W-:Y:S01]  /*6090*/  LOP3.LUT R7, R5, 0xe0, RZ, 0xc0, !PT ;  /* 0x000000e005077812 */ /* 0x000fe200078ec0ff */
[----:B------:R-:W-:Y:S01]  /*60a0*/  UIADD3 UR4, UPT, UPT, UR43, 0x400, URZ ;  /* 0x000004002b047890 */ /* 0x000fe2000fffe0ff */
[----:B------:R-:W-:Y:S01]  /*60b0*/  LOP3.LUT R37, R37, 0x600000, RZ, 0xc0, !PT ;  /* 0x0060000025257812 */ /* 0x000fe200078ec0ff */
[----:B------:R-:W-:Y:S01]  /*60c0*/  IMAD.MOV.U32 R108, RZ, RZ, 0x4 ;  /* 0x00000004ff6c7424 */ /* 0x000fe200078e00ff */
[----:B------:R-:W2:Y:S01]  /*60d0*/  LDC.64 R90, c[0x0][0x890] ;  /* 0x00022400ff5a7b82 */ /* 0x000ea20000000a00 */
[C---:B------:R-:W-:Y:S01]  /*60e0*/  R2P PR, R110.reuse, 0x6 ;  /* 0x000000066e007804 */ /* 0x040fe20000000000 */
[----:B------:R-:W-:Y:S01]  /*60f0*/  IMAD.MOV.U32 R36, RZ, RZ, RZ ;  /* 0x000000ffff247224 */ /* 0x000fe200078e00ff */
[----:B------:R-:W-:Y:S01]  /*6100*/  LOP3.LUT R92, R7, 0x1c, R92, 0xf8, !PT ;  /* 0x0000001c075c7812 */ /* 0x000fe200078ef85c */
[----:B------:R-:W-:Y:S01]  /*6110*/  IMAD.MOV.U32 R100, RZ, RZ, RZ ;  /* 0x000000ffff647224 */ /* 0x000fe200078e00ff */
[----:B------:R-:W-:Y:S01]  /*6120*/  LOP3.LUT R110, R110, 0x60, RZ, 0xc0, !PT ;  /* 0x000000606e6e7812 */ /* 0x000fe200078ec0ff */
[----:B------:R-:W-:Y:S01]  /*6130*/  IMAD.U32 R98, RZ, RZ, UR4 ;  /* 0x00000004ff627e24 */ /* 0x000fe2000f8e00ff */
[----:B------:R-:W-:Y:S01]  /*6140*/  LOP3.LUT R92, R92, 0xf00, R5, 0xf8, !PT ;  /* 0x00000f005c5c7812 */ /* 0x000fe200078ef805 */
[----:B------:R-:W3:Y:S01]  /*6150*/  LDC.64 R86, c[0x0][0x8b0] ;  /* 0x00022c00ff567b82 */ /* 0x000ee20000000a00 */
[----:B------:R-:W4:Y:S01]  /*6160*/  LDS R0, [UR43+0x100] ;  /* 0x0001002bff007984 */ /* 0x000f220008000800 */
[----:B------:R-:W-:Y:S01]  /*6170*/  SEL R109, R109, 0xfffffffe, !P1 ;  /* 0xfffffffe6d6d7807 */ /* 0x000fe20004800000 */
[----:B------:R-:W1:Y:S01]  /*6180*/  LDCU UR63, c[0x0][0x370] ;  /* 0x00006e00ff3f77ac */ /* 0x000e620008000800 */
[----:B------:R-:W-:Y:S01]  /*6190*/  SEL R108, R108, 0xfffffffc, !P2 ;  /* 0xfffffffc6c6c7807 */ /* 0x000fe20005000000 */
[----:B------:R-:W1:Y:S03]  /*61a0*/  LDCU.64 UR54, c[0x0][0x348] ;  /* 0x00006900ff3677ac */ /* 0x000e660008000a00 */
[----:B------:R-:W1:Y:S01]  /*61b0*/  LDC.64 R84, c[0x0][0x8a8] ;  /* 0x00022a00ff547b82 */ /* 0x000e620000000a00 */
[----:B------:R-:W1:Y:S01]  /*61c0*/  LDCU UR42, c[0x0][0xb0c] ;  /* 0x00016180ff2a77ac */ /* 0x000e620008000800 */
[----:B------:R-:W1:Y:S01]  /*61d0*/  LDCU UR39, c[0x0][0xb30] ;  /* 0x00016600ff2777ac */ /* 0x000e620008000800 */
[----:B------:R-:W1:Y:S01]  /*61e0*/  LDCU.64 UR60, c[0x0][0x888] ;  /* 0x00011100ff3c77ac */ /* 0x000e620008000a00 */
[----:B------:R-:W1:Y:S01]  /*61f0*/  LDCU.64 UR40, c[0x0][0xb28] ;  /* 0x00016500ff2877ac */ /* 0x000e620008000a00 */
[----:B------:R-:W1:Y:S01]  /*6200*/  LDCU.128 UR56, c[0x0][0xb10] ;  /* 0x00016200ff3877ac */ /* 0x000e620008000c00 */
[----:B------:R-:W1:Y:S01]  /*6210*/  LDCU UR62, c[0x0][0x374] ;  /* 0x00006e80ff3e77ac */ /* 0x000e620008000800 */
[----:B------:R-:W-:Y:S01]  /*6220*/  UMOV UR53, URZ ;  /* 0x000000ff00357c82 */ /* 0x000fe20008000000 */
[----:B------:R-:W-:Y:S01]  /*6230*/  UMOV UR47, URZ ;  /* 0x000000ff002f7c82 */ /* 0x000fe20008000000 */
[----:B----4-:R-:W-:Y:S01]  /*6240*/  IMAD.IADD R37, R0, 0x1, R37 ;  /* 0x0000000100257824 */ /* 0x010fe200078e0225 */
[----:B--2---:R-:W-:-:S07]  /*6250*/  P2R R0, PR, RZ, 0x1 ;  /* 0x00000001ff007803 */ /* 0x004fce0000000000 */
.L_x_180:
[----:B------:R-:W-:Y:S02]  /*6260*/  LEA R0, R100, UR43, 0x3 ;  /* 0x0000002b64007c11 */ /* 0x000fe4000f8e18ff */
[----:B------:R-:W-:Y:S02]  /*6270*/  SHF.L.U32 R3, R106, 0x1f, RZ ;  /* 0x0000001f6a037819 */ /* 0x000fe400000006ff */
[----:B-1----:R-:W-:Y:S02]  /*6280*/  LEA R5, R100, UR43, 0x4 ;  /* 0x0000002b64057c11 */ /* 0x002fe4000f8e20ff */
[----:B------:R-:W2:Y:S02]  /*6290*/  SYNCS.PHASECHK.TRANS64.TRYWAIT P0, [R0+URZ+0x70], R3 ;  /* 0x00007003000075a7 */ /* 0x000ea400080011ff */
[----:B--2---:R-:W-:Y:S05]  /*62a0*/  @!P0 BRA `(.L_x_105) ;  /* 0x0000008c00b48947 */ /* 0x004fea0003800000 */
.L_x_231:
[----:B------:R-:W-:Y:S01]  /*62b0*/  R2UR UR7, R111 ;  /* 0x000000006f0772ca */ /* 0x000fe200000e0000 */
[----:B------:R-:W4:Y:S01]  /*62c0*/  LDS.128 R4, [R5+0xe0] ;  /* 0x0000e00005047984 */ /* 0x000f220000000c00 */
[----:B--2---:R-:W-:Y:S01]  /*62d0*/  VIADD R0, R0, 0x80 ;  /* 0x0000008000007836 */ /* 0x004fe20000000000 */
[----:B------:R-:W-:Y:S04]  /*62e0*/  UISETP.GE.AND UP0, UPT, UR45, 0x1, UPT ;  /* 0x000000012d00788c */ /* 0x000fe8000bf06270 */
[----:B------:R-:W-:Y:S01]  /*62f0*/  PRMT R0, RZ, 0x654, R0 ;  /* 0x00000654ff007816 */ /* 0x000fe20000000000 */
[----:B------:R-:W-:Y:S01]  /*6300*/  @!PT LDS RZ, [RZ] ;  /* 0x00000000fffff984 */ /* 0x000fe20000000800 */
[----:B------:R-:W-:Y:S01]  /*6310*/  @!PT LDS RZ, [RZ] ;  /* 0x00000000fffff984 */ /* 0x000fe20000000800 */
[----:B------:R-:W-:Y:S01]  /*6320*/  @!PT LDS RZ, [RZ] ;  /* 0x00000000fffff984 */ /* 0x000fe20000000800 */
[----:B------:R-:W-:Y:S01]  /*6330*/  @!PT LDS RZ, [RZ] ;  /* 0x00000000fffff984 */ /* 0x000fe20000000800 */
[----:B------:R2:W-:Y:S06]  /*6340*/  MEMBAR.ALL.CTA ;  /* 0x0000000000007992 */ /* 0x0005ec0000008000 */
[----:B--2---:R-:W2:Y:S02]  /*6350*/  FENCE.VIEW.ASYNC.S ;  /* 0x00000000000073c6 */ /* 0x004ea40000000000 */
[----:B--2---:R2:W-:Y:S01]  /*6360*/  SYNCS.ARRIVE.TRANS64.RED.A1T0 RZ, [R0+URZ], RZ ;  /* 0x000000ff00ff79a7 */ /* 0x0045e200081004ff */
[----:B----4-:R-:W-:Y:S11]  /*6370*/  LOP3.LUT P0, RZ, R6, 0x1, RZ, 0xc0, !PT ;  /* 0x0000000106ff7812 */ /* 0x010ff6000780c0ff */
[----:B------:R-:W-:Y:S02]  /*6380*/  @!UPT UIADD3 URZ, UPT, UPT, URZ, URZ, URZ ;  /* 0x000000fffffff290 */ /* 0x000fe4000fffe0ff */
[----:B------:R-:W-:Y:S01]  /*6390*/  VOTEU.ANY UP1, P0 ;  /* 0x0000000000ff7886 */ /* 0x000fe20000020100 */
[----:B------:R-:W-:Y:S01]  /*63a0*/  PLOP3.LUT P0, PT, PT, PT, UP1, 0x80, 0x8 ;  /* 0x000000000008781c */ /* 0x000fe20003f0f018 */
[----:B------:R-:W-:Y:S06]  /*63b0*/  UP2UR UR4, UPR, URZ, 0x2 ;  /* 0x00000002ff047883 */ /* 0x000fec0008000000 */
[----:B------:R-:W-:Y:S06]  /*63c0*/  IMAD.U32 R112, RZ, RZ, UR4 ;  /* 0x00000004ff707e24 */ /* 0x000fec000f8e00ff */
[----:B------:R-:W-:Y:S02]  /*63d0*/  @P0 SHF.R.U32.HI R2, RZ, 0x10, R5 ;  /* 0x00000010ff020819 */ /* 0x000fe40000011605 */
[----:B------:R-:W-:Y:S02]  /*63e0*/  @P0 MOV R3, R4 ;  /* 0x0000000400030202 */ /* 0x000fe40000000f00 */
[----:B------:R-:W-:Y:S02]  /*63f0*/  @P0 R2UR UR4, R2 ;  /* 0x00000000020402ca */ /* 0x000fe400000e0000 */
[----:B------:R-:W-:Y:S02]  /*6400*/  @P0 LOP3.LUT R4, R5, 0xffff, RZ, 0xc0, !PT ;  /* 0x0000ffff05040812 */ /* 0x000fe400078ec0ff */
[----:B------:R-:W-:Y:S02]  /*6410*/  @P0 R2UR UR6, R3 ;  /* 0x00000000030602ca */ /* 0x000fe400000e0000 */
[----:B------:R-:W-:Y:S07]  /*6420*/  @P0 R2UR UR5, R4 ;  /* 0x00000000040502ca */ /* 0x000fee00000e0000 */
[----:B------:R-:W-:Y:S02]  /*6430*/  @UP1 UMOV UR7, UR4 ;  /* 0x0000000400071c82 */ /* 0x000fe40008000000 */
[----:B------:R-:W-:Y:S02]  /*6440*/  IMAD.U32 R111, RZ, RZ, UR7 ;  /* 0x00000007ff6f7e24 */ /* 0x000fe4000f8e00ff */
[----:B------:R-:W-:Y:S02]  /*6450*/  @UP1 UMOV UR38, UR6 ;  /* 0x0000000600261c82 */ /* 0x000fe40008000000 */
[----:B------:R-:W-:Y:S01]  /*6460*/  @UP1 UMOV UR37, UR5 ;  /* 0x0000000500251c82 */ /* 0x000fe20008000000 */
[----:B--2---:R-:W-:Y:S05]  /*6470*/  BRA.U !UP0, `(.L_x_106) ;  /* 0x0000000108cc7547 */ /* 0x004fea000b800000 */
[----:B------:R-:W2:Y:S01]  /*6480*/  LDCU UR12, c[0x0][0xb20] ;  /* 0x00016400ff0c77ac */ /* 0x000ea20008000800 */
[----:B-1----:R-:W-:Y:S02]  /*6490*/  UIMAD.WIDE.U32 UR4, UR62, UR59, URZ ;  /* 0x0000003b3e0472a5 */ /* 0x002fe4000f8e00ff */
[----:B------:R-:W-:Y:S02]  /*64a0*/  UIMAD.WIDE.U32 UR6, UR63, UR56, URZ ;  /* 0x000000383f0672a5 */ /* 0x000fe4000f8e00ff */
[----:B------:R-:W-:Y:S02]  /*64b0*/  UISETP.NE.AND UP0, UPT, UR58, 0x1, UPT ;  /* 0x000000013a00788c */ /* 0x000fe4000bf05270 */
[----:B------:R-:W-:Y:S02]  /*64c0*/  UIMAD.WIDE.U32 UR8, UR37, UR59, URZ ;  /* 0x0000003b250872a5 */ /* 0x000fe4000f8e00ff */
[----:B------:R-:W-:Y:S02]  /*64d0*/  UIMAD.WIDE.U32 UR10, UR38, UR56, URZ ;  /* 0x00000038260a72a5 */ /* 0x000fe4000f8e00ff */
[----:B------:R-:W-:Y:S02]  /*64e0*/  UISETP.NE.AND UP1, UPT, UR42, 0x1, UPT ;  /* 0x000000012a00788c */ /* 0x000fe4000bf25270 */
[----:B------:R-:W-:Y:S01]  /*64f0*/  UISETP.NE.AND UP2, UPT, UR45, 0x1, UPT ;  /* 0x000000012d00788c */ /* 0x000fe2000bf45270 */
[----:B------:R-:W-:Y:S02]  /*6500*/  UMOV UR4, UR5 ;  /* 0x0000000500047c82 */ /* 0x000fe40008000000 */
[----:B--2---:R-:W-:Y:S03]  /*6510*/  USHF.R.U32.HI UR5, URZ, UR12, UR4 ;  /* 0x0000000cff057299 */ /* 0x004fe60008011604 */
[----:B------:R-:W-:Y:S02]  /*6520*/  UMOV UR4, UR7 ;  /* 0x0000000700047c82 */ /* 0x000fe40008000000 */
[----:B------:R-:W-:Y:S02]  /*6530*/  USHF.R.U32.HI UR7, URZ, UR57, UR4 ;  /* 0x00000039ff077299 */ /* 0x000fe40008011604 */
[----:B------:R-:W-:Y:S02]  /*6540*/  USEL UR4, UR62, UR5, !UP0 ;  /* 0x000000053e047287 */ /* 0x000fe4000c000000 */
[----:B------:R-:W-:Y:S01]  /*6550*/  USEL UR7, UR63, UR7, !UP1 ;  /* 0x000000073f077287 */ /* 0x000fe2000c800000 */
[----:B------:R-:W-:Y:S01]  /*6560*/  UMOV UR5, UR9 ;  /* 0x0000000900057c82 */ /* 0x000fe20008000000 */
[----:B------:R-:W-:Y:S02]  /*6570*/  UIMAD.WIDE.U32 UR8, UR4, UR40, URZ ;  /* 0x00000028040872a5 */ /* 0x000fe4000f8e00ff */
[----:B------:R-:W-:Y:S03]  /*6580*/  USHF.R.U32.HI UR6, URZ, UR12, UR5 ;  /* 0x0000000cff067299 */ /* 0x000fe60008011605 */
[----:B------:R-:W-:Y:S01]  /*6590*/  UMOV UR5, UR11 ;  /* 0x0000000b00057c82 */ /* 0x000fe20008000000 */
[----:B------:R-:W-:Y:S02]  /*65a0*/  UIMAD.WIDE.U32 UR10, UR7, UR40, URZ ;  /* 0x00000028070a72a5 */ /* 0x000fe4000f8e00ff */
[----:B------:R-:W-:Y:S02]  /*65b0*/  USHF.R.U32.HI UR12, URZ, UR57, UR5 ;  /* 0x00000039ff0c7299 */ /* 0x000fe40008011605 */
[----:B------:R-:W-:Y:S01]  /*65c0*/  USEL UR6, UR37, UR6, !UP0 ;  /* 0x0000000625067287 */ /* 0x000fe2000c000000 */
[----:B------:R-:W-:Y:S02]  /*65d0*/  UMOV UR5, UR9 ;  /* 0x0000000900057c82 */ /* 0x000fe40008000000 */
[----:B------:R-:W-:Y:S01]  /*65e0*/  UMOV UR10, UR11 ;  /* 0x0000000b000a7c82 */ /* 0x000fe20008000000 */
[----:B------:R-:W-:Y:S02]  /*65f0*/  @UP2 USHF.R.U32.HI UR4, URZ, UR41, UR5 ;  /* 0x00000029ff042299 */ /* 0x000fe40008011605 */
[----:B------:R-:W-:Y:S02]  /*6600*/  @UP2 USHF.R.U32.HI UR7, URZ, UR41, UR10 ;  /* 0x00000029ff072299 */ /* 0x000fe4000801160a */
[----:B------:R-:W-:Y:S02]  /*6610*/  UIMAD UR4, UR45, UR4, URZ ;  /* 0x000000042d0472a4 */ /* 0x000fe4000f8e02ff */
        /* <DEDUP_REMOVED lines=8> */
[----:B------:R-:W-:Y:S02]  /*66a0*/  USEL UR11, UR6, UR4, !UP2 ;  /* 0x00000004060b7287 */ /* 0x000fe4000d000000 */
[----:B------:R-:W-:Y:S02]  /*66b0*/  UIADD3 UR8, UPT, UPT, -UR5, URZ, URZ ;  /* 0x000000ff05087290 */ /* 0x000fe4000fffe1ff */
[----:B------:R-:W-:Y:S01]  /*66c0*/  UIADD3 UR10, UPT, UPT, -UR11, URZ, URZ ;  /* 0x000000ff0b0a7290 */ /* 0x000fe2000fffe1ff */
[----:B------:R-:W-:Y:S01]  /*66d0*/  @!UP0 UMOV UR4, UR9 ;  /* 0x0000000900048c82 */ /* 0x000fe20008000000 */
[----:B------:R-:W-:Y:S02]  /*66e0*/  UIADD3 UR9, UPT, UPT, -UR6, URZ, URZ ;  /* 0x000000ff06097290 */ /* 0x000fe4000fffe1ff */
[----:B------:R-:W-:Y:S02]  /*66f0*/  @!UP0 USHF.R.U32.HI UR4, URZ, UR41, UR4 ;  /* 0x00000029ff048299 */ /* 0x000fe40008011604 */
[----:B------:R-:W-:Y:S02]  /*6700*/  UIMAD UR10, UR45, UR10, UR6 ;  /* 0x0000000a2d0a72a4 */ /* 0x000fe4000f8e0206 */
[----:B------:R-:W-:Y:S04]  /*6710*/  @!UP0 USEL UR4, UR5, UR4, !UP2 ;  /* 0x0000000405048287 */ /* 0x000fe8000d000000 */
[----:B------:R-:W-:Y:S02]  /*6720*/  @!UP0 UIMAD UR10, UR7, UR10, UR4 ;  /* 0x0000000a070a82a4 */ /* 0x000fe4000f8e0204 */
[----:B------:R-:W-:Y:S02]  /*6730*/  @!UP0 UIADD3 UR11, UPT, UPT, UR11, -UR4, URZ ;  /* 0x800000040b0b8290 */ /* 0x000fe4000fffe0ff */
[----:B------:R-:W-:Y:S02]  /*6740*/  UIMAD UR7, UR42, UR8, UR38 ;  /* 0x000000082a0772a4 */ /* 0x000fe4000f8e0226 */
[----:B------:R-:W-:Y:S02]  /*6750*/  @!UP0 UIMAD UR6, UR11, UR45, UR5 ;  /* 0x0000002d0b0682a4 */ /* 0x000fe4000f8e0205 */
[----:B------:R-:W-:Y:S01]  /*6760*/  UIMAD UR4, UR58, UR9, UR37 ;  /* 0x000000093a0472a4 */ /* 0x000fe2000f8e0225 */
[----:B------:R-:W-:Y:S02]  /*6770*/  @!UP0 UMOV UR5, UR10 ;  /* 0x0000000a00058c82 */ /* 0x000fe40008000000 */
[----:B------:R-:W-:Y:S02]  /*6780*/  UIMAD UR38, UR5, UR42, UR7 ;  /* 0x0000002a052672a4 */ /* 0x000fe4000f8e0207 */
[----:B------:R-:W-:Y:S11]  /*6790*/  UIMAD UR37, UR6, UR58, UR4 ;  /* 0x0000003a062572a4 */ /* 0x000ff6000f8e0204 */
[----:B------:R-:W-:Y:S01]  /*67a0*/  @!UPT UIADD3 URZ, UPT, UPT, URZ, URZ, URZ ;  /* 0x000000fffffff290 */ /* 0x000fe2000fffe0ff */
.L_x_106:
[----:B-1----:R-:W-:Y:S01]  /*67b0*/  UISETP.NE.AND UP0, UPT, UR39, 0x1, UPT ;  /* 0x000000012700788c */ /* 0x002fe2000bf05270 */
[----:B------:R-:W-:Y:S01]  /*67c0*/  LOP3.LUT P0, RZ, R98, 0x3f0, RZ, 0xc0, !PT ;  /* 0x000003f062ff7812 */ /* 0x000fe2000780c0ff */
[----:B------:R-:W-:Y:S01]  /*67d0*/  USHF.L.U32 UR50, UR16, 0x7, URZ ;  /* 0x0000000710327899 */ /* 0x000fe200080006ff */
[----:B------:R-:W-:Y:S01]  /*67e0*/  BSSY.RECONVERGENT B6, `(.L_x_107) ;  /* 0x0000034000067945 */ /* 0x000fe20003800200 */
[----:B------:R-:W-:Y:S01]  /*67f0*/  USHF.L.U32 UR49, UR20, 0x8, URZ ;  /* 0x0000000814317899 */ /* 0x000fe200080006ff */
[----:B------:R-:W-:Y:S06]  /*6800*/  IADD3 R100, PT, PT, R100, 0x1, RZ ;  /* 0x0000000164647810 */ /* 0x000fec0007ffe0ff */
[----:B------:R-:W1:Y:S01]  /*6810*/  @!UP0 LDCU.128 UR12, c[0x0][0xb10] ;  /* 0x00016200ff0c87ac */ /* 0x000e620008000c00 */
[----:B------:R-:W2:Y:S01]  /*6820*/  @!UP0 LDCU UR5, c[0x0][0xb0c] ;  /* 0x00016180ff0587ac */ /* 0x000ea20008000800 */
[----:B------:R-:W4:Y:S01]  /*6830*/  @!UP0 LDCU UR10, c[0x0][0xb20] ;  /* 0x00016400ff0a87ac */ /* 0x000f220008000800 */
[----:B-1----:R-:W-:Y:S02]  /*6840*/  UIMAD.WIDE.U32 UR8, UR38, UR12, URZ ;  /* 0x0000000c260872a5 */ /* 0x002fe4000f8e00ff */
[----:B------:R-:W-:Y:S02]  /*6850*/  UIMAD.WIDE.U32 UR6, UR37, UR15, URZ ;  /* 0x0000000f250672a5 */ /* 0x000fe4000f8e00ff */
[----:B------:R-:W-:Y:S03]  /*6860*/  @!UP0 UISETP.NE.AND UP1, UPT, UR14, 0x1, UPT ;  /* 0x000000010e00888c */ /* 0x000fe6000bf25270 */
[----:B------:R-:W-:Y:S01]  /*6870*/  @!UP0 UMOV UR4, UR9 ;  /* 0x0000000900048c82 */ /* 0x000fe20008000000 */
[----:B--2---:R-:W-:Y:S02]  /*6880*/  @!UP0 UISETP.NE.AND UP2, UPT, UR5, 0x1, UPT ;  /* 0x000000010500888c */ /* 0x004fe4000bf45270 */
[----:B------:R-:W-:Y:S01]  /*6890*/  @!UP0 USHF.R.U32.HI UR4, URZ, UR13, UR4 ;  /* 0x0000000dff048299 */ /* 0x000fe20008011604 */
[----:B------:R-:W-:Y:S02]  /*68a0*/  @!UP0 UMOV UR6, UR7 ;  /* 0x0000000700068c82 */ /* 0x000fe40008000000 */
[----:B----4-:R-:W-:Y:S02]  /*68b0*/  @!UP0 USHF.R.U32.HI UR6, URZ, UR10, UR6 ;  /* 0x0000000aff068299 */ /* 0x010fe40008011606 */
[----:B------:R-:W-:Y:S02]  /*68c0*/  @!UP0 USEL UR7, UR38, UR4, !UP2 ;  /* 0x0000000426078287 */ /* 0x000fe4000d000000 */
[----:B------:R-:W-:Y:S04]  /*68d0*/  @!UP0 USEL UR6, UR37, UR6, !UP1 ;  /* 0x0000000625068287 */ /* 0x000fe8000c800000 */
[----:B------:R-:W-:Y:S02]  /*68e0*/  @!UP0 UIADD3 UR4, UPT, UPT, -UR7, UR6, URZ ;  /* 0x0000000607048290 */ /* 0x000fe4000fffe1ff */
[----:B------:R-:W-:Y:S02]  /*68f0*/  @!UP0 UIADD3 UR6, UPT, UPT, UR7, -UR6, URZ ;  /* 0x8000000607068290 */ /* 0x000fe4000fffe0ff */
[----:B------:R-:W-:Y:S02]  /*6900*/  @!UP0 UIMAD UR38, UR4, UR5, UR38 ;  /* 0x00000005042682a4 */ /* 0x000fe4000f8e0226 */
[----:B------:R-:W-:Y:S01]  /*6910*/  @!UP0 UIMAD UR37, UR6, UR14, UR37 ;  /* 0x0000000e062582a4 */ /* 0x000fe2000f8e0225 */
[----:B------:R-:W-:Y:S11]  /*6920*/  @!P0 BRA `(.L_x_108) ;  /* 0x00000000007c8947 */ /* 0x000ff60003800000 */
[----:B------:R-:W1:Y:S01]  /*6930*/  LDCU.64 UR8, c[0x4][0x80] ;  /* 0x01001000ff0877ac */ /* 0x000e620008000a00 */
[----:B------:R-:W-:Y:S01]  /*6940*/  MOV R2, 0x0 ;  /* 0x0000000000027802 */ /* 0x000fe20000000f00 */
[----:B------:R-:W-:Y:S02]  /*6950*/  HFMA2 R12, -RZ, RZ, 0, 5.9604644775390625e-08 ;  /* 0x00000001ff0c7431 */ /* 0x000fe400000001ff */
[----:B------:R-:W-:Y:S01]  /*6960*/  IMAD.MOV.U32 R8, RZ, RZ, 0x70 ;  /* 0x00000070ff087424 */ /* 0x000fe200078e00ff */
[----:B------:R2:W4:Y:S01]  /*6970*/  LDC.64 R14, c[0x4][R2] ;  /* 0x01000000020e7b82 */ /* 0x0005220000000a00 */
[----:B------:R-:W3:Y:S01]  /*6980*/  LDCU.64 UR6, c[0x4][0x88] ;  /* 0x01001100ff0677ac */ /* 0x000ee20008000a00 */
[----:B------:R-:W-:Y:S01]  /*6990*/  IMAD.MOV.U32 R13, RZ, RZ, RZ ;  /* 0x000000ffff0d7224 */ /* 0x000fe200078e00ff */
[----:B------:R-:W2:Y:S01]  /*69a0*/  LDCU.64 UR4, c[0x4][0x8] ;  /* 0x01000100ff0477ac */ /* 0x000ea20008000a00 */
[----:B-1----:R-:W-:Y:S01]  /*69b0*/  MOV R5, UR9 ;  /* 0x0000000900057c02 */ /* 0x002fe20008000f00 */
[----:B------:R-:W-:Y:S01]  /*69c0*/  IMAD.U32 R4, RZ, RZ, UR8 ;  /* 0x00000008ff047e24 */ /* 0x000fe2000f8e00ff */
[----:B---3--:R-:W-:Y:S01]  /*69d0*/  MOV R7, UR7 ;  /* 0x0000000700077c02 */ /* 0x008fe20008000f00 */
[----:B------:R-:W-:Y:S01]  /*69e0*/  IMAD.U32 R6, RZ, RZ, UR6 ;  /* 0x00000006ff067e24 */ /* 0x000fe2000f8e00ff */
[----:B--2---:R-:W-:Y:S01]  /*69f0*/  MOV R11, UR5 ;  /* 0x00000005000b7c02 */ /* 0x004fe20008000f00 */
[----:B------:R-:W-:Y:S02]  /*6a00*/  IMAD.U32 R10, RZ, RZ, UR4 ;  /* 0x00000004ff0a7e24 */ /* 0x000fe4000f8e00ff */
[----:B------:R-:W-:Y:S07]  /*6a10*/  LEPC R20, `(.L_x_109) ;  /* 0x000000001014794e */ /* 0x000fee0000000000 */
[----:B----45:R-:W-:Y:S05]  /*6a20*/  CALL.ABS.NOINC R14 ;  /* 0x000000000e007343 */ /* 0x030fea0003c00000 */
.L_x_109:
[----:B------:R-:W1:Y:S01]  /*6a30*/  LDCU.64 UR8, c[0x4][0x80] ;  /* 0x01001000ff0877ac */ /* 0x000e620008000a00 */
[----:B------:R-:W2:Y:S01]  /*6a40*/  LDC.64 R2, c[0x4][R2] ;  /* 0x0100000002027b82 */ /* 0x000ea20000000a00 */
[----:B------:R-:W-:Y:S02]  /*6a50*/  HFMA2 R12, -RZ, RZ, 0, 5.9604644775390625e-08 ;  /* 0x00000001ff0c7431 */ /* 0x000fe400000001ff */
[----:B------:R-:W-:Y:S02]  /*6a60*/  IMAD.MOV.U32 R8, RZ, RZ, 0x70 ;  /* 0x00000070ff087424 */ /* 0x000fe400078e00ff */
[----:B------:R-:W-:Y:S01]  /*6a70*/  IMAD.MOV.U32 R13, RZ, RZ, RZ ;  /* 0x000000ffff0d7224 */ /* 0x000fe200078e00ff */
[----:B------:R-:W3:Y:S01]  /*6a80*/  LDCU.64 UR6, c[0x4][0x88] ;  /* 0x01001100ff0677ac */ /* 0x000ee20008000a00 */
[----:B------:R-:W4:Y:S01]  /*6a90*/  LDCU.64 UR4, c[0x4][0x8] ;  /* 0x01000100ff0477ac */ /* 0x000f220008000a00 */
[----:B-1----:R-:W-:Y:S02]  /*6aa0*/  MOV R4, UR8 ;  /* 0x0000000800047c02 */ /* 0x002fe40008000f00 */
[----:B------:R-:W-:Y:S02]  /*6ab0*/  MOV R5, UR9 ;  /* 0x0000000900057c02 */ /* 0x000fe40008000f00 */
[----:B---3--:R-:W-:Y:S01]  /*6ac0*/  MOV R7, UR7 ;  /* 0x0000000700077c02 */ /* 0x008fe20008000f00 */
[----:B------:R-:W-:Y:S01]  /*6ad0*/  IMAD.U32 R6, RZ, RZ, UR6 ;  /* 0x00000006ff067e24 */ /* 0x000fe2000f8e00ff */
[----:B----4-:R-:W-:Y:S01]  /*6ae0*/  MOV R11, UR5 ;  /* 0x00000005000b7c02 */ /* 0x010fe20008000f00 */
[----:B------:R-:W-:Y:S02]  /*6af0*/  IMAD.U32 R10, RZ, RZ, UR4 ;  /* 0x00000004ff0a7e24 */ /* 0x000fe4000f8e00ff */
[----:B------:R-:W-:Y:S07]  /*6b00*/  LEPC R20, `(.L_x_108) ;  /* 0x000000001014794e */ /* 0x000fee0000000000 */
[----:B--2---:R-:W-:Y:S05]  /*6b10*/  CALL.ABS.NOINC R2 ;  /* 0x0000000002007343 */ /* 0x004fea0003c00000 */
.L_x_108:
[----:B------:R-:W-:Y:S05]  /*6b20*/  BSYNC.RECONVERGENT B6 ;  /* 0x0000000000067941 */ /* 0x000fea0003800200 */
.L_x_107:
[----:B------:R-:W-:Y:S02]  /*6b30*/  ISETP.NE.U32.AND P0, PT, RZ, UR60, PT ;  /* 0x0000003cff007c0c */ /* 0x000fe4000bf05070 */
[C---:B------:R-:W-:Y:S02]  /*6b40*/  ISETP.NE.U32.AND P1, PT, R90.reuse, RZ, PT ;  /* 0x000000ff5a00720c */ /* 0x040fe40003f25070 */
[----:B------:R-:W-:Y:S02]  /*6b50*/  ISETP.NE.U32.AND P4, PT, R90, RZ, PT ;  /* 0x000000ff5a00720c */ /* 0x000fe40003f85070 */
[----:B------:R-:W-:Y:S02]  /*6b60*/  ISETP.NE.AND.EX P0, PT, RZ, UR61, PT, P0 ;  /* 0x0000003dff007c0c */ /* 0x000fe4000bf05300 */
[C---:B------:R-:W-:Y:S02]  /*6b70*/  ISETP.NE.AND.EX P1, PT, R91.reuse, RZ, PT, P1 ;  /* 0x000000ff5b00720c */ /* 0x040fe40003f25310 */
[----:B------:R-:W-:Y:S02]  /*6b80*/  ISETP.NE.AND.EX P4, PT, R91, RZ, P0, P4 ;  /* 0x000000ff5b00720c */ /* 0x000fe40000785340 */
[----:B---3--:R-:W-:Y:S02]  /*6b90*/  ISETP.NE.U32.AND P5, PT, R86, RZ, PT ;  /* 0x000000ff5600720c */ /* 0x008fe40003fa5070 */
[----:B------:R-:W-:Y:S02]  /*6ba0*/  ISETP.NE.U32.AND P3, PT, RZ, UR60, PT ;  /* 0x0000003cff007c0c */ /* 0x000fe4000bf65070 */
[----:B------:R-:W-:Y:S02]  /*6bb0*/  PLOP3.LUT P2, PT, PT, PT, PT, 0x8, 0x80 ;  /* 0x000000000080781c */ /* 0x000fe40003f4e170 */
[----:B------:R-:W-:Y:S02]  /*6bc0*/  ISETP.NE.AND.EX P5, PT, R87, RZ, PT, P5 ;  /* 0x000000ff5700720c */ /* 0x000fe40003fa5350 */
[----:B------:R-:W-:Y:S03]  /*6bd0*/  ISETP.NE.AND.EX P3, PT, RZ, UR61, PT, P3 ;  /* 0x0000003dff007c0c */ /* 0x000fe6000bf65330 */
[----:B------:R-:W-:Y:S01]  /*6be0*/  @!P4 PLOP3.LUT P2, PT, P1, PT, PT, 0x80, 0x8 ;  /* 0x000000000008c81c */ /* 0x000fe20000f4f070 */
[----:B------:R-:W-:Y:S01]  /*6bf0*/  @!UPT UIADD3 URZ, UPT, UPT, URZ, URZ, URZ ;  /* 0x000000fffffff290 */ /* 0x000fe2000fffe0ff */
[----:B------:R-:W-:Y:S11]  /*6c00*/  @!P1 BRA `(.L_x_110) ;  /* 0x0000000000309947 */ /* 0x000ff60003800000 */
[----:B------:R-:W-:Y:S01]  /*6c10*/  ISETP.NE.U32.AND P0, PT, R88, RZ, PT ;  /* 0x000000ff5800720c */ /* 0x000fe20003f05070 */
[----:B------:R-:W1:Y:S01]  /*6c20*/  LDCU.64 UR4, c[0x0][0x358] ;  /* 0x00006b00ff0477ac */ /* 0x000e620008000a00 */
[----:B------:R-:W-:Y:S02]  /*6c30*/  IMAD.MOV.U32 R94, RZ, RZ, 0x1 ;  /* 0x00000001ff5e7424 */ /* 0x000fe400078e00ff */
[----:B------:R-:W-:Y:S11]  /*6c40*/  ISETP.NE.AND.EX P0, PT, R89, RZ, PT, P0 ;  /* 0x000000ff5900720c */ /* 0x000ff60003f05300 */
[----:B------:R-:W-:Y:S02]  /*6c50*/  @!UPT UIADD3 URZ, UPT, UPT, URZ, URZ, URZ ;  /* 0x000000fffffff290 */ /* 0x000fe4000fffe0ff */
[----:B------:R-:W2:Y:S01]  /*6c60*/  @P0 LDC.64 R2, c[0x0][0x888] ;  /* 0x00022200ff020b82 */ /* 0x000ea20000000a00 */
[----:B------:R-:W-:Y:S04]  /*6c70*/  @P0 IMAD R0, R90, UR36, RZ ;  /* 0x000000245a000c24 */ /* 0x000fe8000f8e02ff */
[----:B--2---:R-:W-:Y:S04]  /*6c80*/  @P0 IMAD.WIDE R2, R0, 0x4, R2 ;  /* 0x0000000400020825 */ /* 0x004fe800078e0202 */
[----:B------:R-:W-:Y:S01]  /*6c90*/  HFMA2 R0, -RZ, RZ, 0, 5.9604644775390625e-08 ;  /* 0x00000001ff007431 */ /* 0x000fe200000001ff */
[----:B-1---5:R1:W5:Y:S04]  /*6ca0*/  @P0 LDG.E R45, desc[UR4][R2.64] ;  /* 0x00000004022d0981 */ /* 0x022368000c1e1900 */
[----:B------:R-:W-:Y:S01]  /*6cb0*/  @!P0 PRMT R94, R0, 0x7610, R94 ;  /* 0x00007610005e8816 */ /* 0x000fe2000000005e */
[----:B-1----:R-:W2:Y:S06]  /*6cc0*/  @!P0 LDC R45, c[0x0][0x880] ;  /* 0x00022000ff2d8b82 */ /* 0x002eac0000000800 */
.L_x_110:
[----:B------:R-:W-:Y:S05]  /*6cd0*/  @!P5 BRA `(.L_x_111) ;  /* 0x000000000024d947 */ /* 0x000fea0003800000 */
[----:B------:R-:W-:Y:S01]  /*6ce0*/  ISETP.NE.U32.AND P0, PT, R84, RZ, PT ;  /* 0x000000ff5400720c */ /* 0x000fe20003f05070 */
[----:B------:R-:W1:Y:S03]  /*6cf0*/  LDCU.64 UR4, c[0x0][0x358] ;  /* 0x00006b00ff0477ac */ /* 0x000e660008000a00 */
[----:B------:R-:W-:Y:S11]  /*6d00*/  ISETP.NE.AND.EX P0, PT, R85, RZ, PT, P0 ;  /* 0x000000ff5500720c */ /* 0x000ff60003f05300 */
[----:B------:R-:W-:Y:S02]  /*6d10*/  @!UPT UIADD3 URZ, UPT, UPT, URZ, URZ, URZ ;  /* 0x000000fffffff290 */ /* 0x000fe4000fffe0ff */
[----:B------:R-:W3:Y:S01]  /*6d20*/  @P0 LDC.64 R2, c[0x0][0x8a8] ;  /* 0x00022a00ff020b82 */ /* 0x000ee20000000a00 */
[----:B------:R-:W-:Y:S04]  /*6d30*/  @P0 IMAD R0, R86, UR36, RZ ;  /* 0x0000002456000c24 */ /* 0x000fe8000f8e02ff */
[----:B---3--:R-:W-:Y:S05]  /*6d40*/  @P0 IMAD.WIDE R2, R0, 0x4, R2 ;  /* 0x0000000400020825 */ /* 0x008fea00078e0202 */
[----:B-1---5:R1:W5:Y:S02]  /*6d50*/  @P0 LDG.E R38, desc[UR4][R2.64] ;  /* 0x0000000402260981 */ /* 0x022364000c1e1900 */
[----:B-1----:R-:W3:Y:S02]  /*6d60*/  @!P0 LDC R38, c[0x0][0x8a0] ;  /* 0x00022800ff268b82 */ /* 0x002ee40000000800 */
.L_x_111:
[----:B--2--5:R-:W-:Y:S01]  /*6d70*/  FSETP.NEU.AND P0, PT, R45, RZ, PT ;  /* 0x000000ff2d00720b */ /* 0x024fe20003f0d000 */
[----:B------:R-:W-:Y:S01]  /*6d80*/  IMAD.SHL.U32 R116, R92, 0x4, RZ ;  /* 0x000000045c747824 */ /* 0x000fe200078e00ff */
[----:B------:R-:W-:Y:S01]  /*6d90*/  SEL R3, RZ, 0xffffffff, P3 ;  /* 0xffffffffff037807 */ /* 0x000fe20001800000 */
[----:B------:R-:W-:Y:S01]  /*6da0*/  IMAD.SHL.U32 R118, R108, 0x10, RZ ;  /* 0x000000106c767824 */ /* 0x000fe200078e00ff */
[----:B------:R-:W-:Y:S01]  /*6db0*/  @!P4 LOP3.LUT P3, RZ, R94, 0xff, RZ, 0xc0, !PT ;  /* 0x000000ff5effc812 */ /* 0x000fe2000786c0ff */
[----:B------:R-:W-:Y:S01]  /*6dc0*/  IMAD.MOV.U32 R121, RZ, RZ, -0x10 ;  /* 0xfffffff0ff797424 */ /* 0x000fe200078e00ff */
[----:B------:R-:W-:Y:S01]  /*6dd0*/  @!P4 SEL R2, RZ, 0xffffffff, P0 ;  /* 0xffffffffff02c807 */ /* 0x000fe20000000000 */
[----:B------:R-:W-:Y:S01]  /*6de0*/  IMAD.SHL.U32 R119, R109, 0x10, RZ ;  /* 0x000000106d777824 */ /* 0x000fe200078e00ff */
[C---:B------:R-:W-:Y:S01]  /*6df0*/  LEA R117, R36.reuse, UR43, 0x3 ;  /* 0x0000002b24757c11 */ /* 0x040fe2000f8e18ff */
[----:B------:R-:W-:Y:S01]  /*6e00*/  BSSY B1, `(.L_x_112) ;  /* 0x0000050000017945 */ /* 0x000fe20003800000 */
[----:B------:R-:W-:Y:S01]  /*6e10*/  @P2 SEL R2, R3, R2, !P3 ;  /* 0x0000000203022207 */ /* 0x000fe20005800000 */
[----:B------:R-:W-:Y:S01]  /*6e20*/  IMAD.MOV.U32 R120, RZ, RZ, 0x1 ;  /* 0x00000001ff787424 */ /* 0x000fe200078e00ff */
[----:B------:R-:W-:Y:S01]  /*6e30*/  SHF.L.U32 R0, R107, 0x1f, RZ ;  /* 0x0000001f6b007819 */ /* 0x000fe200000006ff */
[----:B------:R-:W-:Y:S01]  /*6e40*/  IMAD R39, R36, 0x100, R37 ;  /* 0x0000010024277824 */ /* 0x000fe200078e0225 */
[----:B------:R-:W-:Y:S01]  /*6e50*/  @!P4 LOP3.LUT R2, R2, 0x1, RZ, 0xc0, !PT ;  /* 0x000000010202c812 */ /* 0x000fe200078ec0ff */
[----:B------:R-:W-:Y:S01]  /*6e60*/  IMAD.MOV.U32 R51, RZ, RZ, RZ ;  /* 0x000000ffff337224 */ /* 0x000fe200078e00ff */
[----:B------:R-:W-:Y:S02]  /*6e70*/  CS2R R70, SRZ ;  /* 0x0000000000467805 */ /* 0x000fe4000001ff00 */
[----:B------:R-:W-:Y:S02]  /*6e80*/  CS2R R68, SRZ ;  /* 0x0000000000447805 */ /* 0x000fe4000001ff00 */
[----:B------:R-:W-:Y:S02]  /*6e90*/  ISETP.NE.U32.OR P5, PT, R2, 0x1, P4 ;  /* 0x000000010200780c */ /* 0x000fe400027a5470 */
[----:B------:R-:W-:Y:S02]  /*6ea0*/  CS2R R66, SRZ ;  /* 0x0000000000427805 */ /* 0x000fe4000001ff00 */
[----:B------:R-:W-:Y:S02]  /*6eb0*/  LOP3.LUT P4, R99, R94, 0xff, RZ, 0xc0, !PT ;  /* 0x000000ff5e637812 */ /* 0x000fe4000788c0ff */
[----:B------:R-:W-:Y:S02]  /*6ec0*/  CS2R R64, SRZ ;  /* 0x0000000000407805 */ /* 0x000fe4000001ff00 */
[----:B------:R-:W-:Y:S02]  /*6ed0*/  SEL R2, RZ, 0xffffffff, P0 ;  /* 0xffffffffff027807 */ /* 0x000fe40000000000 */
[----:B------:R-:W-:Y:S02]  /*6ee0*/  CS2R R62, SRZ ;  /* 0x00000000003e7805 */ /* 0x000fe4000001ff00 */
[----:B------:R-:W-:Y:S02]  /*6ef0*/  P2R R113, PR, RZ, 0x20 ;  /* 0x00000020ff717803 */ /* 0x000fe40000000000 */
[----:B------:R-:W-:Y:S02]  /*6f00*/  CS2R R60, SRZ ;  /* 0x00000000003c7805 */ /* 0x000fe4000001ff00 */
[----:B------:R-:W-:Y:S02]  /*6f10*/  @P1 SEL R2, R3, R2, !P4 ;  /* 0x0000000203021207 */ /* 0x000fe40006000000 */
[----:B------:R-:W-:Y:S02]  /*6f20*/  CS2R R58, SRZ ;  /* 0x00000000003a7805 */ /* 0x000fe4000001ff00 */
[----:B------:R-:W-:Y:S02]  /*6f30*/  CS2R R56, SRZ ;  /* 0x0000000000387805 */ /* 0x000fe4000001ff00 */
[----:B------:R-:W-:Y:S02]  /*6f40*/  CS2R R54, SRZ ;  /* 0x0000000000367805 */ /* 0x000fe4000001ff00 */
[----:B------:R-:W-:Y:S02]  /*6f50*/  LOP3.LUT R2, R2, 0x1, RZ, 0xc0, !PT ;  /* 0x0000000102027812 */ /* 0x000fe400078ec0ff */
[----:B------:R-:W-:Y:S02]  /*6f60*/  CS2R R52, SRZ ;  /* 0x0000000000347805 */ /* 0x000fe4000001ff00 */
[----:B------:R-:W-:Y:S02]  /*6f70*/  @P5 SHF.L.U32 R4, RZ, 0x1f, RZ ;  /* 0x0000001fff045819 */ /* 0x000fe400000006ff */
[----:B------:R-:W-:Y:S02]  /*6f80*/  CS2R R74, SRZ ;  /* 0x00000000004a7805 */ /* 0x000fe4000001ff00 */
[----:B------:R-:W-:Y:S01]  /*6f90*/  ISETP.NE.U32.AND P0, PT, R2, 0x1, PT ;  /* 0x000000010200780c */ /* 0x000fe20003f05070 */
[----:B------:R-:W-:Y:S01]  /*6fa0*/  VIADD R2, R116, UR43 ;  /* 0x0000002b74027c36 */ /* 0x000fe20008000000 */
[----:B------:R-:W1:Y:S01]  /*6fb0*/  @P5 SYNCS.PHASECHK.TRANS64.TRYWAIT P3, [UR43+0x20], R4 ;  /* 0x00002004ff0055a7 */ /* 0x000e62000806112b */
[----:B------:R-:W-:Y:S02]  /*6fc0*/  CS2R R72, SRZ ;  /* 0x0000000000487805 */ /* 0x000fe4000001ff00 */
[----:B------:R-:W-:Y:S01]  /*6fd0*/  P2R R122, PR, RZ, 0x1 ;  /* 0x00000001ff7a7803 */ /* 0x000fe20000000000 */
[C---:B------:R-:W-:Y:S01]  /*6fe0*/  IMAD.IADD R104, R2.reuse, 0x1, R118 ;  /* 0x0000000102687824 */ /* 0x040fe200078e0276 */
[----:B------:R-:W-:Y:S01]  /*6ff0*/  ISETP.NE.U32.AND P0, PT, R93, 0x1, PT ;  /* 0x000000015d00780c */ /* 0x000fe20003f05070 */
[C---:B------:R-:W-:Y:S01]  /*7000*/  IMAD.IADD R114, R2.reuse, 0x1, R119 ;  /* 0x0000000102727824 */ /* 0x040fe200078e0277 */
[----:B------:R-:W-:Y:S01]  /*7010*/  CS2R R78, SRZ ;  /* 0x00000000004e7805 */ /* 0x000fe2000001ff00 */
[----:B------:R-:W-:Y:S01]  /*7020*/  IMAD.IADD R102, R119, 0x1, R104 ;  /* 0x0000000177667824 */ /* 0x000fe200078e0268 */
[----:B------:R-:W-:Y:S02]  /*7030*/  SEL R121, R121, 0x10, !P0 ;  /* 0x0000001079797807 */ /* 0x000fe40004000000 */
[----:B------:R-:W-:Y:S02]  /*7040*/  CS2R R76, SRZ ;  /* 0x00000000004c7805 */ /* 0x000fe4000001ff00 */
[----:B------:R-:W-:Y:S02]  /*7050*/  CS2R R82, SRZ ;  /* 0x0000000000527805 */ /* 0x000fe4000001ff00 */
[----:B------:R-:W-:Y:S01]  /*7060*/  CS2R R80, SRZ ;  /* 0x0000000000507805 */ /* 0x000fe2000001ff00 */
[----:B------:R-:W-:Y:S02]  /*7070*/  IMAD.IADD R115, R2, 0x1, R121 ;  /* 0x0000000102737824 */ /* 0x000fe400078e0279 */
[C---:B------:R-:W-:Y:S01]  /*7080*/  IMAD.IADD R105, R121.reuse, 0x1, R114 ;  /* 0x0000000179697824 */ /* 0x040fe200078e0272 */
[----:B------:R2:W4:Y:S01]  /*7090*/  SYNCS.PHASECHK.TRANS64.TRYWAIT P2, [R117+URZ+0x90], R0 ;  /* 0x00009000750075a7 */ /* 0x00052200080411ff */
[C---:B------:R-:W-:Y:S02]  /*70a0*/  IMAD.IADD R103, R121.reuse, 0x1, R104 ;  /* 0x0000000179677824 */ /* 0x040fe400078e0268 */
[----:B------:R-:W-:Y:S01]  /*70b0*/  IMAD.IADD R101, R121, 0x1, R102 ;  /* 0x0000000179657824 */ /* 0x000fe200078e0266 */
[----:B-1----:R-:W-:Y:S01]  /*70c0*/  @P5 SEL R120, RZ, 0x1, !P3 ;  /* 0x00000001ff785807 */ /* 0x002fe20005800000 */
[----:B--2---:R-:W-:Y:S06]  /*70d0*/  @!P5 BRA `(.L_x_113) ;  /* 0x000000000088d947 */ /* 0x004fec0003800000 */
[----:B------:R-:W-:Y:S01]  /*70e0*/  IMAD.MOV.U32 R71, RZ, RZ, RZ ;  /* 0x000000ffff477224 */ /* 0x000fe200078e00ff */
[----:B------:R-:W-:Y:S01]  /*70f0*/  ISETP.NE.AND P0, PT, R120, RZ, PT ;  /* 0x000000ff7800720c */ /* 0x000fe20003f05270 */
[----:B------:R-:W-:Y:S01]  /*7100*/  BSSY B0, `(.L_x_114) ;  /* 0x0000014000007945 */ /* 0x000fe20003800000 */
[----:B------:R-:W-:Y:S02]  /*7110*/  CS2R R82, SRZ ;  /* 0x0000000000527805 */ /* 0x000fe4000001ff00 */
        /* <DEDUP_REMOVED lines=13> */
[----:B------:R-:W-:Y:S01]  /*71f0*/  CS2R R68, SRZ ;  /* 0x0000000000447805 */ /* 0x000fe2000001ff00 */
[----:B------:R-:W-:Y:S06]  /*7200*/  @P0 BRA `(.L_x_115) ;  /* 0x00000000000c0947 */ /* 0x000fec0003800000 */
[----:B------:R-:W-:Y:S04]  /*7210*/  SHF.L.U32 R3, RZ, 0x1f, RZ ;  /* 0x0000001fff037819 */ /* 0x000fe800000006ff */
[----:B------:R-:W1:Y:S02]  /*7220*/  SYNCS.PHASECHK.TRANS64.TRYWAIT P0, [UR43+0x20], R3 ;  /* 0x00002003ff0075a7 */ /* 0x000e64000800112b */
[----:B-1----:R-:W-:Y:S05]  /*7230*/  @!P0 BRA `(.L_x_116) ;  /* 0x0000007c00e48947 */ /* 0x002fea0003800000 */
.L_x_115:
[----:B------:R-:W-:Y:S05]  /*7240*/  BSYNC B0 ;  /* 0x0000000000007941 */ /* 0x000fea0003800000 */
.L_x_114:
[----:B------:R-:W-:Y:S01]  /*7250*/  ISETP.NE.AND P0, PT, R122, RZ, PT ;  /* 0x000000ff7a00720c */ /* 0x000fe20003f05270 */
[----:B------:R-:W-:Y:S11]  /*7260*/  HFMA2 R51, -RZ, RZ, 0, 5.9604644775390625e-08 ;  /* 0x00000001ff337431 */ /* 0x000ff600000001ff */
[----:B------:R-:W-:Y:S01]  /*7270*/  @!UPT UIADD3 URZ, UPT, UPT, URZ, URZ, URZ ;  /* 0x000000fffffff290 */ /* 0x000fe2000fffe0ff */
[----:B------:R2:W1:Y:S04]  /*7280*/  @P0 LDS.128 R80, [R116+UR43+0x400] ;  /* 0x0004002b74500984 */ /* 0x0004680008000c00 */
[----:B------:R2:W1:Y:S04]  /*7290*/  @P0 LDS.128 R76, [R115+0x400] ;  /* 0x00040000734c0984 */ /* 0x0004680000000c00 */
[----:B------:R2:W1:Y:S04]  /*72a0*/  @P0 LDS.128 R72, [R114+0x400] ;  /* 0x0004000072480984 */ /* 0x0004680000000c00 */
[----:B------:R2:W1:Y:S04]  /*72b0*/  @P0 LDS.128 R52, [R105+0x400] ;  /* 0x0004000069340984 */ /* 0x0004680000000c00 */
[----:B------:R2:W1:Y:S04]  /*72c0*/  @P0 LDS.128 R56, [R104+0x400] ;  /* 0x0004000068380984 */ /* 0x0004680000000c00 */
[----:B------:R2:W1:Y:S04]  /*72d0*/  @P0 LDS.128 R60, [R103+0x400] ;  /* 0x00040000673c0984 */ /* 0x0004680000000c00 */
[----:B------:R2:W1:Y:S04]  /*72e0*/  @P0 LDS.128 R64, [R102+0x400] ;  /* 0x0004000066400984 */ /* 0x0004680000000c00 */
[----:B------:R2:W1:Y:S02]  /*72f0*/  @P0 LDS.128 R68, [R101+0x400] ;  /* 0x0004000065440984 */ /* 0x0004640000000c00 */
.L_x_113:
[----:B------:R-:W-:Y:S05]  /*7300*/  BSYNC B1 ;  /* 0x0000000000017941 */ /* 0x000fea0003800000 */
.L_x_112:
[----:B-1----:R-:W-:Y:S04]  /*7310*/  SHF.R.U32.HI R2, RZ, 0x15, R39 ;  /* 0x00000015ff027819 */ /* 0x002fe80000011627 */
[----:B------:R-:W-:Y:S01]  /*7320*/  LOP3.LUT P0, RZ, R2, 0x3, R95, 0x48, !PT ;  /* 0x0000000302ff7812 */ /* 0x000fe2000780485f */
[----:B------:R-:W-:Y:S01]  /*7330*/  @!UPT UIADD3 URZ, UPT, UPT, URZ, URZ, URZ ;  /* 0x000000fffffff290 */ /* 0x000fe2000fffe0ff */
[----:B----4-:R-:W-:Y:S11]  /*7340*/  @P2 BRA `(.L_x_117) ;  /* 0x0000000000082947 */ /* 0x010ff60003800000 */
[----:B------:R-:W1:Y:S02]  /*7350*/  SYNCS.PHASECHK.TRANS64.TRYWAIT P1, [R117+URZ+0x90], R0 ;  /* 0x00009000750075a7 */ /* 0x000e6400080211ff */
[----:B-1----:R-:W-:Y:S05]  /*7360*/  @!P1 BRA `(.L_x_118) ;  /* 0x0000007c00b09947 */ /* 0x002fea0003800000 */
.L_x_117:
[----:B------:R-:W-:Y:S05]  /*7370*/  @!P0 BRA `(.L_x_119) ;  /* 0x0000000000408947 */ /* 0x000fea0003800000 */
[----:B------:R-:W4:Y:S01]  /*7380*/  LDCU.64 UR8, c[0x4][0x70] ;  /* 0x01000e00ff0877ac */ /* 0x000f220008000a00 */
[----:B------:R-:W-:Y:S01]  /*7390*/  MOV R3, 0x0 ;  /* 0x0000000000037802 */ /* 0x000fe20000000f00 */
[----:B------:R-:W-:Y:S02]  /*73a0*/  HFMA2 R12, -RZ, RZ, 0, 5.9604644775390625e-08 ;  /* 0x00000001ff0c7431 */ /* 0x000fe400000001ff */
[----:B------:R-:W-:Y:S02]  /*73b0*/  IMAD.MOV.U32 R8, RZ, RZ, 0x192 ;  /* 0x00000192ff087424 */ /* 0x000fe400078e00ff */
[----:B------:R-:W-:Y:S01]  /*73c0*/  IMAD.MOV.U32 R13, RZ, RZ, RZ ;  /* 0x000000ffff0d7224 */ /* 0x000fe200078e00ff */
[----:B------:R-:W5:Y:S01]  /*73d0*/  LDCU.64 UR6, c[0x4][0x78] ;  /* 0x01000f00ff0677ac */ /* 0x000f620008000a00 */
[----:B------:R-:W1:Y:S01]  /*73e0*/  LDC.64 R2, c[0x4][R3] ;  /* 0x0100000003027b82 */ /* 0x000e620000000a00 */
[----:B------:R-:W2:Y:S01]  /*73f0*/  LDCU.64 UR4, c[0x4][0x10] ;  /* 0x01000200ff0477ac */ /* 0x000ea20008000a00 */
[----:B----4-:R-:W-:Y:S01]  /*7400*/  MOV R5, UR9 ;  /* 0x0000000900057c02 */ /* 0x010fe20008000f00 */
[----:B------:R-:W-:Y:S01]  /*7410*/  IMAD.U32 R4, RZ, RZ, UR8 ;  /* 0x00000008ff047e24 */ /* 0x000fe2000f8e00ff */
[----:B-----5:R-:W-:Y:S01]  /*7420*/  MOV R7, UR7 ;  /* 0x0000000700077c02 */ /* 0x020fe20008000f00 */
[----:B------:R-:W-:Y:S01]  /*7430*/  IMAD.U32 R6, RZ, RZ, UR6 ;  /* 0x00000006ff067e24 */ /* 0x000fe2000f8e00ff */
[----:B--2---:R-:W-:Y:S01]  /*7440*/  MOV R11, UR5 ;  /* 0x00000005000b7c02 */ /* 0x004fe20008000f00 */
[----:B------:R-:W-:Y:S02]  /*7450*/  IMAD.U32 R10, RZ, RZ, UR4 ;  /* 0x00000004ff0a7e24 */ /* 0x000fe4000f8e00ff */
[----:B------:R-:W-:Y:S07]  /*7460*/  LEPC R20, `(.L_x_119) ;  /* 0x000000001014794e */ /* 0x000fee0000000000 */
[----:B-1-3--:R-:W-:Y:S05]  /*7470*/  CALL.ABS.NOINC R2 ;  /* 0x0000000002007343 */ /* 0x00afea0003c00000 */
.L_x_119:
[----:B------:R-:W-:Y:S01]  /*7480*/  LOP3.LUT R44, R80, 0xffffe000, RZ, 0xc0, !PT ;  /* 0xffffe000502c7812 */ /* 0x000fe200078ec0ff */
[----:B------:R-:W-:Y:S05]  /*7490*/  WARPSYNC.ALL ;  /* 0x0000000000007948 */ /* 0x000fea0003800000 */
[----:B------:R-:W-:Y:S01]  /*74a0*/  R2UR UR4, R39 ;  /* 0x00000000270472ca */ /* 0x000fe200000e0000 */
[----:B------:R-:W-:Y:S01]  /*74b0*/  BSSY.RECONVERGENT B0, `(.L_x_120) ;  /* 0x000009c000007945 */ /* 0x000fe20003800200 */
[----:B------:R-:W-:Y:S02]  /*74c0*/  LOP3.LUT R47, R81, 0xffffe000, RZ, 0xc0, !PT ;  /* 0xffffe000512f7812 */ /* 0x000fe400078ec0ff */
[----:B------:R-:W-:Y:S02]  /*74d0*/  LOP3.LUT R46, R82, 0xffffe000, RZ, 0xc0, !PT ;  /* 0xffffe000522e7812 */ /* 0x000fe400078ec0ff */
[----:B------:R-:W-:Y:S02]  /*74e0*/  LOP3.LUT R48, R83, 0xffffe000, RZ, 0xc0, !PT ;  /* 0xffffe00053307812 */ /* 0x000fe400078ec0ff */
[----:B------:R-:W-:Y:S02]  /*74f0*/  LOP3.LUT R49, R56, 0xffffe000, RZ, 0xc0, !PT ;  /* 0xffffe00038317812 */ /* 0x000fe400078ec0ff */
[----:B------:R-:W-:Y:S03]  /*7500*/  ISETP.NE.AND P0, PT, R110, RZ, PT ;  /* 0x000000ff6e00720c */ /* 0x000fe60003f05270 */
[----:B------:R-:W1:Y:S02]  /*7510*/  LDTM.x32 R4, tmem[UR4] ;  /* 0x00000004000479ee */ /* 0x000e6400082c0000 */
[C---:B-1-3--:R-:W-:Y:S01]  /*7520*/  FMUL R0, R38.reuse, R4 ;  /* 0x0000000426007220 */ /* 0x04afe20000400000 */
[C---:B------:R-:W-:Y:S01]  /*7530*/  FMUL R2, R38.reuse, R5 ;  /* 0x0000000526027220 */ /* 0x040fe20000400000 */
[C---:B------:R-:W-:Y:S01]  /*7540*/  FMUL R3, R38.reuse, R6 ;  /* 0x0000000626037220 */ /* 0x040fe20000400000 */
[----:B------:R-:W-:Y:S01]  /*7550*/  FMUL R7, R38, R7 ;  /* 0x0000000726077220 */ /* 0x000fe20000400000 */
[C---:B------:R-:W-:Y:S01]  /*7560*/  FFMA R40, R45.reuse, R44, R0 ;  /* 0x0000002c2d287223 */ /* 0x040fe20000000000 */
[----:B------:R-:W-:Y:S01]  /*7570*/  LOP3.LUT R44, R76, 0xffffe000, RZ, 0xc0, !PT ;  /* 0xffffe0004c2c7812 */ /* 0x000fe200078ec0ff */
[C---:B------:R-:W-:Y:S01]  /*7580*/  FFMA R41, R45.reuse, R47, R2 ;  /* 0x0000002f2d297223 */ /* 0x040fe20000000002 */
[----:B------:R-:W-:Y:S01]  /*7590*/  LOP3.LUT R47, R78, 0xffffe000, RZ, 0xc0, !PT ;  /* 0xffffe0004e2f7812 */ /* 0x000fe200078ec0ff */
[----:B------:R-:W-:Y:S01]  /*75a0*/  FFMA R42, R45, R46, R3 ;  /* 0x0000002e2d2a7223 */ /* 0x000fe20000000003 */
[----:B------:R-:W-:Y:S01]  /*75b0*/  LOP3.LUT R46, R77, 0xffffe000, RZ, 0xc0, !PT ;  /* 0xffffe0004d2e7812 */ /* 0x000fe200078ec0ff */
[----:B------:R-:W-:Y:S01]  /*75c0*/  FFMA R43, R45, R48, R7 ;  /* 0x000000302d2b7223 */ /* 0x000fe20000000007 */
[----:B------:R-:W-:Y:S01]  /*75d0*/  LOP3.LUT R48, R79, 0xffffe000, RZ, 0xc0, !PT ;  /* 0xffffe0004f307812 */ /* 0x000fe200078ec0ff */
[C---:B------:R-:W-:Y:S01]  /*75e0*/  FMUL R4, R38.reuse, R8 ;  /* 0x0000000826047220 */ /* 0x040fe20000400000 */
[----:B------:R-:W-:Y:S01]  /*75f0*/  F2FP.TF32.F32.PACK_B R40, R40 ;  /* 0x00000028ff28723e */ /* 0x000fe200024050ff */
[C---:B------:R-:W-:Y:S01]  /*7600*/  FMUL R5, R38.reuse, R9 ;  /* 0x0000000926057220 */ /* 0x040fe20000400000 */
[----:B------:R-:W-:Y:S01]  /*7610*/  F2FP.TF32.F32.PACK_B R41, R41 ;  /* 0x00000029ff29723e */ /* 0x000fe200024050ff */
[C---:B------:R-:W-:Y:S01]  /*7620*/  FMUL R6, R38.reuse, R10 ;  /* 0x0000000a26067220 */ /* 0x040fe20000400000 */
[----:B------:R-:W-:Y:S01]  /*7630*/  F2FP.TF32.F32.PACK_B R42, R42 ;  /* 0x0000002aff2a723e */ /* 0x000fe200024050ff */
[C---:B------:R-:W-:Y:S01]  /*7640*/  FFMA R4, R45.reuse, R44, R4 ;  /* 0x0000002c2d047223 */ /* 0x040fe20000000004 */
[----:B------:R-:W-:Y:S01]  /*7650*/  F2FP.TF32.F32.PACK_B R43, R43 ;  /* 0x0000002bff2b723e */ /* 0x000fe200024050ff */
[----:B------:R-:W-:Y:S01]  /*7660*/  FMUL R11, R38, R11 ;  /* 0x0000000b260b7220 */ /* 0x000fe20000400000 */
[----:B------:R-:W-:Y:S01]  /*7670*/  LOP3.LUT R44, R72, 0xffffe000, RZ, 0xc0, !PT ;  /* 0xffffe000482c7812 */ /* 0x000fe200078ec0ff */
[----:B------:R-:W-:Y:S01]  /*7680*/  FFMA R5, R45, R46, R5 ;  /* 0x0000002e2d057223 */ /* 0x000fe20000000005 */
[----:B------:R-:W-:Y:S01]  /*7690*/  LOP3.LUT R46, R73, 0xffffe000, RZ, 0xc0, !PT ;  /* 0xffffe000492e7812 */ /* 0x000fe200078ec0ff */
[----:B------:R-:W-:Y:S01]  /*76a0*/  FMUL R8, R38, R12 ;  /* 0x0000000c26087220 */ /* 0x000fe20000400000 */
[----:B------:R-:W-:Y:S01]  /*76b0*/  F2FP.TF32.F32.PACK_B R4, R4 ;  /* 0x00000004ff04723e */ /* 0x000fe200024050ff */
[C---:B------:R-:W-:Y:S01]  /*76c0*/  FFMA R6, R45.reuse, R47, R6 ;  /* 0x0000002f2d067223 */ /* 0x040fe20000000006 */
[----:B------:R-:W-:Y:S01]  /*76d0*/  LOP3.LUT R47, R74, 0xffffe000, RZ, 0xc0, !PT ;  /* 0xffffe0004a2f7812 */ /* 0x000fe200078ec0ff */
[----:B------:R-:W-:Y:S01]  /*76e0*/  FFMA R7, R45, R48, R11 ;  /* 0x000000302d077223 */ /* 0x000fe2000000000b */
[----:B------:R-:W-:Y:S01]  /*76f0*/  LOP3.LUT R48, R75, 0xffffe000, RZ, 0xc0, !PT ;  /* 0xffffe0004b307812 */ /* 0x000fe200078ec0ff */
[----:B------:R-:W-:Y:S01]  /*7700*/  FMUL R9, R38, R13 ;  /* 0x0000000d26097220 */ /* 0x000fe20000400000 */
[----:B------:R-:W-:Y:S01]  /*7710*/  F2FP.TF32.F32.PACK_B R5, R5 ;  /* 0x00000005ff05723e */ /* 0x000fe200024050ff */
[----:B------:R1:W-:Y:S01]  /*7720*/  STS.128 [R116+UR43+0x400], R40 ;  /* 0x0004002874007988 */ /* 0x0003e20008000c2b */
[----:B------:R-:W-:Y:S01]  /*7730*/  F2FP.TF32.F32.PACK_B R6, R6 ;  /* 0x00000006ff06723e */ /* 0x000fe200024050ff */
[C---:B------:R-:W-:Y:S01]  /*7740*/  FFMA R8, R45.reuse, R44, R8 ;  /* 0x0000002c2d087223 */ /* 0x040fe20000000008 */
[----:B------:R-:W-:Y:S01]  /*7750*/  LOP3.LUT R44, R52, 0xffffe000, RZ, 0xc0, !PT ;  /* 0xffffe000342c7812 */ /* 0x000fe200078ec0ff */
[C---:B------:R-:W-:Y:S01]  /*7760*/  FMUL R10, R38.reuse, R14 ;  /* 0x0000000e260a7220 */ /* 0x040fe20000400000 */
[----:B------:R-:W-:Y:S01]  /*7770*/  F2FP.TF32.F32.PACK_B R7, R7 ;  /* 0x00000007ff07723e */ /* 0x000fe200024050ff */
[C---:B------:R-:W-:Y:S01]  /*7780*/  FMUL R15, R38.reuse, R15 ;  /* 0x0000000f260f7220 */ /* 0x040fe20000400000 */
[----:B------:R-:W-:Y:S01]  /*7790*/  F2FP.TF32.F32.PACK_B R8, R8 ;  /* 0x00000008ff08723e */ /* 0x000fe200024050ff */
[----:B------:R-:W-:Y:S01]  /*77a0*/  FMUL R12, R38, R16 ;  /* 0x00000010260c7220 */ /* 0x000fe20000400000 */
[----:B------:R-:W-:Y:S01]  /*77b0*/  FFMA R9, R45, R46, R9 ;  /* 0x0000002e2d097223 */ /* 0x000fe20000000009 */
[----:B------:R-:W-:Y:S01]  /*77c0*/  LOP3.LUT R46, R55, 0xffffe000, RZ, 0xc0, !PT ;  /* 0xffffe000372e7812 */ /* 0x000fe200078ec0ff */
[C---:B------:R-:W-:Y:S01]  /*77d0*/  FFMA R10, R45.reuse, R47, R10 ;  /* 0x0000002f2d0a7223 */ /* 0x040fe2000000000a */
[----:B------:R-:W-:Y:S01]  /*77e0*/  LOP3.LUT R47, R54, 0xffffe000, RZ, 0xc0, !PT ;  /* 0xffffe000362f7812 */ /* 0x000fe200078ec0ff */
[C---:B------:R-:W-:Y:S01]  /*77f0*/  FFMA R11, R45.reuse, R48, R15 ;  /* 0x000000302d0b7223 */ /* 0x040fe2000000000f */
[----:B------:R-:W-:Y:S01]  /*7800*/  F2FP.TF32.F32.PACK_B R9, R9 ;  /* 0x00000009ff09723e */ /* 0x000fe200024050ff */
[----:B------:R-:W-:Y:S01]  /*7810*/  FFMA R12, R45, R44, R12 ;  /* 0x0000002c2d0c7223 */ /* 0x000fe2000000000c */
[----:B------:R-:W-:Y:S01]  /*7820*/  LOP3.LUT R44, R53, 0xffffe000, RZ, 0xc0, !PT ;  /* 0xffffe000352c7812 */ /* 0x000fe200078ec0ff */
[----:B------:R1:W-:Y:S01]  /*7830*/  STS.128 [R115+0x400], R4 ;  /* 0x0004000473007388 */ /* 0x0003e20000000c00 */
[----:B------:R-:W-:Y:S01]  /*7840*/  F2FP.TF32.F32.PACK_B R10, R10 ;  /* 0x0000000aff0a723e */ /* 0x000fe200024050ff */
[C---:B------:R-:W-:Y:S01]  /*7850*/  FMUL R13, R38.reuse, R17 ;  /* 0x00000011260d7220 */ /* 0x040fe20000400000 */
[----:B------:R-:W-:Y:S01]  /*7860*/  F2FP.TF32.F32.PACK_B R11, R11 ;  /* 0x0000000bff0b723e */ /* 0x000fe200024050ff */
[C---:B------:R-:W-:Y:S01]  /*7870*/  FMUL R14, R38.reuse, R18 ;  /* 0x00000012260e7220 */ /* 0x040fe20000400000 */
[----:B------:R-:W-:Y:S01]  /*7880*/  F2FP.TF32.F32.PACK_B R12, R12 ;  /* 0x0000000cff0c723e */ /* 0x000fe200024050ff */
[----:B------:R-:W-:Y:S01]  /*7890*/  FMUL R19, R38, R19 ;  /* 0x0000001326137220 */ /* 0x000fe20000400000 */
[----:B------:R-:W-:Y:S01]  /*78a0*/  LOP3.LUT R48, R65, 0xffffe000, RZ, 0xc0, !PT ;  /* 0xffffe00041307812 */ /* 0x000fe200078ec0ff */
[----:B------:R-:W-:Y:S01]  /*78b0*/  FFMA R13, R45, R44, R13 ;  /* 0x0000002c2d0d7223 */ /* 0x000fe2000000000d */
[----:B------:R-:W-:Y:S01]  /*78c0*/  LOP3.LUT R44, R57, 0xffffe000, RZ, 0xc0, !PT ;  /* 0xffffe000392c7812 */ /* 0x000fe200078ec0ff */
[C---:B------:R-:W-:Y:S01]  /*78d0*/  FFMA R14, R45.reuse, R47, R14 ;  /* 0x0000002f2d0e7223 */ /* 0x040fe2000000000e */
[----:B------:R-:W-:Y:S01]  /*78e0*/  LOP3.LUT R47, R58, 0xffffe000, RZ, 0xc0, !PT ;  /* 0xffffe0003a2f7812 */ /* 0x000fe200078ec0ff */
[C---:B------:R-:W-:Y:S01]  /*78f0*/  FMUL R16, R38.reuse, R20 ;  /* 0x0000001426107220 */ /* 0x040fe20000400000 */
[----:B------:R-:W-:Y:S01]  /*7900*/  F2FP.TF32.F32.PACK_B R13, R13 ;  /* 0x0000000dff0d723e */ /* 0x000fe200024050ff */
[----:B------:R1:W-:Y:S01]  /*7910*/  STS.128 [R114+0x400], R8 ;  /* 0x0004000872007388 */ /* 0x0003e20000000c00 */
[----:B------:R-:W-:Y:S01]  /*7920*/  F2FP.TF32.F32.PACK_B R14, R14 ;  /* 0x0000000eff0e723e */ /* 0x000fe200024050ff */
[----:B------:R-:W-:Y:S01]  /*7930*/  FFMA R15, R45, R46, R19 ;  /* 0x0000002e2d0f7223 */ /* 0x000fe20000000013 */
[----:B------:R-:W-:Y:S01]  /*7940*/  LOP3.LUT R46, R59, 0xffffe000, RZ, 0xc0, !PT ;  /* 0xffffe0003b2e7812 */ /* 0x000fe200078ec0ff */
[----:B------:R-:W-:Y:S01]  /*7950*/  FMUL R17, R38, R21 ;  /* 0x0000001526117220 */ /* 0x000fe20000400000 */
[C---:B------:R-:W-:Y:S01]  /*7960*/  FFMA R16, R45.reuse, R49, R16 ;  /* 0x000000312d107223 */ /* 0x040fe20000000010 */
[----:B------:R-:W-:Y:S01]  /*7970*/  LOP3.LUT R49, R60, 0xffffe000, RZ, 0xc0, !PT ;  /* 0xffffe0003c317812 */ /* 0x000fe200078ec0ff */
[C---:B------:R-:W-:Y:S01]  /*7980*/  FMUL R18, R38.reuse, R22 ;  /* 0x0000001626127220 */ /* 0x040fe20000400000 */
[----:B------:R-:W-:Y:S01]  /*7990*/  F2FP.TF32.F32.PACK_B R15, R15 ;  /* 0x0000000fff0f723e */ /* 0x000fe200024050ff */
[----:B------:R-:W-:Y:S01]  /*79a0*/  FFMA R17, R45, R44, R17 ;  /* 0x0000002c2d117223 */ /* 0x000fe20000000011 */
[C---:B------:R-:W-:Y:S01]  /*79b0*/  FMUL R23, R38.reuse, R23 ;  /* 0x0000001726177220 */ /* 0x040fe20000400000 */
[C---:B------:R-:W-:Y:S01]  /*79c0*/  FMUL R20, R38.reuse, R24 ;  /* 0x0000001826147220 */ /* 0x040fe20000400000 */
[----:B------:R-:W-:Y:S01]  /*79d0*/  LOP3.LUT R44, R61, 0xffffe000, RZ, 0xc0, !PT ;  /* 0xffffe0003d2c7812 */ /* 0x000fe200078ec0ff */
[----:B------:R1:W-:Y:S01]  /*79e0*/  STS.128 [R105+0x400], R12 ;  /* 0x0004000c69007388 */ /* 0x0003e20000000c00 */
[----:B------:R-:W-:Y:S01]  /*79f0*/  F2FP.TF32.F32.PACK_B R16, R16 ;  /* 0x00000010ff10723e */ /* 0x000fe200024050ff */
[----:B------:R-:W-:Y:S01]  /*7a00*/  FMUL R21, R38, R25 ;  /* 0x0000001926157220 */ /* 0x000fe20000400000 */
[----:B------:R-:W-:Y:S01]  /*7a10*/  F2FP.TF32.F32.PACK_B R17, R17 ;  /* 0x00000011ff11723e */ /* 0x000fe200024050ff */
[C---:B------:R-:W-:Y:S01]  /*7a20*/  FFMA R18, R45.reuse, R47, R18 ;  /* 0x0000002f2d127223 */ /* 0x040fe20000000012 */
[----:B------:R-:W-:Y:S01]  /*7a30*/  LOP3.LUT R47, R64, 0xffffe000, RZ, 0xc0, !PT ;  /* 0xffffe000402f7812 */ /* 0x000fe200078ec0ff */
[C---:B------:R-:W-:Y:S01]  /*7a40*/  FFMA R19, R45.reuse, R46, R23 ;  /* 0x0000002e2d137223 */ /* 0x040fe20000000017 */
[C---:B------:R-:W-:Y:S01]  /*7a50*/  FFMA R20, R45.reuse, R49, R20 ;  /* 0x000000312d147223 */ /* 0x040fe20000000014 */
[----:B------:R-:W-:Y:S01]  /*7a60*/  FFMA R21, R45, R44, R21 ;  /* 0x0000002c2d157223 */ /* 0x000fe20000000015 */
[----:B------:R-:W-:Y:S01]  /*7a70*/  LOP3.LUT R46, R62, 0xffffe000, RZ, 0xc0, !PT ;  /* 0xffffe0003e2e7812 */ /* 0x000fe200078ec0ff */
[C---:B------:R-:W-:Y:S01]  /*7a80*/  FMUL R22, R38.reuse, R26 ;  /* 0x0000001a26167220 */ /* 0x040fe20000400000 */
[----:B------:R-:W-:Y:S01]  /*7a90*/  LOP3.LUT R44, R63, 0xffffe000, RZ, 0xc0, !PT ;  /* 0xffffe0003f2c7812 */ /* 0x000fe200078ec0ff */
[C---:B------:R-:W-:Y:S01]  /*7aa0*/  FMUL R27, R38.reuse, R27 ;  /* 0x0000001b261b7220 */ /* 0x040fe20000400000 */
[----:B------:R-:W-:Y:S01]  /*7ab0*/  F2FP.TF32.F32.PACK_B R18, R18 ;  /* 0x00000012ff12723e */ /* 0x000fe200024050ff */
[C---:B------:R-:W-:Y:S01]  /*7ac0*/  FFMA R22, R45.reuse, R46, R22 ;  /* 0x0000002e2d167223 */ /* 0x040fe20000000016 */
[----:B------:R-:W-:Y:S01]  /*7ad0*/  F2FP.TF32.F32.PACK_B R19, R19 ;  /* 0x00000013ff13723e */ /* 0x000fe200024050ff */
[----:B------:R-:W-:Y:S01]  /*7ae0*/  FFMA R23, R45, R44, R27 ;  /* 0x0000002c2d177223 */ /* 0x000fe2000000001b */
[C---:B------:R-:W-:Y:S01]  /*7af0*/  FMUL R24, R38.reuse, R28 ;  /* 0x0000001c26187220 */ /* 0x040fe20000400000 */
[----:B------:R-:W-:Y:S01]  /*7b00*/  F2FP.TF32.F32.PACK_B R20, R20 ;  /* 0x00000014ff14723e */ /* 0x000fe200024050ff */
[----:B------:R-:W-:Y:S01]  /*7b10*/  FMUL R25, R38, R29 ;  /* 0x0000001d26197220 */ /* 0x000fe20000400000 */
[----:B------:R1:W-:Y:S01]  /*7b20*/  STS.128 [R104+0x400], R16 ;  /* 0x0004001068007388 */ /* 0x0003e20000000c00 */
[----:B------:R-:W-:Y:S01]  /*7b30*/  LOP3.LUT R49, R66, 0xffffe000, RZ, 0xc0, !PT ;  /* 0xffffe00042317812 */ /* 0x000fe200078ec0ff */
[C---:B------:R-:W-:Y:S01]  /*7b40*/  FMUL R26, R38.reuse, R30 ;  /* 0x0000001e261a7220 */ /* 0x040fe20000400000 */
[----:B------:R-:W-:Y:S01]  /*7b50*/  LOP3.LUT R44, R67, 0xffffe000, RZ, 0xc0, !PT ;  /* 0xffffe000432c7812 */ /* 0x000fe200078ec0ff */
[----:B------:R-:W-:Y:S01]  /*7b60*/  FMUL R31, R38, R31 ;  /* 0x0000001f261f7220 */ /* 0x000fe20000400000 */
[----:B------:R-:W-:Y:S01]  /*7b70*/  F2FP.TF32.F32.PACK_B R21, R21 ;  /* 0x00000015ff15723e */ /* 0x000fe200024050ff */
[C---:B------:R-:W-:Y:S01]  /*7b80*/  FFMA R24, R45.reuse, R47, R24 ;  /* 0x0000002f2d187223 */ /* 0x040fe20000000018 */
[----:B------:R-:W-:Y:S01]  /*7b90*/  F2FP.TF32.F32.PACK_B R22, R22 ;  /* 0x00000016ff16723e */ /* 0x000fe200024050ff */
[C---:B------:R-:W-:Y:S01]  /*7ba0*/  FFMA R25, R45.reuse, R48, R25 ;  /* 0x000000302d197223 */ /* 0x040fe20000000019 */
[----:B------:R-:W-:Y:S01]  /*7bb0*/  F2FP.TF32.F32.PACK_B R23, R23 ;  /* 0x00000017ff17723e */ /* 0x000fe200024050ff */
[C---:B------:R-:W-:Y:S01]  /*7bc0*/  FFMA R26, R45.reuse, R49, R26 ;  /* 0x000000312d1a7223 */ /* 0x040fe2000000001a */
[----:B------:R-:W-:Y:S01]  /*7bd0*/  FFMA R27, R45, R44, R31 ;  /* 0x0000002c2d1b7223 */ /* 0x000fe2000000001f */
[----:B------:R-:W-:Y:S01]  /*7be0*/  LOP3.LUT R47, R68, 0xffffe000, RZ, 0xc0, !PT ;  /* 0xffffe000442f7812 */ /* 0x000fe200078ec0ff */
[C---:B------:R-:W-:Y:S01]  /*7bf0*/  FMUL R28, R38.reuse, R32 ;  /* 0x00000020261c7220 */ /* 0x040fe20000400000 */
[----:B------:R1:W-:Y:S01]  /*7c00*/  STS.128 [R103+0x400], R20 ;  /* 0x0004001467007388 */ /* 0x0003e20000000c00 */
[----:B------:R-:W-:Y:S01]  /*7c10*/  LOP3.LUT R46, R69, 0xffffe000, RZ, 0xc0, !PT ;  /* 0xffffe000452e7812 */ /* 0x000fe200078ec0ff */
[----:B------:R-:W-:Y:S01]  /*7c20*/  FMUL R29, R38, R33 ;  /* 0x00000021261d7220 */ /* 0x000fe20000400000 */
        /* <DEDUP_REMOVED lines=10> */
[----:B------:R-:W-:Y:S01]  /*7cd0*/  F2FP.TF32.F32.PACK_B R27, R27 ;  /* 0x0000001bff1b723e */ /* 0x000fe200024050ff */
[----:B------:R-:W-:Y:S01]  /*7ce0*/  FFMA R31, R45, R44, R35 ;  /* 0x0000002c2d1f7223 */ /* 0x000fe20000000023 */
[----:B------:R-:W-:Y:S02]  /*7cf0*/  F2FP.TF32.F32.PACK_B R28, R28 ;  /* 0x0000001cff1c723e */ /* 0x000fe400024050ff */
[----:B------:R-:W-:Y:S01]  /*7d00*/  F2FP.TF32.F32.PACK_B R29, R29 ;  /* 0x0000001dff1d723e */ /* 0x000fe200024050ff */
[----:B------:R1:W-:Y:S01]  /*7d10*/  STS.128 [R102+0x400], R24 ;  /* 0x0004001866007388 */ /* 0x0003e20000000c00 */
[----:B------:R-:W-:Y:S02]  /*7d20*/  F2FP.TF32.F32.PACK_B R30, R30 ;  /* 0x0000001eff1e723e */ /* 0x000fe400024050ff */
[----:B------:R-:W-:Y:S05]  /*7d30*/  F2FP.TF32.F32.PACK_B R31, R31 ;  /* 0x0000001fff1f723e */ /* 0x000fea00024050ff */
[----:B------:R1:W-:Y:S01]  /*7d40*/  STS.128 [R101+0x400], R28 ;  /* 0x0004001c65007388 */ /* 0x0003e20000000c00 */
[----:B------:R-:W-:Y:S01]  /*7d50*/  @!PT LDS RZ, [RZ] ;  /* 0x00000000fffff984 */ /* 0x000fe20000000800 */
[----:B------:R-:W-:Y:S01]  /*7d60*/  @!PT LDS RZ, [RZ] ;  /* 0x00000000fffff984 */ /* 0x000fe20000000800 */
[----:B------:R-:W-:Y:S01]  /*7d70*/  @!PT LDS RZ, [RZ] ;  /* 0x00000000fffff984 */ /* 0x000fe20000000800 */
[----:B------:R-:W-:Y:S01]  /*7d80*/  @!PT LDS RZ, [RZ] ;  /* 0x00000000fffff984 */ /* 0x000fe20000000800 */
[----:B------:R3:W-:Y:S07]  /*7d90*/  MEMBAR.ALL.CTA ;  /* 0x0000000000007992 */ /* 0x0007ee0000008000 */
[----:B---3--:R-:W3:Y:S02]  /*7da0*/  FENCE.VIEW.ASYNC.S ;  /* 0x00000000000073c6 */ /* 0x008ee40000000000 */
[----:B---3--:R-:W-:Y:S06]  /*7db0*/  BAR.SYNC.DEFER_BLOCKING 0x1, 0x80 ;  /* 0x0042000000007b1d */ /* 0x008fec0000010000 */
[----:B------:R-:W-:Y:S05]  /*7dc0*/  @P0 BRA `(.L_x_121) ;  /* 0x0000000000280947 */ /* 0x000fea0003800000 */
[----:B------:R-:W-:Y:S01]  /*7dd0*/  UIADD3 UR4, UPT, UPT, UR43, 0x400, URZ ;  /* 0x000004002b047890 */ /* 0x000fe2000fffe0ff */
[----:B------:R-:W-:Y:S05]  /*7de0*/  UMOV UR51, UR36 ;  /* 0x0000002400337c82 */ /* 0x000fea0008000000 */
[----:B------:R-:W-:Y:S01]  /*7df0*/  MOV R98, UR4 ;  /* 0x0000000400627c02 */ /* 0x000fe20008000f00 */
[----:B------:R-:W-:Y:S03]  /*7e00*/  UIADD3 UR4, UP0, UPT, UR54, 0x680, URZ ;  /* 0x0000068036047890 */ /* 0x000fe6000ff1e0ff */
[----:B------:R-:W-:Y:S01]  /*7e10*/  R2UR UR48, R98 ;  /* 0x00000000623072ca */ /* 0x000fe200000e0000 */
[----:B------:R-:W-:Y:S11]  /*7e20*/  UIADD3.X UR5, UPT, UPT, URZ, UR55, URZ, UP0, !UPT ;  /* 0x00000037ff057290 */ /* 0x000ff600087fe4ff */
[----:B------:R-:W-:Y:S01]  /*7e30*/  @!UPT UIADD3 URZ, UPT, UPT, URZ, URZ, URZ ;  /* 0x000000fffffff290 */ /* 0x000fe2000fffe0ff */
[----:B------:R3:W-:Y:S01]  /*7e40*/  UTMASTG.3D [UR48], [UR4] ;  /* 0x00000030040073b5 */ /* 0x0007e20008010000 */
[----:B------:R0:W-:Y:S01]  /*7e50*/  UTMACMDFLUSH ;  /* 0x00000000000079b7 */ /* 0x0001e20000000000 */
[----:B---3--:R-:W-:Y:S04]  /*7e60*/  DEPBAR.LE SB0, 0x1 ;  /* 0x000080400000791a */ /* 0x008fe80000000000 */
.L_x_121:
[----:B------:R-:W-:Y:S05]  /*7e70*/  BSYNC.RECONVERGENT B0 ;  /* 0x0000000000007941 */ /* 0x000fea0003800200 */
.L_x_120:
[----:B------:R-:W-:Y:S01]  /*7e80*/  BAR.SYNC.DEFER_BLOCKING 0x1, 0x80 ;  /* 0x0042000000007b1d */ /* 0x000fe20000010000 */
[----:B------:R-:W-:Y:S01]  /*7e90*/  ISETP.NE.AND P1, PT, R113, RZ, PT ;  /* 0x000000ff7100720c */ /* 0x000fe20003f25270 */
[----:B------:R-:W-:Y:S01]  /*7ea0*/  UISETP.NE.AND UP0, UPT, UR53, URZ, UPT ;  /* 0x000000ff3500728c */ /* 0x000fe2000bf05270 */
[----:B------:R-:W-:Y:S11]  /*7eb0*/  LEA R3, R51, UR43, 0x3 ;  /* 0x0000002b33037c11 */ /* 0x000ff6000f8e18ff */
[----:B------:R-:W-:Y:S01]  /*7ec0*/  @P1 SHF.L.U32 R2, RZ, 0x1f, RZ ;  /* 0x0000001fff021819 */ /* 0x000fe200000006ff */
[----:B------:R-:W-:Y:S06]  /*7ed0*/  BRA.U !UP0, `(.L_x_122) ;  /* 0x0000000108247547 */ /* 0x000fec000b800000 */
[----:B-1----:R-:W-:Y:S01]  /*7ee0*/  IMAD.U32 R5, RZ, RZ, UR47 ;  /* 0x0000002fff057e24 */ /* 0x002fe2000f8e00ff */
[----:B------:R-:W-:Y:S01]  /*7ef0*/  MOV R0, UR52 ;  /* 0x0000003400007c02 */ /* 0x000fe20008000f00 */
[----:B------:R-:W-:Y:S03]  /*7f00*/  UIADD3 UR4, UPT, UPT, UR47, 0x1, URZ ;  /* 0x000000012f047890 */ /* 0x000fe6000fffe0ff */
[----:B------:R-:W-:Y:S01]  /*7f10*/  @P1 LEA R5, R5, UR43, 0x3 ;  /* 0x0000002b05051c11 */ /* 0x000fe2000f8e18ff */
[----:B------:R-:W-:Y:S04]  /*7f20*/  UISETP.NE.AND UP0, UPT, UR4, 0x4, UPT ;  /* 0x000000040400788c */ /* 0x000fe8000bf05270 */
[----:B------:R-:W-:Y:S01]  /*7f30*/  @P1 VIADD R5, R5, 0x40 ;  /* 0x0000004005051836 */ /* 0x000fe20000000000 */
[----:B------:R-:W-:Y:S04]  /*7f40*/  USEL UR47, UR4, URZ, UP0 ;  /* 0x000000ff042f7287 */ /* 0x000fe80008000000 */
[----:B------:R-:W-:Y:S04]  /*7f50*/  @P1 PRMT R0, R0, 0x654, R5 ;  /* 0x0000065400001816 */ /* 0x000fe80000000005 */
[----:B------:R3:W-:Y:S04]  /*7f60*/  @P1 SYNCS.ARRIVE.TRANS64.RED.A1T0 RZ, [R0+URZ], RZ ;  /* 0x000000ff00ff19a7 */ /* 0x0007e800081004ff */
.L_x_122:
[----:B------:R-:W4:Y:S01]  /*7f70*/  @P1 SYNCS.PHASECHK.TRANS64.TRYWAIT P0, [R3+URZ+0x20], R2 ;  /* 0x00002002030015a7 */ /* 0x000f2200080011ff */
[----:B------:R-:W-:Y:S01]  /*7f80*/  BSSY B1, `(.L_x_123) ;  /* 0x000001f000017945 */ /* 0x000fe20003800000 */
[----:B----4-:R-:W-:Y:S03]  /*7f90*/  @P1 SEL R120, RZ, 0x1, !P0 ;  /* 0x00000001ff781807 */ /* 0x010fe60004000000 */
[----:B------:R-:W-:Y:S05]  /*7fa0*/  @!P1 BRA `(.L_x_124) ;  /* 0x0000000000709947 */ /* 0x000fea0003800000 */
[----:B------:R-:W-:Y:S01]  /*7fb0*/  ISETP.NE.AND P1, PT, R122, RZ, PT ;  /* 0x000000ff7a00720c */ /* 0x000fe20003f25270 */
[----:B------:R-:W-:Y:S01]  /*7fc0*/  BSSY B0, `(.L_x_125) ;  /* 0x000000b000007945 */ /* 0x000fe20003800000 */
[----:B------:R-:W-:Y:S11]  /*7fd0*/  ISETP.NE.AND P0, PT, R120, RZ, PT ;  /* 0x000000ff7800720c */ /* 0x000ff60003f05270 */
[----:B-1----:R-:W-:Y:S05]  /*7fe0*/  @P1 IMAD R6, R51, 0x4000, R116 ;  /* 0x0000400033061824 */ /* 0x002fea00078e0274 */
[----:B---3--:R-:W-:Y:S04]  /*7ff0*/  @P1 IADD3 R0, PT, PT, R6, UR43, RZ ;  /* 0x0000002b06001c10 */ /* 0x008fe8000fffe0ff */
[----:B------:R-:W-:Y:S01]  /*8000*/  @P1 IADD3 R4, PT, PT, R119, R0, RZ ;  /* 0x0000000077041210 */ /* 0x000fe20007ffe0ff */
[--C-:B------:R-:W-:Y:S02]  /*8010*/  @P1 IMAD.IADD R2, R118, 0x1, R0.reuse ;  /* 0x0000000176021824 */ /* 0x100fe400078e0200 */
[----:B------:R-:W-:Y:S01]  /*8020*/  @P1 IMAD.IADD R5, R121, 0x1, R0 ;  /* 0x0000000179051824 */ /* 0x000fe200078e0200 */
[----:B------:R-:W-:Y:S06]  /*8030*/  @P0 BRA `(.L_x_126) ;  /* 0x00000000000c0947 */ /* 0x000fec0003800000 */
[----:B------:R-:W-:Y:S04]  /*8040*/  SHF.L.U32 R0, RZ, 0x1f, RZ ;  /* 0x0000001fff007819 */ /* 0x000fe800000006ff */
[----:B------:R-:W1:Y:S02]  /*8050*/  SYNCS.PHASECHK.TRANS64.TRYWAIT P0, [R3+URZ+0x20], R0 ;  /* 0x00002000030075a7 */ /* 0x000e6400080011ff */
[----:B-1----:R-:W-:Y:S05]  /*8060*/  @!P0 BRA `(.L_x_127) ;  /* 0x0000007000848947 */ /* 0x002fea0003800000 */
.L_x_126:
[----:B------:R-:W-:Y:S05]  /*8070*/  BSYNC B0 ;  /* 0x0000000000007941 */ /* 0x000fea0003800000 */
.L_x_125:
[----:B------:R-:W-:Y:S01]  /*8080*/  ISETP.NE.AND P0, PT, R122, RZ, PT ;  /* 0x000000ff7a00720c */ /* 0x000fe20003f05270 */
[----:B------:R-:W-:Y:S11]  /*8090*/  VIADD R51, R51, 0x1 ;  /* 0x0000000133337836 */ /* 0x000ff60000000000 */
[----:B------:R-:W-:Y:S01]  /*80a0*/  @!UPT UIADD3 URZ, UPT, UPT, URZ, URZ, URZ ;  /* 0x000000fffffff290 */ /* 0x000fe2000fffe0ff */
[----:B------:R4:W3:Y:S01]  /*80b0*/  @P0 LDS.128 R80, [R6+UR43+0x400] ;  /* 0x0004002b06500984 */ /* 0x0008e20008000c00 */
[--C-:B-1----:R-:W-:Y:S01]  /*80c0*/  @P0 IMAD.IADD R0, R119, 0x1, R2.reuse ;  /* 0x0000000177000824 */ /* 0x102fe200078e0202 */
[C---:B------:R-:W-:Y:S01]  /*80d0*/  @P0 IADD3 R3, PT, PT, R121.reuse, R4, RZ ;  /* 0x0000000479030210 */ /* 0x040fe20007ffe0ff */
[C---:B------:R-:W-:Y:S01]  /*80e0*/  @P0 IMAD.IADD R7, R121.reuse, 0x1, R2 ;  /* 0x0000000179070824 */ /* 0x040fe200078e0202 */
[----:B------:R4:W1:Y:S02]  /*80f0*/  @P0 LDS.128 R76, [R5+0x400] ;  /* 0x00040000054c0984 */ /* 0x0008640000000c00 */
[----:B------:R-:W-:Y:S02]  /*8100*/  @P0 IADD3 R8, PT, PT, R121, R0, RZ ;  /* 0x0000000079080210 */ /* 0x000fe40007ffe0ff */
[----:B------:R4:W1:Y:S04]  /*8110*/  @P0 LDS.128 R72, [R4+0x400] ;  /* 0x0004000004480984 */ /* 0x0008680000000c00 */
[----:B------:R4:W1:Y:S04]  /*8120*/  @P0 LDS.128 R52, [R3+0x400] ;  /* 0x0004000003340984 */ /* 0x0008680000000c00 */
[----:B------:R4:W1:Y:S04]  /*8130*/  @P0 LDS.128 R56, [R2+0x400] ;  /* 0x0004000002380984 */ /* 0x0008680000000c00 */
[----:B------:R4:W1:Y:S04]  /*8140*/  @P0 LDS.128 R60, [R7+0x400] ;  /* 0x00040000073c0984 */ /* 0x0008680000000c00 */
[----:B------:R4:W1:Y:S04]  /*8150*/  @P0 LDS.128 R64, [R0+0x400] ;  /* 0x0004000000400984 */ /* 0x0008680000000c00 */
[----:B------:R4:W1:Y:S02]  /*8160*/  @P0 LDS.128 R68, [R8+0x400] ;  /* 0x0004000008440984 */ /* 0x0008640000000c00 */
.L_x_124:
[----:B------:R-:W-:Y:S05]  /*8170*/  BSYNC B1 ;  /* 0x0000000000017941 */ /* 0x000fea0003800000 */
.L_x_123:
[----:B---34-:R-:W-:Y:S05]  /*8180*/  VIADD R0, R39, 0x20 ;  /* 0x0000002027007836 */ /* 0x018fea0000000000 */
[----:B------:R-:W-:Y:S04]  /*8190*/  SHF.R.U32.HI R0, RZ, 0x15, R0 ;  /* 0x00000015ff007819 */ /* 0x000fe80000011600 */
[----:B------:R-:W-:Y:S11]  /*81a0*/  LOP3.LUT P0, RZ, R0, 0x3, R95, 0x48, !PT ;  /* 0x0000000300ff7812 */ /* 0x000ff6000780485f */
[----:B------:R-:W-:Y:S02]  /*81b0*/  @!UPT UIADD3 URZ, UPT, UPT, URZ, URZ, URZ ;  /* 0x000000fffffff290 */ /* 0x000fe4000fffe0ff */
[----:B------:R-:W-:Y:S05]  /*81c0*/  @!P0 BRA `(.L_x_128) ;  /* 0x0000000000408947 */ /* 0x000fea0003800000 */
[----:B------:R-:W3:Y:S01]  /*81d0*/  LDCU.64 UR8, c[0x4][0x70] ;  /* 0x01000e00ff0877ac */ /* 0x000ee20008000a00 */
[----:B------:R-:W-:Y:S01]  /*81e0*/  MOV R3, 0x0 ;  /* 0x0000000000037802 */ /* 0x000fe20000000f00 */
[----:B-1----:R-:W-:Y:S02]  /*81f0*/  HFMA2 R12, -RZ, RZ, 0, 5.9604644775390625e-08 ;  /* 0x00000001ff0c7431 */ /* 0x002fe400000001ff */
[----:B------:R-:W-:Y:S02]  /*8200*/  IMAD.MOV.U32 R8, RZ, RZ, 0x192 ;  /* 0x00000192ff087424 */ /* 0x000fe400078e00ff */
[----:B------:R-:W-:Y:S01]  /*8210*/  IMAD.MOV.U32 R13, RZ, RZ, RZ ;  /* 0x000000ffff0d7224 */ /* 0x000fe200078e00ff */
[----:B------:R-:W1:Y:S01]  /*8220*/  LDCU.64 UR6, c[0x4][0x78] ;  /* 0x01000f00ff0677ac */ /* 0x000e620008000a00 */
[----:B------:R-:W4:Y:S01]  /*8230*/  LDC.64 R2, c[0x4][R3] ;  /* 0x0100000003027b82 */ /* 0x000f220000000a00 */
[----:B------:R-:W5:Y:S01]  /*8240*/  LDCU.64 UR4, c[0x4][0x10] ;  /* 0x01000200ff0477ac */ /* 0x000f620008000a00 */
[----:B---3--:R-:W-:Y:S01]  /*8250*/  MOV R5, UR9 ;  /* 0x0000000900057c02 */ /* 0x008fe20008000f00 */
[----:B------:R-:W-:Y:S01]  /*8260*/  IMAD.U32 R4, RZ, RZ, UR8 ;  /* 0x00000008ff047e24 */ /* 0x000fe2000f8e00ff */
[----:B-1----:R-:W-:Y:S01]  /*8270*/  MOV R7, UR7 ;  /* 0x0000000700077c02 */ /* 0x002fe20008000f00 */
[----:B------:R-:W-:Y:S01]  /*8280*/  IMAD.U32 R6, RZ, RZ, UR6 ;  /* 0x00000006ff067e24 */ /* 0x000fe2000f8e00ff */
[----:B-----5:R-:W-:Y:S01]  /*8290*/  MOV R11, UR5 ;  /* 0x00000005000b7c02 */ /* 0x020fe20008000f00 */
[----:B------:R-:W-:Y:S02]  /*82a0*/  IMAD.U32 R10, RZ, RZ, UR4 ;  /* 0x00000004ff0a7e24 */ /* 0x000fe4000f8e00ff */
[----:B------:R-:W-:Y:S07]  /*82b0*/  LEPC R20, `(.L_x_128) ;  /* 0x000000001014794e */ /* 0x000fee0000000000 */
[----:B--2-4-:R-:W-:Y:S05]  /*82c0*/  CALL.ABS.NOINC R2 ;  /* 0x0000000002007343 */ /* 0x014fea0003c00000 */
.L_x_128:
[----:B------:R-:W-:Y:S01]  /*82d0*/  LOP3.LUT R44, R80, 0xffffe000, RZ, 0xc0, !PT ;  /* 0xffffe000502c7812 */ /* 0x000fe200078ec0ff */
[----:B------:R-:W-:Y:S05]  /*82e0*/  WARPSYNC.ALL ;  /* 0x0000000000007948 */ /* 0x000fea0003800000 */
[----:B------:R-:W-:Y:S01]  /*82f0*/  R2UR UR4, R39 ;  /* 0x00000000270472ca */ /* 0x000fe200000e0000 */
[----:B------:R-:W-:Y:S01]  /*8300*/  IMAD.U32 R124, RZ, RZ, UR47 ;  /* 0x0000002fff7c7e24 */ /* 0x000fe2000f8e00ff */
[----:B------:R-:W-:Y:S01]  /*8310*/  LOP3.LUT R46, R82, 0xffffe000, RZ, 0xc0, !PT ;  /* 0xffffe000522e7812 */ /* 0x000fe200078ec0ff */
[----:B------:R-:W-:Y:S01]  /*8320*/  IMAD.U32 R123, RZ, RZ, UR52 ;  /* 0x00000034ff7b7e24 */ /* 0x000fe2000f8e00ff */
[----:B------:R-:W-:Y:S01]  /*8330*/  LOP3.LUT R48, R83, 0xffffe000, RZ, 0xc0, !PT ;  /* 0xffffe00053307812 */ /* 0x000fe200078ec0ff */
[----:B------:R-:W-:Y:S01]  /*8340*/  BSSY.RECONVERGENT B0, `(.L_x_129) ;  /* 0x000009f000007945 */ /* 0x000fe20003800200 */
[----:B-1----:R-:W-:Y:S02]  /*8350*/  LOP3.LUT R47, R76, 0xffffe000, RZ, 0xc0, !PT ;  /* 0xffffe0004c2f7812 */ /* 0x002fe400078ec0ff */
[----:B------:R-:W-:Y:S02]  /*8360*/  LOP3.LUT R50, R77, 0xffffe000, RZ, 0xc0, !PT ;  /* 0xffffe0004d327812 */ /* 0x000fe400078ec0ff */
[----:B------:R-:W-:Y:S02]  /*8370*/  LOP3.LUT R49, R74, 0xffffe000, RZ, 0xc0, !PT ;  /* 0xffffe0004a317812 */ /* 0x000fe400078ec0ff */
[----:B------:R-:W-:Y:S01]  /*8380*/  ISETP.NE.AND P6, PT, R113, RZ, PT ;  /* 0x000000ff7100720c */ /* 0x000fe20003fc5270 */
[----:B------:R-:W1:Y:S01]  /*8390*/  LDTM.x32 R4, tmem[UR4+0x20] ;  /* 0x00002004000479ee */ /* 0x000e6200082c0000 */
[----:B------:R-:W-:Y:S11]  /*83a0*/  ISETP.NE.AND P0, PT, R110, RZ, PT ;  /* 0x000000ff6e00720c */ /* 0x000ff60003f05270 */
[----:B------:R-:W-:Y:S02]  /*83b0*/  @P6 LEA R124, R124, UR43, 0x3 ;  /* 0x0000002b7c7c6c11 */ /* 0x000fe4000f8e18ff */
[----:B------:R-:W-:Y:S03]  /*83c0*/  @P6 SHF.L.U32 R125, RZ, 0x1f, RZ ;  /* 0x0000001fff7d6819 */ /* 0x000fe600000006ff */
[----:B------:R-:W-:Y:S05]  /*83d0*/  @P6 VIADD R124, R124, 0x40 ;  /* 0x000000407c7c6836 */ /* 0x000fea0000000000 */
[----:B------:R-:W-:Y:S02]  /*83e0*/  @P6 PRMT R123, R123, 0x654, R124 ;  /* 0x000006547b7b6816 */ /* 0x000fe4000000007c */
[----:B------:R-:W-:Y:S01]  /*83f0*/  LEA R124, R51, UR43, 0x3 ;  /* 0x0000002b337c7c11 */ /* 0x000fe2000f8e18ff */
[C---:B-1----:R-:W-:Y:S01]  /*8400*/  FMUL R0, R38.reuse, R4 ;  /* 0x0000000426007220 */ /* 0x042fe20000400000 */
[C---:B------:R-:W-:Y:S01]  /*8410*/  FMUL R2, R38.reuse, R5 ;  /* 0x0000000526027220 */ /* 0x040fe20000400000 */
[C---:B------:R-:W-:Y:S01]  /*8420*/  FMUL R3, R38.reuse, R6 ;  /* 0x0000000626037220 */ /* 0x040fe20000400000 */
[C---:B------:R-:W-:Y:S01]  /*8430*/  FMUL R7, R38.reuse, R7 ;  /* 0x0000000726077220 */ /* 0x040fe20000400000 */
[----:B------:R-:W-:Y:S01]  /*8440*/  FFMA R40, R45, R44, R0 ;  /* 0x0000002c2d287223 */ /* 0x000fe20000000000 */
[----:B------:R-:W-:Y:S01]  /*8450*/  LOP3.LUT R44, R81, 0xffffe000, RZ, 0xc0, !PT ;  /* 0xffffe000512c7812 */ /* 0x000fe200078ec0ff */
[C---:B------:R-:W-:Y:S01]  /*8460*/  FMUL R4, R38.reuse, R8 ;  /* 0x0000000826047220 */ /* 0x040fe20000400000 */
[C---:B------:R-:W-:Y:S01]  /*8470*/  FMUL R5, R38.reuse, R9 ;  /* 0x0000000926057220 */ /* 0x040fe20000400000 */
[----:B------:R-:W-:Y:S01]  /*8480*/  FMUL R6, R38, R10 ;  /* 0x0000000a26067220 */ /* 0x000fe20000400000 */
[----:B------:R-:W-:Y:S01]  /*8490*/  F2FP.TF32.F32.PACK_B R40, R40 ;  /* 0x00000028ff28723e */ /* 0x000fe200024050ff */
[C---:B------:R-:W-:Y:S01]  /*84a0*/  FFMA R41, R45.reuse, R44, R2 ;  /* 0x0000002c2d297223 */ /* 0x040fe20000000002 */
[----:B------:R-:W-:Y:S01]  /*84b0*/  LOP3.LUT R44, R78, 0xffffe000, RZ, 0xc0, !PT ;  /* 0xffffe0004e2c7812 */ /* 0x000fe200078ec0ff */
[----:B------:R-:W-:Y:S01]  /*84c0*/  FFMA R42, R45, R46, R3 ;  /* 0x0000002e2d2a7223 */ /* 0x000fe20000000003 */
[----:B------:R-:W-:Y:S01]  /*84d0*/  LOP3.LUT R46, R79, 0xffffe000, RZ, 0xc0, !PT ;  /* 0xffffe0004f2e7812 */ /* 0x000fe200078ec0ff */
[C---:B------:R-:W-:Y:S01]  /*84e0*/  FFMA R43, R45.reuse, R48, R7 ;  /* 0x000000302d2b7223 */ /* 0x040fe20000000007 */
[----:B------:R-:W-:Y:S01]  /*84f0*/  F2FP.TF32.F32.PACK_B R41, R41 ;  /* 0x00000029ff29723e */ /* 0x000fe200024050ff */
[----:B------:R-:W-:Y:S01]  /*8500*/  FMUL R11, R38, R11 ;  /* 0x0000000b260b7220 */ /* 0x000fe20000400000 */
[----:B------:R-:W-:Y:S01]  /*8510*/  F2FP.TF32.F32.PACK_B R42, R42 ;  /* 0x0000002aff2a723e */ /* 0x000fe200024050ff */
[C---:B------:R-:W-:Y:S01]  /*8520*/  FFMA R4, R45.reuse, R47, R4 ;  /* 0x0000002f2d047223 */ /* 0x040fe20000000004 */
[----:B------:R-:W-:Y:S01]  /*8530*/  F2FP.TF32.F32.PACK_B R43, R43 ;  /* 0x0000002bff2b723e */ /* 0x000fe200024050ff */
        /* <DEDUP_REMOVED lines=8> */
[----:B------:R1:W-:Y:S01]  /*85c0*/  STS.128 [R116+UR43+0x4400], R40 ;  /* 0x0044002874007988 */ /* 0x0003e20008000c2b */
[----:B------:R-:W-:Y:S01]  /*85d0*/  F2FP.TF32.F32.PACK_B R5, R5 ;  /* 0x00000005ff05723e */ /* 0x000fe200024050ff */
[C---:B------:R-:W-:Y:S01]  /*85e0*/  FMUL R9, R38.reuse, R13 ;  /* 0x0000000d26097220 */ /* 0x040fe20000400000 */
[----:B------:R-:W-:Y:S01]  /*85f0*/  F2FP.TF32.F32.PACK_B R6, R6 ;  /* 0x00000006ff06723e */ /* 0x000fe200024050ff */
[C---:B------:R-:W-:Y:S01]  /*8600*/  FMUL R10, R38.reuse, R14 ;  /* 0x0000000e260a7220 */ /* 0x040fe20000400000 */
[----:B------:R-:W-:Y:S01]  /*8610*/  F2FP.TF32.F32.PACK_B R7, R7 ;  /* 0x00000007ff07723e */ /* 0x000fe200024050ff */
[----:B------:R-:W-:Y:S01]  /*8620*/  FMUL R15, R38, R15 ;  /* 0x0000000f260f7220 */ /* 0x000fe20000400000 */
[----:B------:R-:W-:Y:S01]  /*8630*/  LOP3.LUT R46, R53, 0xffffe000, RZ, 0xc0, !PT ;  /* 0xffffe000352e7812 */ /* 0x000fe200078ec0ff */
[C---:B------:R-:W-:Y:S01]  /*8640*/  FFMA R8, R45.reuse, R47, R8 ;  /* 0x0000002f2d087223 */ /* 0x040fe20000000008 */
[----:B------:R-:W-:Y:S01]  /*8650*/  LOP3.LUT R47, R52, 0xffffe000, RZ, 0xc0, !PT ;  /* 0xffffe000342f7812 */ /* 0x000fe200078ec0ff */
[----:B------:R-:W-:Y:S01]  /*8660*/  FFMA R9, R45, R48, R9 ;  /* 0x000000302d097223 */ /* 0x000fe20000000009 */
[----:B------:R-:W-:Y:S01]  /*8670*/  LOP3.LUT R48, R55, 0xffffe000, RZ, 0xc0, !PT ;  /* 0xffffe00037307812 */ /* 0x000fe200078ec0ff */
[C---:B------:R-:W-:Y:S01]  /*8680*/  FFMA R10, R45.reuse, R49, R10 ;  /* 0x000000312d0a7223 */ /* 0x040fe2000000000a */
[----:B------:R-:W-:Y:S01]  /*8690*/  LOP3.LUT R49, R54, 0xffffe000, RZ, 0xc0, !PT ;  /* 0xffffe00036317812 */ /* 0x000fe200078ec0ff */
[C---:B------:R-:W-:Y:S01]  /*86a0*/  FFMA R11, R45.reuse, R44, R15 ;  /* 0x0000002c2d0b7223 */ /* 0x040fe2000000000f */
[----:B------:R-:W-:Y:S01]  /*86b0*/  LOP3.LUT R44, R56, 0xffffe000, RZ, 0xc0, !PT ;  /* 0xffffe000382c7812 */ /* 0x000fe200078ec0ff */
[C---:B------:R-:W-:Y:S01]  /*86c0*/  FMUL R12, R38.reuse, R16 ;  /* 0x00000010260c7220 */ /* 0x040fe20000400000 */
[----:B------:R-:W-:Y:S01]  /*86d0*/  F2FP.TF32.F32.PACK_B R8, R8 ;  /* 0x00000008ff08723e */ /* 0x000fe200024050ff */
[C---:B------:R-:W-:Y:S01]  /*86e0*/  FMUL R13, R38.reuse, R17 ;  /* 0x00000011260d7220 */ /* 0x040fe20000400000 */
[----:B------:R-:W-:Y:S01]  /*86f0*/  F2FP.TF32.F32.PACK_B R9, R9 ;  /* 0x00000009ff09723e */ /* 0x000fe200024050ff */
[----:B------:R1:W-:Y:S01]  /*8700*/  STS.128 [R115+0x4400], R4 ;  /* 0x0044000473007388 */ /* 0x0003e20000000c00 */
[----:B------:R-:W-:Y:S01]  /*8710*/  F2FP.TF32.F32.PACK_B R10, R10 ;  /* 0x0000000aff0a723e */ /* 0x000fe200024050ff */
[C---:B------:R-:W-:Y:S01]  /*8720*/  FMUL R14, R38.reuse, R18 ;  /* 0x00000012260e7220 */ /* 0x040fe20000400000 */
[----:B------:R-:W-:Y:S01]  /*8730*/  F2FP.TF32.F32.PACK_B R11, R11 ;  /* 0x0000000bff0b723e */ /* 0x000fe200024050ff */
[----:B------:R-:W-:Y:S01]  /*8740*/  FMUL R19, R38, R19 ;  /* 0x0000001326137220 */ /* 0x000fe20000400000 */
[C---:B------:R-:W-:Y:S01]  /*8750*/  FFMA R12, R45.reuse, R47, R12 ;  /* 0x0000002f2d0c7223 */ /* 0x040fe2000000000c */
[----:B------:R-:W-:Y:S01]  /*8760*/  LOP3.LUT R47, R58, 0xffffe000, RZ, 0xc0, !PT ;  /* 0xffffe0003a2f7812 */ /* 0x000fe200078ec0ff */
[C---:B------:R-:W-:Y:S01]  /*8770*/  FMUL R16, R38.reuse, R20 ;  /* 0x0000001426107220 */ /* 0x040fe20000400000 */
[----:B------:R-:W-:Y:S01]  /*8780*/  FFMA R13, R45, R46, R13 ;  /* 0x0000002e2d0d7223 */ /* 0x000fe2000000000d */
[----:B------:R-:W-:Y:S01]  /*8790*/  LOP3.LUT R46, R59, 0xffffe000, RZ, 0xc0, !PT ;  /* 0xffffe0003b2e7812 */ /* 0x000fe200078ec0ff */
[C---:B------:R-:W-:Y:S01]  /*87a0*/  FFMA R14, R45.reuse, R49, R14 ;  /* 0x000000312d0e7223 */ /* 0x040fe2000000000e */
[----:B------:R-:W-:Y:S01]  /*87b0*/  F2FP.TF32.F32.PACK_B R12, R12 ;  /* 0x0000000cff0c723e */ /* 0x000fe200024050ff */
        /* <DEDUP_REMOVED lines=8> */
[----:B------:R-:W-:Y:S01]  /*8840*/  FMUL R18, R38, R22 ;  /* 0x0000001626127220 */ /* 0x000fe20000400000 */
[----:B------:R-:W-:Y:S01]  /*8850*/  LOP3.LUT R49, R60, 0xffffe000, RZ, 0xc0, !PT ;  /* 0xffffe0003c317812 */ /* 0x000fe200078ec0ff */
[----:B------:R-:W-:Y:S01]  /*8860*/  FMUL R23, R38, R23 ;  /* 0x0000001726177220 */ /* 0x000fe20000400000 */
[----:B------:R-:W-:Y:S01]  /*8870*/  LOP3.LUT R48, R61, 0xffffe000, RZ, 0xc0, !PT ;  /* 0xffffe0003d307812 */ /* 0x000fe200078ec0ff */
[----:B------:R1:W-:Y:S01]  /*8880*/  STS.128 [R105+0x4400], R12 ;  /* 0x0044000c69007388 */ /* 0x0003e20000000c00 */
[----:B------:R-:W-:Y:S01]  /*8890*/  F2FP.TF32.F32.PACK_B R16, R16 ;  /* 0x00000010ff10723e */ /* 0x000fe200024050ff */
[C---:B------:R-:W-:Y:S01]  /*88a0*/  FFMA R17, R45.reuse, R44, R17 ;  /* 0x0000002c2d117223 */ /* 0x040fe20000000011 */
[----:B------:R-:W-:Y:S01]  /*88b0*/  LOP3.LUT R44, R62, 0xffffe000, RZ, 0xc0, !PT ;  /* 0xffffe0003e2c7812 */ /* 0x000fe200078ec0ff */
[C---:B------:R-:W-:Y:S01]  /*88c0*/  FFMA R18, R45.reuse, R47, R18 ;  /* 0x0000002f2d127223 */ /* 0x040fe20000000012 */
[----:B------:R-:W-:Y:S01]  /*88d0*/  LOP3.LUT R47, R64, 0xffffe000, RZ, 0xc0, !PT ;  /* 0xffffe000402f7812 */ /* 0x000fe200078ec0ff */
[----:B------:R-:W-:Y:S01]  /*88e0*/  FFMA R19, R45, R46, R23 ;  /* 0x0000002e2d137223 */ /* 0x000fe20000000017 */
[----:B------:R-:W-:Y:S01]  /*88f0*/  LOP3.LUT R46, R63, 0xffffe000, RZ, 0xc0, !PT ;  /* 0xffffe0003f2e7812 */ /* 0x000fe200078ec0ff */
[C---:B------:R-:W-:Y:S01]  /*8900*/  FMUL R20, R38.reuse, R24 ;  /* 0x0000001826147220 */ /* 0x040fe20000400000 */
[C---:B------:R-:W-:Y:S01]  /*8910*/  FMUL R21, R38.reuse, R25 ;  /* 0x0000001926157220 */ /* 0x040fe20000400000 */
[C---:B------:R-:W-:Y:S01]  /*8920*/  FMUL R22, R38.reuse, R26 ;  /* 0x0000001a26167220 */ /* 0x040fe20000400000 */
[C---:B------:R-:W-:Y:S01]  /*8930*/  FMUL R27, R38.reuse, R27 ;  /* 0x0000001b261b7220 */ /* 0x040fe20000400000 */
[----:B------:R-:W-:Y:S01]  /*8940*/  F2FP.TF32.F32.PACK_B R17, R17 ;  /* 0x00000011ff11723e */ /* 0x000fe200024050ff */
[C---:B------:R-:W-:Y:S01]  /*8950*/  FFMA R20, R45.reuse, R49, R20 ;  /* 0x000000312d147223 */ /* 0x040fe20000000014 */
[----:B------:R-:W-:Y:S01]  /*8960*/  F2FP.TF32.F32.PACK_B R18, R18 ;  /* 0x00000012ff12723e */ /* 0x000fe200024050ff */
[C---:B------:R-:W-:Y:S01]  /*8970*/  FFMA R21, R45.reuse, R48, R21 ;  /* 0x000000302d157223 */ /* 0x040fe20000000015 */
[----:B------:R-:W-:Y:S01]  /*8980*/  F2FP.TF32.F32.PACK_B R19, R19 ;  /* 0x00000013ff13723e */ /* 0x000fe200024050ff */
[C---:B------:R-:W-:Y:S01]  /*8990*/  FFMA R22, R45.reuse, R44, R22 ;  /* 0x0000002c2d167223 */ /* 0x040fe20000000016 */
[----:B------:R-:W-:Y:S01]  /*89a0*/  FFMA R23, R45, R46, R27 ;  /* 0x0000002e2d177223 */ /* 0x000fe2000000001b */
[C---:B------:R-:W-:Y:S01]  /*89b0*/  FMUL R24, R38.reuse, R28 ;  /* 0x0000001c26187220 */ /* 0x040fe20000400000 */
[----:B------:R-:W-:Y:S01]  /*89c0*/  LOP3.LUT R48, R65, 0xffffe000, RZ, 0xc0, !PT ;  /* 0xffffe00041307812 */ /* 0x000fe200078ec0ff */
[----:B------:R1:W-:Y:S01]  /*89d0*/  STS.128 [R104+0x4400], R16 ;  /* 0x0044001068007388 */ /* 0x0003e20000000c00 */
        /* <DEDUP_REMOVED lines=13> */
[----:B------:R-:W-:Y:S01]  /*8ab0*/  LOP3.LUT R47, R68, 0xffffe000, RZ, 0xc0, !PT ;  /* 0xffffe000442f7812 */ /* 0x000fe200078ec0ff */
        /* <DEDUP_REMOVED lines=30> */
[----:B------:R-:W-:Y:S02]  /*8ca0*/  UIADD3 UR4, UP0, UPT, UR54, 0x680, URZ ;  /* 0x0000068036047890 */ /* 0x000fe4000ff1e0ff */
[----:B------:R-:W-:Y:S02]  /*8cb0*/  UIADD3 UR9, UPT, UPT, UR49, 0x20, URZ ;  /* 0x0000002031097890 */ /* 0x000fe4000fffe0ff */
[----:B------:R-:W-:Y:S02]  /*8cc0*/  UIADD3 UR8, UPT, UPT, UR43, 0x4400, URZ ;  /* 0x000044002b087890 */ /* 0x000fe4000fffe0ff */
[----:B------:R-:W-:Y:S01]  /*8cd0*/  UIADD3.X UR5, UPT, UPT, URZ, UR55, URZ, UP0, !UPT ;  /* 0x00000037ff057290 */ /* 0x000fe200087fe4ff */
[----:B------:R-:W-:Y:S01]  /*8ce0*/  UMOV UR10, UR50 ;  /* 0x00000032000a7c82 */ /* 0x000fe20008000000 */
[----:B------:R-:W-:Y:S07]  /*8cf0*/  UMOV UR11, UR36 ;  /* 0x00000024000b7c82 */ /* 0x000fee0008000000 */
[----:B------:R3:W-:Y:S01]  /*8d00*/  UTMASTG.3D [UR8], [UR4] ;  /* 0x00000008040073b5 */ /* 0x0007e20008010000 */
[----:B------:R0:W-:Y:S01]  /*8d10*/  UTMACMDFLUSH ;  /* 0x00000000000079b7 */ /* 0x0001e20000000000 */
[----:B---3--:R-:W-:Y:S04]  /*8d20*/  DEPBAR.LE SB0, 0x1 ;  /* 0x000080400000791a */ /* 0x008fe80000000000 */
.L_x_130:
[----:B------:R-:W-:Y:S05]  /*8d30*/  BSYNC.RECONVERGENT B0 ;  /* 0x0000000000007941 */ /* 0x000fea0003800200 */
.L_x_129:
[----:B------:R-:W-:Y:S01]  /*8d40*/  BAR.SYNC.DEFER_BLOCKING 0x1, 0x80 ;  /* 0x0042000000007b1d */ /* 0x000fe20000010000 */
[----:B------:R-:W-:Y:S04]  /*8d50*/  UIADD3 UR4, UPT, UPT, UR47, 0x1, URZ ;  /* 0x000000012f047890 */ /* 0x000fe8000fffe0ff */
[----:B------:R-:W-:Y:S04]  /*8d60*/  UISETP.NE.AND UP0, UPT, UR4, 0x4, UPT ;  /* 0x000000040400788c */ /* 0x000fe8000bf05270 */
[----:B------:R-:W-:Y:S01]  /*8d70*/  USEL UR46, UR4, URZ, UP0 ;  /* 0x000000ff042e7287 */ /* 0x000fe20008000000 */
[----:B------:R3:W-:Y:S01]  /*8d80*/  @P6 SYNCS.ARRIVE.TRANS64.RED.A1T0 RZ, [R123+URZ], RZ ;  /* 0x000000ff7bff69a7 */ /* 0x0007e200081004ff */
[----:B------:R-:W-:Y:S01]  /*8d90*/  BSSY B1, `(.L_x_131) ;  /* 0x0000020000017945 */ /* 0x000fe20003800000 */
[----:B------:R-:W4:Y:S02]  /*8da0*/  @P6 SYNCS.PHASECHK.TRANS64.TRYWAIT P0, [R124+URZ+0x20], R125 ;  /* 0x0000207d7c0065a7 */ /* 0x000f2400080011ff */
[----:B----4-:R-:W-:Y:S01]  /*8db0*/  @P6 SEL R120, RZ, 0x1, !P0 ;  /* 0x00000001ff786807 */ /* 0x010fe20004000000 */
[----:B---3--:R-:W-:Y:S06]  /*8dc0*/  @!P6 BRA `(.L_x_132) ;  /* 0x000000000070e947 */ /* 0x008fec0003800000 */
[----:B------:R-:W-:Y:S01]  /*8dd0*/  ISETP.NE.AND P1, PT, R122, RZ, PT ;  /* 0x000000ff7a00720c */ /* 0x000fe20003f25270 */
[----:B------:R-:W-:Y:S01]  /*8de0*/  BSSY B0, `(.L_x_133) ;  /* 0x000000b000007945 */ /* 0x000fe20003800000 */
[----:B------:R-:W-:Y:S11]  /*8df0*/  ISETP.NE.AND P0, PT, R120, RZ, PT ;  /* 0x000000ff7800720c */ /* 0x000ff60003f05270 */
[----:B-1----:R-:W-:Y:S05]  /*8e00*/  @P1 IMAD R4, R51, 0x4000, R116 ;  /* 0x0000400033041824 */ /* 0x002fea00078e0274 */
[----:B------:R-:W-:Y:S04]  /*8e10*/  @P1 IADD3 R6, PT, PT, R4, UR43, RZ ;  /* 0x0000002b04061c10 */ /* 0x000fe8000fffe0ff */
[----:B------:R-:W-:Y:S01]  /*8e20*/  @P1 IADD3 R2, PT, PT, R119, R6, RZ ;  /* 0x0000000677021210 */ /* 0x000fe20007ffe0ff */
[--C-:B------:R-:W-:Y:S02]  /*8e30*/  @P1 IMAD.IADD R0, R118, 0x1, R6.reuse ;  /* 0x0000000176001824 */ /* 0x100fe400078e0206 */
[----:B------:R-:W-:Y:S01]  /*8e40*/  @P1 IMAD.IADD R3, R121, 0x1, R6 ;  /* 0x0000000179031824 */ /* 0x000fe200078e0206 */
[----:B------:R-:W-:Y:S06]  /*8e50*/  @P0 BRA `(.L_x_134) ;  /* 0x00000000000c0947 */ /* 0x000fec0003800000 */
[----:B------:R-:W-:Y:S04]  /*8e60*/  SHF.L.U32 R5, RZ, 0x1f, RZ ;  /* 0x0000001fff057819 */ /* 0x000fe800000006ff */
[----:B------:R-:W1:Y:S02]  /*8e70*/  SYNCS.PHASECHK.TRANS64.TRYWAIT P0, [R124+URZ+0x20], R5 ;  /* 0x000020057c0075a7 */ /* 0x000e6400080011ff */
[----:B-1----:R-:W-:Y:S05]  /*8e80*/  @!P0 BRA `(.L_x_135) ;  /* 0x0000006400108947 */ /* 0x002fea0003800000 */
.L_x_134:
[----:B------:R-:W-:Y:S05]  /*8e90*/  BSYNC B0 ;  /* 0x0000000000007941 */ /* 0x000fea0003800000 */
.L_x_133:
[----:B------:R-:W-:Y:S01]  /*8ea0*/  ISETP.NE.AND P0, PT, R122, RZ, PT ;  /* 0x000000ff7a00720c */ /* 0x000fe20003f05270 */
[----:B------:R-:W-:Y:S11]  /*8eb0*/  VIADD R51, R51, 0x1 ;  /* 0x0000000133337836 */ /* 0x000ff60000000000 */
[----:B------:R-:W-:Y:S01]  /*8ec0*/  @!UPT UIADD3 URZ, UPT, UPT, URZ, URZ, URZ ;  /* 0x000000fffffff290 */ /* 0x000fe2000fffe0ff */
[----:B------:R3:W4:Y:S01]  /*8ed0*/  @P0 LDS.128 R80, [R4+UR43+0x400] ;  /* 0x0004002b04500984 */ /* 0x0007220008000c00 */
[--C-:B------:R-:W-:Y:S01]  /*8ee0*/  @P0 IMAD.IADD R6, R119, 0x1, R0.reuse ;  /* 0x0000000177060824 */ /* 0x100fe200078e0200 */
[C---:B-1----:R-:W-:Y:S01]  /*8ef0*/  @P0 IADD3 R5, PT, PT, R121.reuse, R2, RZ ;  /* 0x0000000279050210 */ /* 0x042fe20007ffe0ff */
        /* <DEDUP_REMOVED lines=9> */
.L_x_132:
[----:B------:R-:W-:Y:S05]  /*8f90*/  BSYNC B1 ;  /* 0x0000000000017941 */ /* 0x000fea0003800000 */
.L_x_131:
[----:B---3--:R-:W-:Y:S05]  /*8fa0*/  VIADD R0, R39, 0x40 ;  /* 0x0000004027007836 */ /* 0x008fea0000000000 */
        /* <DEDUP_REMOVED lines=10> */
[----:B------:R-:W2:Y:S01]  /*9050*/  LDC.64 R2, c[0x4][R3] ;  /* 0x0100000003027b82 */ /* 0x000ea20000000a00 */
        /* <DEDUP_REMOVED lines=9> */
.L_x_136:
[----:B----4-:R-:W-:Y:S01]  /*90f0*/  LOP3.LUT R44, R80, 0xffffe000, RZ, 0xc0, !PT ;  /* 0xffffe000502c7812 */ /* 0x010fe200078ec0ff */
        /* <DEDUP_REMOVED lines=165> */
.L_x_138:
[----:B------:R-:W-:Y:S05]  /*9b50*/  BSYNC.RECONVERGENT B0 ;  /* 0x0000000000007941 */ /* 0x000fea0003800200 */
.L_x_137:
[----:B------:R-:W-:Y:S01]  /*9b60*/  BAR.SYNC.DEFER_BLOCKING 0x1, 0x80 ;  /* 0x0042000000007b1d */ /* 0x000fe20000010000 */
[----:B------:R-:W-:Y:S04]  /*9b70*/  UIADD3 UR4, UPT, UPT, UR46, 0x1, URZ ;  /* 0x000000012e047890 */ /* 0x000fe8000fffe0ff */
[----:B------:R-:W-:Y:S04]  /*9b80*/  UISETP.NE.AND UP0, UPT, UR4, 0x4, UPT ;  /* 0x000000040400788c */ /* 0x000fe8000bf05270 */
[----:B------:R-:W-:Y:S01]  /*9b90*/  USEL UR44, UR4, URZ, UP0 ;  /* 0x000000ff042c7287 */ /* 0x000fe20008000000 */
[----:B------:R3:W-:Y:S01]  /*9ba0*/  @P6 SYNCS.ARRIVE.TRANS64.RED.A1T0 RZ, [R123+URZ], RZ ;  /* 0x000000ff7bff69a7 */ /* 0x0007e200081004ff */
[----:B------:R-:W-:Y:S01]  /*9bb0*/  BSSY B1, `(.L_x_139) ;  /* 0x0000023000017945 */ /* 0x000fe20003800000 */
[----:B------:R-:W4:Y:S01]  /*9bc0*/  @P6 SYNCS.PHASECHK.TRANS64.TRYWAIT P0, [R124+URZ+0x20], R125 ;  /* 0x0000207d7c0065a7 */ /* 0x000f2200080011ff */
[----:B---3--:R-:W-:Y:S01]  /*9bd0*/  HFMA2 R123, -RZ, RZ, 0, 0 ;  /* 0x00000000ff7b7431 */ /* 0x008fe200000001ff */
[----:B----4-:R-:W-:Y:S01]  /*9be0*/  @P6 SEL R120, RZ, 0x1, !P0 ;  /* 0x00000001ff786807 */ /* 0x010fe20004000000 */
[----:B------:R-:W-:Y:S06]  /*9bf0*/  @!P6 BRA `(.L_x_140) ;  /* 0x000000000078e947 */ /* 0x000fec0003800000 */
        /* <DEDUP_REMOVED lines=12> */
.L_x_142:
[----:B------:R-:W-:Y:S05]  /*9cc0*/  BSYNC B0 ;  /* 0x0000000000007941 */ /* 0x000fea0003800000 */
.L_x_141:
[----:B------:R-:W-:Y:S02]  /*9cd0*/  ISETP.NE.AND P0, PT, R122, RZ, PT ;  /* 0x000000ff7a00720c */ /* 0x000fe40003f05270 */
[----:B------:R-:W-:Y:S11]  /*9ce0*/  IADD3 R51, PT, PT, R51, 0x1, RZ ;  /* 0x0000000133337810 */ /* 0x000ff60007ffe0ff */
[----:B------:R3:W4:Y:S01]  /*9cf0*/  @P0 LDS.128 R80, [R4+UR43+0x400] ;  /* 0x0004002b04500984 */ /* 0x0007220008000c00 */
[----:B------:R-:W-:Y:S01]  /*9d00*/  @P0 IMAD.IADD R6, R119, 0x1, R0 ;  /* 0x0000000177060824 */ /* 0x000fe200078e0200 */
[C---:B------:R-:W-:Y:S01]  /*9d10*/  @P0 IADD3 R7, PT, PT, R121.reuse, R0, RZ ;  /* 0x0000000079070210 */ /* 0x040fe20007ffe0ff */
[C---:B-1----:R-:W-:Y:S01]  /*9d20*/  @P0 IMAD.IADD R5, R121.reuse, 0x1, R2 ;  /* 0x0000000179050824 */ /* 0x042fe200078e0202 */
[----:B------:R3:W1:Y:S01]  /*9d30*/  @P0 LDS.128 R76, [R3+0x400] ;  /* 0x00040000034c0984 */ /* 0x0006620000000c00 */
[----:B------:R-:W-:Y:S03]  /*9d40*/  @P0 IMAD.IADD R8, R121, 0x1, R6 ;  /* 0x0000000179080824 */ /* 0x000fe600078e0206 */
[----:B------:R3:W1:Y:S04]  /*9d50*/  @P0 LDS.128 R72, [R2+0x400] ;  /* 0x0004000002480984 */ /* 0x0006680000000c00 */
[----:B------:R3:W1:Y:S04]  /*9d60*/  @P0 LDS.128 R52, [R5+0x400] ;  /* 0x0004000005340984 */ /* 0x0006680000000c00 */
[----:B------:R3:W1:Y:S04]  /*9d70*/  @P0 LDS.128 R56, [R0+0x400] ;  /* 0x0004000000380984 */ /* 0x0006680000000c00 */
[----:B------:R3:W1:Y:S04]  /*9d80*/  @P0 LDS.128 R60, [R7+0x400] ;  /* 0x00040000073c0984 */ /* 0x0006680000000c00 */
[----:B------:R3:W1:Y:S04]  /*9d90*/  @P0 LDS.128 R64, [R6+0x400] ;  /* 0x0004000006400984 */ /* 0x0006680000000c00 */
[----:B------:R3:W1:Y:S01]  /*9da0*/  @P0 LDS.128 R68, [R8+0x400] ;  /* 0x0004000008440984 */ /* 0x0006620000000c00 */
[C---:B------:R-:W-:Y:S04]  /*9db0*/  ISETP.NE.AND P0, PT, R51.reuse, 0x4, PT ;  /* 0x000000043300780c */ /* 0x040fe80003f05270 */
[----:B------:R-:W-:Y:S02]  /*9dc0*/  SEL R51, R51, RZ, P0 ;  /* 0x000000ff33337207 */ /* 0x000fe40000000000 */
[----:B------:R-:W-:Y:S02]  /*9dd0*/  SEL R123, RZ, 0x1, P0 ;  /* 0x00000001ff7b7807 */ /* 0x000fe40000000000 */
.L_x_140:
[----:B------:R-:W-:Y:S05]  /*9de0*/  BSYNC B1 ;  /* 0x0000000000017941 */ /* 0x000fea0003800000 */
.L_x_139:
        /* <DEDUP_REMOVED lines=21> */
.L_x_144:
        /* <DEDUP_REMOVED lines=14> */
[----:B------:R-:W-:Y:S05]  /*a020*/  @P6 LEA R125, R125, UR43, 0x3 ;  /* 0x0000002b7d7d6c11 */ /* 0x000fea000f8e18ff */
        /* <DEDUP_REMOVED lines=10> */
[----:B------:R-:W-:Y:S01]  /*a0d0*/  @P6 SHF.L.U32 R0, R123, 0x1f, RZ ;  /* 0x0000001f7b006819 */ /* 0x000fe200000006ff */
        /* <DEDUP_REMOVED lines=8> */
[C---:B------:R-:W-:Y:S01]  /*a160*/  FMUL R6, R38.reuse, R10 ;  /* 0x0000000a26067220 */ /* 0x040fe20000400000 */
[----:B------:R-:W-:Y:S01]  /*a170*/  F2FP.TF32.F32.PACK_B R42, R42 ;  /* 0x0000002aff2a723e */ /* 0x000fe200024050ff */
[----:B------:R-:W-:Y:S01]  /*a180*/  FMUL R11, R38, R11 ;  /* 0x0000000b260b7220 */ /* 0x000fe20000400000 */
[----:B------:R-:W-:Y:S01]  /*a190*/  F2FP.TF32.F32.PACK_B R43, R43 ;  /* 0x0000002bff2b723e */ /* 0x000fe200024050ff */
[C---:B------:R-:W-:Y:S01]  /*a1a0*/  FFMA R4, R45.reuse, R47, R4 ;  /* 0x0000002f2d047223 */ /* 0x040fe20000000004 */
[----:B------:R-:W-:Y:S01]  /*a1b0*/  LOP3.LUT R47, R72, 0xffffe000, RZ, 0xc0, !PT ;  /* 0xffffe000482f7812 */ /* 0x000fe200078ec0ff */
[----:B------:R-:W-:Y:S01]  /*a1c0*/  FFMA R5, R45, R50, R5 ;  /* 0x000000322d057223 */ /* 0x000fe20000000005 */
[----:B------:R-:W-:Y:S01]  /*a1d0*/  LOP3.LUT R48, R73, 0xffffe000, RZ, 0xc0, !PT ;  /* 0xffffe00049307812 */ /* 0x000fe200078ec0ff */
[----:B------:R-:W-:Y:S01]  /*a1e0*/  FFMA R6, R45, R44, R6 ;  /* 0x0000002c2d067223 */ /* 0x000fe20000000006 */
[----:B------:R-:W-:Y:S01]  /*a1f0*/  LOP3.LUT R44, R75, 0xffffe000, RZ, 0xc0, !PT ;  /* 0xffffe0004b2c7812 */ /* 0x000fe200078ec0ff */
[----:B------:R-:W-:Y:S01]  /*a200*/  FFMA R7, R45, R46, R11 ;  /* 0x0000002e2d077223 */ /* 0x000fe2000000000b */
[----:B------:R-:W-:Y:S01]  /*a210*/  F2FP.TF32.F32.PACK_B R4, R4 ;  /* 0x00000004ff04723e */ /* 0x000fe200024050ff */
[C---:B------:R-:W-:Y:S01]  /*a220*/  FMUL R8, R38.reuse, R12 ;  /* 0x0000000c26087220 */ /* 0x040fe20000400000 */
[----:B------:R-:W-:Y:S01]  /*a230*/  F2FP.TF32.F32.PACK_B R5, R5 ;  /* 0x00000005ff05723e */ /* 0x000fe200024050ff */
[----:B------:R1:W-:Y:S01]  /*a240*/  STS.128 [R116+UR43+0xc400], R40 ;  /* 0x00c4002874007988 */ /* 0x0003e20008000c2b */
[----:B------:R-:W-:Y:S01]  /*a250*/  F2FP.TF32.F32.PACK_B R6, R6 ;  /* 0x00000006ff06723e */ /* 0x000fe200024050ff */
[C---:B------:R-:W-:Y:S01]  /*a260*/  FMUL R9, R38.reuse, R13 ;  /* 0x0000000d26097220 */ /* 0x040fe20000400000 */
[----:B------:R-:W-:Y:S01]  /*a270*/  F2FP.TF32.F32.PACK_B R7, R7 ;  /* 0x00000007ff07723e */ /* 0x000fe200024050ff */
[C---:B------:R-:W-:Y:S01]  /*a280*/  FMUL R10, R38.reuse, R14 ;  /* 0x0000000e260a7220 */ /* 0x040fe20000400000 */
[----:B------:R-:W-:Y:S01]  /*a290*/  LOP3.LUT R46, R53, 0xffffe000, RZ, 0xc0, !PT ;  /* 0xffffe000352e7812 */ /* 0x000fe200078ec0ff */
[----:B------:R-:W-:Y:S01]  /*a2a0*/  FMUL R15, R38, R15 ;  /* 0x0000000f260f7220 */ /* 0x000fe20000400000 */
        /* <DEDUP_REMOVED lines=111> */
.L_x_146:
[----:B------:R-:W-:Y:S05]  /*a9a0*/  BSYNC.RECONVERGENT B0 ;  /* 0x0000000000007941 */ /* 0x000fea0003800200 */
.L_x_145:
        /* <DEDUP_REMOVED lines=18> */
[----:B------:R-:W-:Y:S04]  /*aad0*/  SHF.L.U32 R6, R123, 0x1f, RZ ;  /* 0x0000001f7b067819 */ /* 0x000fe800000006ff */
[----:B------:R-:W1:Y:S02]  /*aae0*/  SYNCS.PHASECHK.TRANS64.TRYWAIT P0, [R125+URZ+0x20], R6 ;  /* 0x000020067d0075a7 */ /* 0x000e6400080011ff */
[----:B-1----:R-:W-:Y:S05]  /*aaf0*/  @!P0 BRA `(.L_x_151) ;  /* 0x00000048001c8947 */ /* 0x002fea0003800000 */
.L_x_150:
[----:B------:R-:W-:Y:S05]  /*ab00*/  BSYNC B0 ;  /* 0x0000000000007941 */ /* 0x000fea0003800000 */
.L_x_149:
[----:B------:R-:W-:Y:S01]  /*ab10*/  ISETP.NE.AND P0, PT, R122, RZ, PT ;  /* 0x000000ff7a00720c */ /* 0x000fe20003f05270 */
[----:B------:R-:W-:Y:S11]  /*ab20*/  VIADD R51, R51, 0x1 ;  /* 0x0000000133337836 */ /* 0x000ff60000000000 */
[----:B------:R-:W-:Y:S01]  /*ab30*/  @!UPT UIADD3 URZ, UPT, UPT, URZ, URZ, URZ ;  /* 0x000000fffffff290 */ /* 0x000fe2000fffe0ff */
[----:B------:R3:W4:Y:S01]  /*ab40*/  @P0 LDS.128 R80, [R4+UR43+0x400] ;  /* 0x0004002b04500984 */ /* 0x0007220008000c00 */
[----:B-1----:R-:W-:Y:S02]  /*ab50*/  @P0 IMAD.IADD R6, R119, 0x1, R0 ;  /* 0x0000000177060824 */ /* 0x002fe400078e0200 */
[C---:B------:R-:W-:Y:S01]  /*ab60*/  @P0 IMAD.IADD R5, R121.reuse, 0x1, R2 ;  /* 0x0000000179050824 */ /* 0x040fe200078e0202 */
[----:B------:R1:W1:Y:S01]  /*ab70*/  @P0 LDS.128 R76, [R3+0x400] ;  /* 0x00040000034c0984 */ /* 0x0002620000000c00 */
[C---:B------:R-:W-:Y:S02]  /*ab80*/  @P0 IMAD.IADD R7, R121.reuse, 0x1, R0 ;  /* 0x0000000179070824 */ /* 0x040fe400078e0200 */
[----:B------:R-:W-:Y:S01]  /*ab90*/  @P0 IMAD.IADD R8, R121, 0x1, R6 ;  /* 0x0000000179080824 */ /* 0x000fe200078e0206 */
[----:B------:R1:W1:Y:S04]  /*aba0*/  @P0 LDS.128 R72, [R2+0x400] ;  /* 0x0004000002480984 */ /* 0x0002680000000c00 */
[----:B------:R1:W1:Y:S04]  /*abb0*/  @P0 LDS.128 R52, [R5+0x400] ;  /* 0x0004000005340984 */ /* 0x0002680000000c00 */
[----:B------:R1:W1:Y:S04]  /*abc0*/  @P0 LDS.128 R56, [R0+0x400] ;  /* 0x0004000000380984 */ /* 0x0002680000000c00 */
[----:B------:R1:W1:Y:S04]  /*abd0*/  @P0 LDS.128 R60, [R7+0x400] ;  /* 0x00040000073c0984 */ /* 0x0002680000000c00 */
[----:B------:R1:W1:Y:S04]  /*abe0*/  @P0 LDS.128 R64, [R6+0x400] ;  /* 0x0004000006400984 */ /* 0x0002680000000c00 */
[----:B------:R1:W1:Y:S01]  /*abf0*/  @P0 LDS.128 R68, [R8+0x400] ;  /* 0x0004000008440984 */ /* 0x0002620000000c00 */
[C---:B------:R-:W-:Y:S04]  /*ac00*/  ISETP.NE.AND P0, PT, R51.reuse, 0x4, PT ;  /* 0x000000043300780c */ /* 0x040fe80003f05270 */
[----:B---3--:R-:W-:Y:S02]  /*ac10*/  SEL R4, RZ, 0x1, P0 ;  /* 0x00000001ff047807 */ /* 0x008fe40000000000 */
[----:B------:R-:W-:Y:S02]  /*ac20*/  SEL R51, R51, RZ, P0 ;  /* 0x000000ff33337207 */ /* 0x000fe40000000000 */
[----:B------:R-:W-:Y:S02]  /*ac30*/  LOP3.LUT R123, R123, R4, RZ, 0x3c, !PT ;  /* 0x000000047b7b7212 */ /* 0x000fe400078e3cff */
.L_x_148:
[----:B------:R-:W-:Y:S05]  /*ac40*/  BSYNC B1 ;  /* 0x0000000000017941 */ /* 0x000fea0003800000 */
.L_x_147:
[----:B-1----:R-:W-:Y:S05]  /*ac50*/  VIADD R0, R39, 0x80 ;  /* 0x0000008027007836 */ /* 0x002fea0000000000 */
[----:B------:R-:W-:Y:S04]  /*ac60*/  SHF.R.U32.HI R0, RZ, 0x15, R0 ;  /* 0x00000015ff007819 */ /* 0x000fe80000011600 */
[----:B------:R-:W-:Y:S11]  /*ac70*/  LOP3.LUT P0, RZ, R0, 0x3, R95, 0x48, !PT ;  /* 0x0000000300ff7812 */ /* 0x000ff6000780485f */
[----:B------:R-:W-:Y:S02]  /*ac80*/  @!UPT UIADD3 URZ, UPT, UPT, URZ, URZ, URZ ;  /* 0x000000fffffff290 */ /* 0x000fe4000fffe0ff */
[----:B------:R-:W-:Y:S05]  /*ac90*/  @!P0 BRA `(.L_x_152) ;  /* 0x0000000000408947 */ /* 0x000fea0003800000 */
[----:B------:R-:W1:Y:S01]  /*aca0*/  LDCU.64 UR8, c[0x4][0x70] ;  /* 0x01000e00ff0877ac */ /* 0x000e620008000a00 */
[----:B------:R-:W-:Y:S01]  /*acb0*/  MOV R3, 0x0 ;  /* 0x0000000000037802 */ /* 0x000fe20000000f00 */
[----:B------:R-:W-:Y:S02]  /*acc0*/  HFMA2 R12, -RZ, RZ, 0, 5.9604644775390625e-08 ;  /* 0x00000001ff0c7431 */ /* 0x000fe400000001ff */
[----:B------:R-:W-:Y:S02]  /*acd0*/  IMAD.MOV.U32 R8, RZ, RZ, 0x192 ;  /* 0x00000192ff087424 */ /* 0x000fe400078e00ff */
[----:B------:R-:W-:Y:S01]  /*ace0*/  IMAD.MOV.U32 R13, RZ, RZ, RZ ;  /* 0x000000ffff0d7224 */ /* 0x000fe200078e00ff */
[----:B------:R-:W3:Y:S01]  /*acf0*/  LDCU.64 UR6, c[0x4][0x78] ;  /* 0x01000f00ff0677ac */ /* 0x000ee20008000a00 */
[----:B------:R-:W2:Y:S01]  /*ad00*/  LDC.64 R2, c[0x4][R3] ;  /* 0x0100000003027b82 */ /* 0x000ea20000000a00 */
[----:B------:R-:W5:Y:S01]  /*ad10*/  LDCU.64 UR4, c[0x4][0x10] ;  /* 0x01000200ff0477ac */ /* 0x000f620008000a00 */
[----:B-1----:R-:W-:Y:S01]  /*ad20*/  MOV R5, UR9 ;  /* 0x0000000900057c02 */ /* 0x002fe20008000f00 */
[----:B------:R-:W-:Y:S01]  /*ad30*/  IMAD.U32 R4, RZ, RZ, UR8 ;  /* 0x00000008ff047e24 */ /* 0x000fe2000f8e00ff */
[----:B---3--:R-:W-:Y:S01]  /*ad40*/  MOV R7, UR7 ;  /* 0x0000000700077c02 */ /* 0x008fe20008000f00 */
[----:B------:R-:W-:Y:S01]  /*ad50*/  IMAD.U32 R6, RZ, RZ, UR6 ;  /* 0x00000006ff067e24 */ /* 0x000fe2000f8e00ff */
[----:B-----5:R-:W-:Y:S01]  /*ad60*/  MOV R11, UR5 ;  /* 0x00000005000b7c02 */ /* 0x020fe20008000f00 */
[----:B------:R-:W-:Y:S02]  /*ad70*/  IMAD.U32 R10, RZ, RZ, UR4 ;  /* 0x00000004ff0a7e24 */ /* 0x000fe4000f8e00ff */
[----:B------:R-:W-:Y:S07]  /*ad80*/  LEPC R20, `(.L_x_152) ;  /* 0x000000001014794e */ /* 0x000fee0000000000 */
[----:B--2-4-:R-:W-:Y:S05]  /*ad90*/  CALL.ABS.NOINC R2 ;  /* 0x0000000002007343 */ /* 0x014fea0003c00000 */
.L_x_152:
[----:B------:R-:W-:Y:S01]  /*ada0*/  ISETP.NE.AND P6, PT, R113, RZ, PT ;  /* 0x000000ff7100720c */ /* 0x000fe20003fc5270 */
[----:B------:R-:W-:Y:S05]  /*adb0*/  WARPSYNC.ALL ;  /* 0x0000000000007948 */ /* 0x000fea0003800000 */
[----:B------:R-:W-:Y:S01]  /*adc0*/  R2UR UR4, R39 ;  /* 0x00000000270472ca */ /* 0x000fe200000e0000 */
[----:B------:R-:W-:Y:S01]  /*add0*/  IMAD.U32 R41, RZ, RZ, UR47 ;  /* 0x0000002fff297e24 */ /* 0x000fe2000f8e00ff */
[----:B----4-:R-:W-:Y:S01]  /*ade0*/  LOP3.LUT R44, R80, 0xffffe000, RZ, 0xc0, !PT ;  /* 0xffffe000502c7812 */ /* 0x010fe200078ec0ff */
[----:B------:R-:W-:Y:S01]  /*adf0*/  IMAD.U32 R50, RZ, RZ, UR52 ;  /* 0x00000034ff327e24 */ /* 0x000fe2000f8e00ff */
[----:B------:R-:W-:Y:S01]  /*ae00*/  LOP3.LUT R42, R82, 0xffffe000, RZ, 0xc0, !PT ;  /* 0xffffe000522a7812 */ /* 0x000fe200078ec0ff */
[----:B------:R-:W-:Y:S01]  /*ae10*/  BSSY.RECONVERGENT B0, `(.L_x_153) ;  /* 0x00000a2000007945 */ /* 0x000fe20003800200 */
[----:B------:R-:W-:Y:S02]  /*ae20*/  LOP3.LUT R47, R76, 0xffffe000, RZ, 0xc0, !PT ;  /* 0xffffe0004c2f7812 */ /* 0x000fe400078ec0ff */
[----:B------:R-:W-:Y:S02]  /*ae30*/  @P6 LEA R41, R41, UR43, 0x3 ;  /* 0x0000002b29296c11 */ /* 0x000fe4000f8e18ff */
[----:B------:R-:W-:Y:S02]  /*ae40*/  LOP3.LUT R46, R77, 0xffffe000, RZ, 0xc0, !PT ;  /* 0xffffe0004d2e7812 */ /* 0x000fe400078ec0ff */
[----:B------:R-:W-:Y:S01]  /*ae50*/  LOP3.LUT R48, R73, 0xffffe000, RZ, 0xc0, !PT ;  /* 0xffffe00049307812 */ /* 0x000fe200078ec0ff */
[----:B------:R-:W1:Y:S01]  /*ae60*/  LDTM.x32 R4, tmem[UR4+0x80] ;  /* 0x00008004000479ee */ /* 0x000e6200082c0000 */
[----:B------:R-:W-:Y:S01]  /*ae70*/  LOP3.LUT R49, R74, 0xffffe000, RZ, 0xc0, !PT ;  /* 0xffffe0004a317812 */ /* 0x000fe200078ec0ff */
[----:B------:R-:W-:Y:S01]  /*ae80*/  @P6 VIADD R41, R41, 0x40 ;  /* 0x0000004029296836 */ /* 0x000fe20000000000 */
[----:B------:R-:W-:Y:S04]  /*ae90*/  ISETP.NE.AND P0, PT, R110, RZ, PT ;  /* 0x000000ff6e00720c */ /* 0x000fe80003f05270 */
[----:B------:R-:W-:Y:S02]  /*aea0*/  @P6 PRMT R50, R50, 0x654, R41 ;  /* 0x0000065432326816 */ /* 0x000fe40000000029 */
[----:B------:R-:W-:Y:S01]  /*aeb0*/  LOP3.LUT R41, R81, 0xffffe000, RZ, 0xc0, !PT ;  /* 0xffffe00051297812 */ /* 0x000fe200078ec0ff */
[C---:B-1----:R-:W-:Y:S01]  /*aec0*/  FMUL R0, R38.reuse, R4 ;  /* 0x0000000426007220 */ /* 0x042fe20000400000 */
[C---:B------:R-:W-:Y:S01]  /*aed0*/  FMUL R2, R38.reuse, R5 ;  /* 0x0000000526027220 */ /* 0x040fe20000400000 */
[C---:B------:R-:W-:Y:S01]  /*aee0*/  FMUL R3, R38.reuse, R6 ;  /* 0x0000000626037220 */ /* 0x040fe20000400000 */
[C---:B------:R-:W-:Y:S01]  /*aef0*/  FMUL R7, R38.reuse, R7 ;  /* 0x0000000726077220 */ /* 0x040fe20000400000 */
[----:B------:R-:W-:Y:S01]  /*af00*/  FFMA R40, R45, R44, R0 ;  /* 0x0000002c2d287223 */ /* 0x000fe20000000000 */
[----:B------:R-:W-:Y:S01]  /*af10*/  LOP3.LUT R44, R83, 0xffffe000, RZ, 0xc0, !PT ;  /* 0xffffe000532c7812 */ /* 0x000fe200078ec0ff */
[C---:B------:R-:W-:Y:S01]  /*af20*/  FFMA R41, R45.reuse, R41, R2 ;  /* 0x000000292d297223 */ /* 0x040fe20000000002 */
[C---:B------:R-:W-:Y:S01]  /*af30*/  FFMA R42, R45.reuse, R42, R3 ;  /* 0x0000002a2d2a7223 */ /* 0x040fe20000000003 */
[C---:B------:R-:W-:Y:S01]  /*af40*/  FMUL R4, R38.reuse, R8 ;  /* 0x0000000826047220 */ /* 0x040fe20000400000 */
[----:B------:R-:W-:Y:S01]  /*af50*/  F2FP.TF32.F32.PACK_B R40, R40 ;  /* 0x00000028ff28723e */ /* 0x000fe200024050ff */
[C---:B------:R-:W-:Y:S01]  /*af60*/  FFMA R43, R45.reuse, R44, R7 ;  /* 0x0000002c2d2b7223 */ /* 0x040fe20000000007 */
[----:B------:R-:W-:Y:S01]  /*af70*/  F2FP.TF32.F32.PACK_B R41, R41 ;  /* 0x00000029ff29723e */ /* 0x000fe200024050ff */
[C---:B------:R-:W-:Y:S01]  /*af80*/  FFMA R4, R45.reuse, R47, R4 ;  /* 0x0000002f2d047223 */ /* 0x040fe20000000004 */
[----:B------:R-:W-:Y:S01]  /*af90*/  F2FP.TF32.F32.PACK_B R42, R42 ;  /* 0x0000002aff2a723e */ /* 0x000fe200024050ff */
[C---:B------:R-:W-:Y:S01]  /*afa0*/  FMUL R5, R38.reuse, R9 ;  /* 0x0000000926057220 */ /* 0x040fe20000400000 */
[----:B------:R-:W-:Y:S01]  /*afb0*/  F2FP.TF32.F32.PACK_B R43, R43 ;  /* 0x0000002bff2b723e */ /* 0x000fe200024050ff */
[----:B------:R-:W-:Y:S01]  /*afc0*/  FMUL R6, R38, R10 ;  /* 0x0000000a26067220 */ /* 0x000fe20000400000 */
[----:B------:R-:W-:Y:S01]  /*afd0*/  LOP3.LUT R44, R78, 0xffffe000, RZ, 0xc0, !PT ;  /* 0xffffe0004e2c7812 */ /* 0x000fe200078ec0ff */
[----:B------:R-:W-:Y:S01]  /*afe0*/  FFMA R5, R45, R46, R5 ;  /* 0x0000002e2d057223 */ /* 0x000fe20000000005 */
[----:B------:R-:W-:Y:S01]  /*aff0*/  LOP3.LUT R46, R79, 0xffffe000, RZ, 0xc0, !PT ;  /* 0xffffe0004f2e7812 */ /* 0x000fe200078ec0ff */
[----:B------:R1:W-:Y:S01]  /*b000*/  STS.128 [R116+UR43+0x400], R40 ;  /* 0x0004002874007988 */ /* 0x0003e20008000c2b */
[----:B------:R-:W-:Y:S01]  /*b010*/  LOP3.LUT R47, R72, 0xffffe000, RZ, 0xc0, !PT ;  /* 0xffffe000482f7812 */ /* 0x000fe200078ec0ff */
[C---:B------:R-:W-:Y:S01]  /*b020*/  FMUL R11, R38.reuse, R11 ;  /* 0x0000000b260b7220 */ /* 0x040fe20000400000 */
[----:B------:R-:W-:Y:S01]  /*b030*/  F2FP.TF32.F32.PACK_B R4, R4 ;  /* 0x00000004ff04723e */ /* 0x000fe200024050ff */
[----:B------:R-:W-:Y:S01]  /*b040*/  FFMA R6, R45, R44, R6 ;  /* 0x0000002c2d067223 */ /* 0x000fe20000000006 */
[----:B------:R-:W-:Y:S01]  /*b050*/  LOP3.LUT R44, R75, 0xffffe000, RZ, 0xc0, !PT ;  /* 0xffffe0004b2c7812 */ /* 0x000fe200078ec0ff */
[----:B------:R-:W-:Y:S01]  /*b060*/  FFMA R7, R45, R46, R11 ;  /* 0x0000002e2d077223 */ /* 0x000fe2000000000b */
[----:B------:R-:W-:Y:S01]  /*b070*/  F2FP.TF32.F32.PACK_B R5, R5 ;  /* 0x00000005ff05723e */ /* 0x000fe200024050ff */
[C---:B------:R-:W-:Y:S01]  /*b080*/  FMUL R8, R38.reuse, R12 ;  /* 0x0000000c26087220 */ /* 0x040fe20000400000 */
        /* <DEDUP_REMOVED lines=23> */
[----:B-1----:R-:W-:Y:S01]  /*b200*/  LOP3.LUT R40, R62, 0xffffe000, RZ, 0xc0, !PT ;  /* 0xffffe0003e287812 */ /* 0x002fe200078ec0ff */
[----:B------:R-:W-:Y:S01]  /*b210*/  FFMA R12, R45, R47, R12 ;  /* 0x0000002f2d0c7223 */ /* 0x000fe2000000000c */
[----:B------:R-:W-:Y:S01]  /*b220*/  LOP3.LUT R47, R58, 0xffffe000, RZ, 0xc0, !PT ;  /* 0xffffe0003a2f7812 */ /* 0x000fe200078ec0ff */
[C---:B------:R-:W-:Y:S01]  /*b230*/  FMUL R16, R38.reuse, R20 ;  /* 0x0000001426107220 */ /* 0x040fe20000400000 */
[----:B------:R-:W-:Y:S01]  /*b240*/  LOP3.LUT R42, R63, 0xffffe000, RZ, 0xc0, !PT ;  /* 0xffffe0003f2a7812 */ /* 0x000fe200078ec0ff */
        /* <DEDUP_REMOVED lines=32> */
[C---:B------:R-:W-:Y:S01]  /*b450*/  FFMA R22, R45.reuse, R40, R22 ;  /* 0x000000282d167223 */ /* 0x040fe20000000016 */
[----:B------:R-:W-:Y:S01]  /*b460*/  FFMA R23, R45, R42, R27 ;  /* 0x0000002a2d177223 */ /* 0x000fe2000000001b */
[----:B------:R-:W-:Y:S01]  /*b470*/  FMUL R24, R38, R28 ;  /* 0x0000001c26187220 */ /* 0x000fe20000400000 */
[----:B------:R3:W-:Y:S01]  /*b480*/  STS.128 [R104+0x400], R16 ;  /* 0x0004001068007388 */ /* 0x0007e20000000c00 */
[----:B------:R-:W-:Y:S01]  /*b490*/  LOP3.LUT R43, R66, 0xffffe000, RZ, 0xc0, !PT ;  /* 0xffffe000422b7812 */ /* 0x000fe200078ec0ff */
[C---:B------:R-:W-:Y:S01]  /*b4a0*/  FMUL R25, R38.reuse, R29 ;  /* 0x0000001d26197220 */ /* 0x040fe20000400000 */
[----:B------:R-:W-:Y:S01]  /*b4b0*/  LOP3.LUT R40, R67, 0xffffe000, RZ, 0xc0, !PT ;  /* 0xffffe00043287812 */ /* 0x000fe200078ec0ff */
[C---:B------:R-:W-:Y:S01]  /*b4c0*/  FMUL R26, R38.reuse, R30 ;  /* 0x0000001e261a7220 */ /* 0x040fe20000400000 */
        /* <DEDUP_REMOVED lines=30> */
[----:B------:R-:W-:Y:S02]  /*b6b0*/  F2FP.TF32.F32.PACK_B R31, R31 ;  /* 0x0000001fff1f723e */ /* 0x000fe400024050ff */
[----:B------:R-:W-:Y:S02]  /*b6c0*/  LEA R40, R51, UR43, 0x3 ;  /* 0x0000002b33287c11 */ /* 0x000fe4000f8e18ff */
[----:B------:R-:W-:Y:S01]  /*b6d0*/  @P6 SHF.L.U32 R41, R123, 0x1f, RZ ;  /* 0x0000001f7b296819 */ /* 0x000fe200000006ff */
[----:B------:R3:W-:Y:S01]  /*b6e0*/  STS.128 [R101+0x400], R28 ;  /* 0x0004001c65007388 */ /* 0x0007e20000000c00 */
[----:B------:R-:W-:Y:S01]  /*b6f0*/  @!PT LDS RZ, [RZ] ;  /* 0x00000000fffff984 */ /* 0x000fe20000000800 */
[----:B------:R-:W-:Y:S01]  /*b700*/  @!PT LDS RZ, [RZ] ;  /* 0x00000000fffff984 */ /* 0x000fe20000000800 */
[----:B------:R-:W-:Y:S01]  /*b710*/  @!PT LDS RZ, [RZ] ;  /* 0x00000000fffff984 */ /* 0x000fe20000000800 */
[----:B------:R-:W-:Y:S01]  /*b720*/  @!PT LDS RZ, [RZ] ;  /* 0x00000000fffff984 */ /* 0x000fe20000000800 */
[----:B------:R1:W-:Y:S07]  /*b730*/  MEMBAR.ALL.CTA ;  /* 0x0000000000007992 */ /* 0x0003ee0000008000 */
[----:B-1----:R-:W1:Y:S02]  /*b740*/  FENCE.VIEW.ASYNC.S ;  /* 0x00000000000073c6 */ /* 0x002e640000000000 */
[----:B-1----:R-:W-:Y:S06]  /*b750*/  BAR.SYNC.DEFER_BLOCKING 0x1, 0x80 ;  /* 0x0042000000007b1d */ /* 0x002fec0000010000 */
[----:B------:R-:W-:Y:S05]  /*b760*/  @P0 BRA `(.L_x_154) ;  /* 0x0000000000300947 */ /* 0x000fea0003800000 */
[----:B------:R-:W-:Y:S02]  /*b770*/  UIADD3 UR4, UPT, UPT, UR43, 0x400, URZ ;  /* 0x000004002b047890 */ /* 0x000fe4000fffe0ff */
[----:B------:R-:W-:Y:S01]  /*b780*/  UIADD3 UR9, UPT, UPT, UR49, 0x80, URZ ;  /* 0x0000008031097890 */ /* 0x000fe2000fffe0ff */
[----:B------:R-:W-:Y:S01]  /*b790*/  UMOV UR10, UR50 ;  /* 0x00000032000a7c82 */ /* 0x000fe20008000000 */
[----:B------:R-:W-:Y:S02]  /*b7a0*/  UMOV UR11, UR36 ;  /* 0x00000024000b7c82 */ /* 0x000fe40008000000 */
[----:B------:R-:W-:Y:S01]  /*b7b0*/  MOV R98, UR4 ;  /* 0x0000000400627c02 */ /* 0x000fe20008000f00 */
[----:B------:R-:W-:Y:S03]  /*b7c0*/  UIADD3 UR4, UP0, UPT, UR54, 0x680, URZ ;  /* 0x0000068036047890 */ /* 0x000fe6000ff1e0ff */
[----:B------:R-:W-:Y:S01]  /*b7d0*/  R2UR UR8, R98 ;  /* 0x00000000620872ca */ /* 0x000fe200000e0000 */
[----:B------:R-:W-:Y:S11]  /*b7e0*/  UIADD3.X UR5, UPT, UPT, URZ, UR55, URZ, UP0, !UPT ;  /* 0x00000037ff057290 */ /* 0x000ff600087fe4ff */
[----:B------:R-:W-:Y:S01]  /*b7f0*/  @!UPT UIADD3 URZ, UPT, UPT, URZ, URZ, URZ ;  /* 0x000000fffffff290 */ /* 0x000fe2000fffe0ff */
[----:B------:R1:W-:Y:S01]  /*b800*/  UTMASTG.3D [UR8], [UR4] ;  /* 0x00000008040073b5 */ /* 0x0003e20008010000 */
[----:B------:R0:W-:Y:S01]  /*b810*/  UTMACMDFLUSH ;  /* 0x00000000000079b7 */ /* 0x0001e20000000000 */
[----:B-1----:R-:W-:Y:S04]  /*b820*/  DEPBAR.LE SB0, 0x1 ;  /* 0x000080400000791a */ /* 0x002fe80000000000 */
.L_x_154:
[----:B------:R-:W-:Y:S05]  /*b830*/  BSYNC.RECONVERGENT B0 ;  /* 0x0000000000007941 */ /* 0x000fea0003800200 */
.L_x_153:
        /* <DEDUP_REMOVED lines=8> */
[----:B-1----:R-:W-:Y:S06]  /*b8c0*/  @!P6 BRA `(.L_x_156) ;  /* 0x000000000080e947 */ /* 0x002fec0003800000 */
[----:B------:R-:W-:Y:S01]  /*b8d0*/  ISETP.NE.AND P1, PT, R122, RZ, PT ;  /* 0x000000ff7a00720c */ /* 0x000fe20003f25270 */
[----:B------:R-:W-:Y:S01]  /*b8e0*/  BSSY B0, `(.L_x_157) ;  /* 0x000000b000007945 */ /* 0x000fe20003800000 */
[----:B------:R-:W-:Y:S11]  /*b8f0*/  ISETP.NE.AND P0, PT, R120, RZ, PT ;  /* 0x000000ff7800720c */ /* 0x000ff60003f05270 */
[----:B---3--:R-:W-:Y:S05]  /*b900*/  @P1 IMAD R4, R51, 0x4000, R116 ;  /* 0x0000400033041824 */ /* 0x008fea00078e0274 */
        /* <DEDUP_REMOVED lines=8> */
.L_x_158:
[----:B------:R-:W-:Y:S05]  /*b990*/  BSYNC B0 ;  /* 0x0000000000007941 */ /* 0x000fea0003800000 */
.L_x_157:
[----:B------:R-:W-:Y:S01]  /*b9a0*/  ISETP.NE.AND P0, PT, R122, RZ, PT ;  /* 0x000000ff7a00720c */ /* 0x000fe20003f05270 */
[----:B------:R-:W-:Y:S11]  /*b9b0*/  VIADD R51, R51, 0x1 ;  /* 0x0000000133337836 */ /* 0x000ff60000000000 */
[----:B------:R-:W-:Y:S01]  /*b9c0*/  @!UPT UIADD3 URZ, UPT, UPT, URZ, URZ, URZ ;  /* 0x000000fffffff290 */ /* 0x000fe2000fffe0ff */
[----:B------:R3:W4:Y:S01]  /*b9d0*/  @P0 LDS.128 R80, [R4+UR43+0x400] ;  /* 0x0004002b04500984 */ /* 0x0007220008000c00 */
[----:B------:R-:W-:Y:S02]  /*b9e0*/  @P0 IMAD.IADD R6, R119, 0x1, R0 ;  /* 0x0000000177060824 */ /* 0x000fe400078e0200 */
[C---:B-1----:R-:W-:Y:S01]  /*b9f0*/  @P0 IMAD.IADD R5, R121.reuse, 0x1, R2 ;  /* 0x0000000179050824 */ /* 0x042fe200078e0202 */
        /* <DEDUP_REMOVED lines=13> */
.L_x_156:
[----:B------:R-:W-:Y:S05]  /*bad0*/  BSYNC B1 ;  /* 0x0000000000017941 */ /* 0x000fea0003800000 */
.L_x_155:
[----:B-1----:R-:W-:Y:S05]  /*bae0*/  VIADD R0, R39, 0xa0 ;  /* 0x000000a027007836 */ /* 0x002fea0000000000 */
[----:B------:R-:W-:Y:S04]  /*baf0*/  SHF.R.U32.HI R0, RZ, 0x15, R0 ;  /* 0x00000015ff007819 */ /* 0x000fe80000011600 */
[----:B------:R-:W-:Y:S11]  /*bb00*/  LOP3.LUT P0, RZ, R0, 0x3, R95, 0x48, !PT ;  /* 0x0000000300ff7812 */ /* 0x000ff6000780485f */
[----:B------:R-:W-:Y:S02]  /*bb10*/  @!UPT UIADD3 URZ, UPT, UPT, URZ, URZ, URZ ;  /* 0x000000fffffff290 */ /* 0x000fe4000fffe0ff */
[----:B------:R-:W-:Y:S05]  /*bb20*/  @!P0 BRA `(.L_x_160) ;  /* 0x0000000000408947 */ /* 0x000fea0003800000 */
[----:B------:R-:W1:Y:S01]  /*bb30*/  LDCU.64 UR8, c[0x4][0x70] ;  /* 0x01000e00ff0877ac */ /* 0x000e620008000a00 */
[----:B------:R-:W-:Y:S01]  /*bb40*/  MOV R3, 0x0 ;  /* 0x0000000000037802 */ /* 0x000fe20000000f00 */
[----:B---3--:R-:W-:Y:S02]  /*bb50*/  HFMA2 R12, -RZ, RZ, 0, 5.9604644775390625e-08 ;  /* 0x00000001ff0c7431 */ /* 0x008fe400000001ff */
        /* <DEDUP_REMOVED lines=13> */
.L_x_160:
        /* <DEDUP_REMOVED lines=8> */
[----:B------:R-:W-:Y:S02]  /*bcb0*/  ISETP.NE.AND P0, PT, R110, RZ, PT ;  /* 0x000000ff6e00720c */ /* 0x000fe40003f05270 */
[----:B------:R-:W-:Y:S05]  /*bcc0*/  @P6 LEA R3, R3, UR43, 0x3 ;  /* 0x0000002b03036c11 */ /* 0x000fea000f8e18ff */
[----:B---3--:R-:W1:Y:S01]  /*bcd0*/  LDTM.x32 R4, tmem[UR4+0xa0] ;  /* 0x0000a004000479ee */ /* 0x008e6200082c0000 */
[----:B------:R-:W-:Y:S05]  /*bce0*/  @P6 VIADD R3, R3, 0x40 ;  /* 0x0000004003036836 */ /* 0x000fea0000000000 */
[----:B------:R-:W-:Y:S01]  /*bcf0*/  @P6 PRMT R46, R46, 0x654, R3 ;  /* 0x000006542e2e6816 */ /* 0x000fe20000000003 */
[C---:B-1----:R-:W-:Y:S01]  /*bd00*/  FMUL R0, R38.reuse, R4 ;  /* 0x0000000426007220 */ /* 0x042fe20000400000 */
[C---:B------:R-:W-:Y:S01]  /*bd10*/  FMUL R3, R38.reuse, R6 ;  /* 0x0000000626037220 */ /* 0x040fe20000400000 */
        /* <DEDUP_REMOVED lines=9> */
[----:B------:R-:W-:Y:S01]  /*bdb0*/  FFMA R40, R45, R40, R0 ;  /* 0x000000282d287223 */ /* 0x000fe20000000000 */
[----:B------:R-:W-:Y:S01]  /*bdc0*/  LOP3.LUT R0, R81, 0xffffe000, RZ, 0xc0, !PT ;  /* 0xffffe00051007812 */ /* 0x000fe200078ec0ff */
[C---:B------:R-:W-:Y:S01]  /*bdd0*/  FMUL R2, R38.reuse, R5 ;  /* 0x0000000526027220 */ /* 0x040fe20000400000 */
[C---:B------:R-:W-:Y:S01]  /*bde0*/  FMUL R22, R38.reuse, R26 ;  /* 0x0000001a26167220 */ /* 0x040fe20000400000 */
[C---:B------:R-:W-:Y:S01]  /*bdf0*/  FMUL R24, R38.reuse, R28 ;  /* 0x0000001c26187220 */ /* 0x040fe20000400000 */
[----:B------:R-:W-:Y:S01]  /*be00*/  F2FP.TF32.F32.PACK_B R40, R40 ;  /* 0x00000028ff28723e */ /* 0x000fe200024050ff */
[C---:B------:R-:W-:Y:S01]  /*be10*/  FMUL R5, R38.reuse, R9 ;  /* 0x0000000926057220 */ /* 0x040fe20000400000 */
[C---:B------:R-:W-:Y:S01]  /*be20*/  FMUL R26, R38.reuse, R30 ;  /* 0x0000001e261a7220 */ /* 0x040fe20000400000 */
[----:B------:R-:W-:Y:S01]  /*be30*/  FMUL R28, R38, R32 ;  /* 0x00000020261c7220 */ /* 0x000fe20000400000 */
[----:B------:R-:W-:Y:S01]  /*be40*/  LOP3.LUT R32, R82, 0xffffe000, RZ, 0xc0, !PT ;  /* 0xffffe00052207812 */ /* 0x000fe200078ec0ff */
[C---:B------:R-:W-:Y:S01]  /*be50*/  FMUL R9, R38.reuse, R13 ;  /* 0x0000000d26097220 */ /* 0x040fe20000400000 */
[C---:B------:R-:W-:Y:S01]  /*be60*/  FMUL R30, R38.reuse, R34 ;  /* 0x00000022261e7220 */ /* 0x040fe20000400000 */
[----:B------:R-:W-:Y:S01]  /*be70*/  LOP3.LUT R34, R83, 0xffffe000, RZ, 0xc0, !PT ;  /* 0xffffe00053227812 */ /* 0x000fe200078ec0ff */
[C---:B------:R-:W-:Y:S01]  /*be80*/  FMUL R13, R38.reuse, R17 ;  /* 0x00000011260d7220 */ /* 0x040fe20000400000 */
[C---:B------:R-:W-:Y:S01]  /*be90*/  FMUL R7, R38.reuse, R7 ;  /* 0x0000000726077220 */ /* 0x040fe20000400000 */
[C---:B------:R-:W-:Y:S01]  /*bea0*/  FMUL R17, R38.reuse, R21 ;  /* 0x0000001526117220 */ /* 0x040fe20000400000 */
[----:B------:R-:W-:Y:S01]  /*beb0*/  FMUL R21, R38, R25 ;  /* 0x0000001926157220 */ /* 0x000fe20000400000 */
[----:B------:R-:W-:Y:S01]  /*bec0*/  FFMA R41, R45, R0, R2 ;  /* 0x000000002d297223 */ /* 0x000fe20000000002 */
[----:B------:R-:W-:Y:S01]  /*bed0*/  LOP3.LUT R0, R78, 0xffffe000, RZ, 0xc0, !PT ;  /* 0xffffe0004e007812 */ /* 0x000fe200078ec0ff */
[C---:B------:R-:W-:Y:S01]  /*bee0*/  FMUL R25, R38.reuse, R29 ;  /* 0x0000001d26197220 */ /* 0x040fe20000400000 */
[----:B------:R-:W-:Y:S01]  /*bef0*/  LOP3.LUT R2, R79, 0xffffe000, RZ, 0xc0, !PT ;  /* 0xffffe0004f027812 */ /* 0x000fe200078ec0ff */
[C---:B------:R-:W-:Y:S01]  /*bf00*/  FFMA R42, R45.reuse, R32, R3 ;  /* 0x000000202d2a7223 */ /* 0x040fe20000000003 */
[----:B------:R-:W-:Y:S01]  /*bf10*/  F2FP.TF32.F32.PACK_B R41, R41 ;  /* 0x00000029ff29723e */ /* 0x000fe200024050ff */
[----:B------:R-:W-:Y:S01]  /*bf20*/  FMUL R29, R38, R33 ;  /* 0x00000021261d7220 */ /* 0x000fe20000400000 */
[----:B------:R-:W-:Y:S01]  /*bf30*/  LOP3.LUT R33, R76, 0xffffe000, RZ, 0xc0, !PT ;  /* 0xffffe0004c217812 */ /* 0x000fe200078ec0ff */
[C---:B------:R-:W-:Y:S01]  /*bf40*/  FFMA R43, R45.reuse, R34, R7 ;  /* 0x000000222d2b7223 */ /* 0x040fe20000000007 */
[----:B------:R-:W-:Y:S01]  /*bf50*/  F2FP.TF32.F32.PACK_B R42, R42 ;  /* 0x0000002aff2a723e */ /* 0x000fe200024050ff */
[----:B------:R-:W-:Y:S01]  /*bf60*/  FMUL R11, R38, R11 ;  /* 0x0000000b260b7220 */ /* 0x000fe20000400000 */
[----:B------:R-:W-:Y:S01]  /*bf70*/  LOP3.LUT R3, R72, 0xffffe000, RZ, 0xc0, !PT ;  /* 0xffffe00048037812 */ /* 0x000fe200078ec0ff */
[C---:B------:R-:W-:Y:S01]  /*bf80*/  FFMA R4, R45.reuse, R33, R4 ;  /* 0x000000212d047223 */ /* 0x040fe20000000004 */
[----:B------:R-:W-:Y:S01]  /*bf90*/  F2FP.TF32.F32.PACK_B R43, R43 ;  /* 0x0000002bff2b723e */ /* 0x000fe200024050ff */
[----:B------:R-:W-:Y:S01]  /*bfa0*/  FFMA R5, R45, R44, R5 ;  /* 0x0000002c2d057223 */ /* 0x000fe20000000005 */
[----:B------:R-:W-:Y:S01]  /*bfb0*/  LOP3.LUT R32, R73, 0xffffe000, RZ, 0xc0, !PT ;  /* 0xffffe00049207812 */ /* 0x000fe200078ec0ff */
[C---:B------:R-:W-:Y:S01]  /*bfc0*/  FFMA R6, R45.reuse, R0, R6 ;  /* 0x000000002d067223 */ /* 0x040fe20000000006 */
[----:B------:R-:W-:Y:S01]  /*bfd0*/  F2FP.TF32.F32.PACK_B R4, R4 ;  /* 0x00000004ff04723e */ /* 0x000fe200024050ff */
[C---:B------:R-:W-:Y:S01]  /*bfe0*/  FFMA R7, R45.reuse, R2, R11 ;  /* 0x000000022d077223 */ /* 0x040fe2000000000b */
[----:B------:R-:W-:Y:S01]  /*bff0*/  F2FP.TF32.F32.PACK_B R5, R5 ;  /* 0x00000005ff05723e */ /* 0x000fe200024050ff */
[----:B------:R-:W-:Y:S01]  /*c000*/  STS.128 [R116+UR43+0x4400], R40 ;  /* 0x0044002874007988 */ /* 0x000fe20008000c2b */
[----:B------:R-:W-:Y:S01]  /*c010*/  F2FP.TF32.F32.PACK_B R6, R6 ;  /* 0x00000006ff06723e */ /* 0x000fe200024050ff */
[C---:B------:R-:W-:Y:S01]  /*c020*/  FFMA R8, R45.reuse, R3, R8 ;  /* 0x000000032d087223 */ /* 0x040fe20000000008 */
[----:B------:R-:W-:Y:S01]  /*c030*/  F2FP.TF32.F32.PACK_B R7, R7 ;  /* 0x00000007ff07723e */ /* 0x000fe200024050ff */
[----:B------:R-:W-:Y:S01]  /*c040*/  FFMA R9, R45, R32, R9 ;  /* 0x000000202d097223 */ /* 0x000fe20000000009 */
[----:B------:R-:W-:Y:S01]  /*c050*/  LOP3.LUT R33, R74, 0xffffe000, RZ, 0xc0, !PT ;  /* 0xffffe0004a217812 */ /* 0x000fe200078ec0ff */
[----:B------:R-:W-:Y:S01]  /*c060*/  FMUL R15, R38, R15 ;  /* 0x0000000f260f7220 */ /* 0x000fe20000400000 */
[----:B------:R-:W-:Y:S01]  /*c070*/  LOP3.LUT R0, R75, 0xffffe000, RZ, 0xc0, !PT ;  /* 0xffffe0004b007812 */ /* 0x000fe200078ec0ff */
[----:B------:R1:W-:Y:S01]  /*c080*/  STS.128 [R115+0x4400], R4 ;  /* 0x0044000473007388 */ /* 0x0003e20000000c00 */
[----:B------:R-:W-:Y:S01]  /*c090*/  LOP3.LUT R3, R52, 0xffffe000, RZ, 0xc0, !PT ;  /* 0xffffe00034037812 */ /* 0x000fe200078ec0ff */
[----:B------:R-:W-:Y:S01]  /*c0a0*/  FFMA R10, R45, R33, R10 ;  /* 0x000000212d0a7223 */ /* 0x000fe2000000000a */
[----:B------:R-:W-:Y:S01]  /*c0b0*/  LOP3.LUT R2, R53, 0xffffe000, RZ, 0xc0, !PT ;  /* 0xffffe00035027812 */ /* 0x000fe200078ec0ff */
[C---:B------:R-:W-:Y:S01]  /*c0c0*/  FFMA R11, R45.reuse, R0, R15 ;  /* 0x000000002d0b7223 */ /* 0x040fe2000000000f */
[----:B------:R-:W-:Y:S01]  /*c0d0*/  LOP3.LUT R33, R54, 0xffffe000, RZ, 0xc0, !PT ;  /* 0xffffe00036217812 */ /* 0x000fe200078ec0ff */
[----:B------:R-:W-:Y:S01]  /*c0e0*/  FFMA R12, R45, R3, R12 ;  /* 0x000000032d0c7223 */ /* 0x000fe2000000000c */
[----:B------:R-:W-:Y:S01]  /*c0f0*/  LOP3.LUT R32, R55, 0xffffe000, RZ, 0xc0, !PT ;  /* 0xffffe00037207812 */ /* 0x000fe200078ec0ff */
[C---:B------:R-:W-:Y:S01]  /*c100*/  FFMA R13, R45.reuse, R2, R13 ;  /* 0x000000022d0d7223 */ /* 0x040fe2000000000d */
[----:B------:R-:W-:Y:S01]  /*c110*/  LOP3.LUT R0, R56, 0xffffe000, RZ, 0xc0, !PT ;  /* 0xffffe00038007812 */ /* 0x000fe200078ec0ff */
[C---:B------:R-:W-:Y:S01]  /*c120*/  FMUL R19, R38.reuse, R19 ;  /* 0x0000001326137220 */ /* 0x040fe20000400000 */
[----:B------:R-:W-:Y:S01]  /*c130*/  F2FP.TF32.F32.PACK_B R8, R8 ;  /* 0x00000008ff08723e */ /* 0x000fe200024050ff */
[C---:B------:R-:W-:Y:S01]  /*c140*/  FFMA R14, R45.reuse, R33, R14 ;  /* 0x000000212d0e7223 */ /* 0x040fe2000000000e */
[----:B------:R-:W-:Y:S01]  /*c150*/  F2FP.TF32.F32.PACK_B R9, R9 ;  /* 0x00000009ff09723e */ /* 0x000fe200024050ff */
[C---:B------:R-:W-:Y:S01]  /*c160*/  FFMA R15, R45.reuse, R32, R19 ;  /* 0x000000202d0f7223 */ /* 0x040fe20000000013 */
[----:B------:R-:W-:Y:S01]  /*c170*/  F2FP.TF32.F32.PACK_B R10, R10 ;  /* 0x0000000aff0a723e */ /* 0x000fe200024050ff */
[----:B------:R-:W-:Y:S01]  /*c180*/  FFMA R16, R45, R0, R16 ;  /* 0x000000002d107223 */ /* 0x000fe20000000010 */
[----:B------:R-:W-:Y:S01]  /*c190*/  F2FP.TF32.F32.PACK_B R11, R11 ;  /* 0x0000000bff0b723e */ /* 0x000fe200024050ff */
[C---:B------:R-:W-:Y:S01]  /*c1a0*/  FMUL R23, R38.reuse, R23 ;  /* 0x0000001726177220 */ /* 0x040fe20000400000 */
[----:B------:R-:W-:Y:S01]  /*c1b0*/  LOP3.LUT R0, R57, 0xffffe000, RZ, 0xc0, !PT ;  /* 0xffffe00039007812 */ /* 0x000fe200078ec0ff */
[----:B------:R-:W-:Y:S01]  /*c1c0*/  FMUL R27, R38, R27 ;  /* 0x0000001b261b7220 */ /* 0x000fe20000400000 */
[----:B------:R-:W-:Y:S01]  /*c1d0*/  LOP3.LUT R3, R58, 0xffffe000, RZ, 0xc0, !PT ;  /* 0xffffe0003a037812 */ /* 0x000fe200078ec0ff */
[----:B------:R3:W-:Y:S01]  /*c1e0*/  STS.128 [R114+0x4400], R8 ;  /* 0x0044000872007388 */ /* 0x0007e20000000c00 */
[----:B------:R-:W-:Y:S01]  /*c1f0*/  LOP3.LUT R2, R59, 0xffffe000, RZ, 0xc0, !PT ;  /* 0xffffe0003b027812 */ /* 0x000fe200078ec0ff */
[C---:B------:R-:W-:Y:S01]  /*c200*/  FFMA R17, R45.reuse, R0, R17 ;  /* 0x000000002d117223 */ /* 0x040fe20000000011 */
[----:B------:R-:W-:Y:S01]  /*c210*/  F2FP.TF32.F32.PACK_B R12, R12 ;  /* 0x0000000cff0c723e */ /* 0x000fe200024050ff */
[C---:B------:R-:W-:Y:S01]  /*c220*/  FFMA R18, R45.reuse, R3, R18 ;  /* 0x000000032d127223 */ /* 0x040fe20000000012 */
[----:B------:R-:W-:Y:S01]  /*c230*/  F2FP.TF32.F32.PACK_B R13, R13 ;  /* 0x0000000dff0d723e */ /* 0x000fe200024050ff */
[----:B------:R-:W-:Y:S01]  /*c240*/  FFMA R19, R45, R2, R23 ;  /* 0x000000022d137223 */ /* 0x000fe20000000017 */
[----:B------:R-:W-:Y:S01]  /*c250*/  F2FP.TF32.F32.PACK_B R14, R14 ;  /* 0x0000000eff0e723e */ /* 0x000fe200024050ff */
[C---:B------:R-:W-:Y:S01]  /*c260*/  FMUL R31, R38.reuse, R31 ;  /* 0x0000001f261f7220 */ /* 0x040fe20000400000 */
[----:B------:R-:W-:Y:S01]  /*c270*/  F2FP.TF32.F32.PACK_B R15, R15 ;  /* 0x0000000fff0f723e */ /* 0x000fe200024050ff */
[----:B------:R-:W-:Y:S01]  /*c280*/  FMUL R35, R38, R35 ;  /* 0x0000002326237220 */ /* 0x000fe20000400000 */
[----:B------:R-:W-:Y:S02]  /*c290*/  LOP3.LUT R33, R60, 0xffffe000, RZ, 0xc0, !PT ;  /* 0xffffe0003c217812 */ /* 0x000fe400078ec0ff */
[----:B------:R-:W-:Y:S01]  /*c2a0*/  LOP3.LUT R32, R61, 0xffffe000, RZ, 0xc0, !PT ;  /* 0xffffe0003d207812 */ /* 0x000fe200078ec0ff */
[----:B------:R3:W-:Y:S01]  /*c2b0*/  STS.128 [R105+0x4400], R12 ;  /* 0x0044000c69007388 */ /* 0x0007e20000000c00 */
        /* <DEDUP_REMOVED lines=8> */
[----:B------:R-:W-:Y:S02]  /*c340*/  F2FP.TF32.F32.PACK_B R18, R18 ;  /* 0x00000012ff12723e */ /* 0x000fe400024050ff */
[----:B------:R-:W-:Y:S02]  /*c350*/  F2FP.TF32.F32.PACK_B R19, R19 ;  /* 0x00000013ff13723e */ /* 0x000fe400024050ff */
[----:B------:R-:W-:Y:S02]  /*c360*/  LOP3.LUT R3, R64, 0xffffe000, RZ, 0xc0, !PT ;  /* 0xffffe00040037812 */ /* 0x000fe400078ec0ff */
[----:B-1----:R-:W-:Y:S01]  /*c370*/  LOP3.LUT R4, R65, 0xffffe000, RZ, 0xc0, !PT ;  /* 0xffffe00041047812 */ /* 0x002fe200078ec0ff */
        /* <DEDUP_REMOVED lines=48> */
[----:B-1----:R-:W-:Y:S04]  /*c680*/  DEPBAR.LE SB0, 0x1 ;  /* 0x000080400000791a */ /* 0x002fe80000000000 */
.L_x_162:
[----:B------:R-:W-:Y:S05]  /*c690*/  BSYNC.RECONVERGENT B0 ;  /* 0x0000000000007941 */ /* 0x000fea0003800200 */
.L_x_161:
        /* <DEDUP_REMOVED lines=12> */
[----:B------:R-:W-:Y:S05]  /*c760*/  @P1 IMAD R5, R51, 0x4000, R116 ;  /* 0x0000400033051824 */ /* 0x000fea00078e0274 */
        /* <DEDUP_REMOVED lines=8> */
.L_x_166:
[----:B------:R-:W-:Y:S05]  /*c7f0*/  BSYNC B0 ;  /* 0x0000000000007941 */ /* 0x000fea0003800000 */
.L_x_165:
[----:B------:R-:W-:Y:S01]  /*c800*/  ISETP.NE.AND P0, PT, R122, RZ, PT ;  /* 0x000000ff7a00720c */ /* 0x000fe20003f05270 */
[----:B------:R-:W-:Y:S11]  /*c810*/  VIADD R51, R51, 0x1 ;  /* 0x0000000133337836 */ /* 0x000ff60000000000 */
[----:B------:R-:W-:Y:S01]  /*c820*/  @!UPT UIADD3 URZ, UPT, UPT, URZ, URZ, URZ ;  /* 0x000000fffffff290 */ /* 0x000fe2000fffe0ff */
[----:B------:R4:W2:Y:S01]  /*c830*/  @P0 LDS.128 R80, [R5+UR43+0x400] ;  /* 0x0004002b05500984 */ /* 0x0008a20008000c00 */
[----:B-1----:R-:W-:Y:S02]  /*c840*/  @P0 IMAD.IADD R0, R119, 0x1, R2 ;  /* 0x0000000177000824 */ /* 0x002fe400078e0202 */
[C---:B------:R-:W-:Y:S01]  /*c850*/  @P0 IMAD.IADD R6, R121.reuse, 0x1, R4 ;  /* 0x0000000179060824 */ /* 0x040fe200078e0204 */
[----:B------:R4:W1:Y:S01]  /*c860*/  @P0 LDS.128 R76, [R3+0x400] ;  /* 0x00040000034c0984 */ /* 0x0008620000000c00 */
[C---:B------:R-:W-:Y:S02]  /*c870*/  @P0 IMAD.IADD R7, R121.reuse, 0x1, R2 ;  /* 0x0000000179070824 */ /* 0x040fe400078e0202 */
[----:B---3--:R-:W-:Y:S01]  /*c880*/  @P0 IMAD.IADD R8, R121, 0x1, R0 ;  /* 0x0000000179080824 */ /* 0x008fe200078e0200 */
[----:B------:R4:W3:Y:S04]  /*c890*/  @P0 LDS.128 R72, [R4+0x400] ;  /* 0x0004000004480984 */ /* 0x0008e80000000c00 */
[----:B------:R4:W1:Y:S04]  /*c8a0*/  @P0 LDS.128 R52, [R6+0x400] ;  /* 0x0004000006340984 */ /* 0x0008680000000c00 */
[----:B------:R4:W1:Y:S04]  /*c8b0*/  @P0 LDS.128 R56, [R2+0x400] ;  /* 0x0004000002380984 */ /* 0x0008680000000c00 */
[----:B------:R4:W1:Y:S04]  /*c8c0*/  @P0 LDS.128 R60, [R7+0x400] ;  /* 0x00040000073c0984 */ /* 0x0008680000000c00 */
[----:B------:R4:W1:Y:S04]  /*c8d0*/  @P0 LDS.128 R64, [R0+0x400] ;  /* 0x0004000000400984 */ /* 0x0008680000000c00 */
[----:B------:R4:W1:Y:S01]  /*c8e0*/  @P0 LDS.128 R68, [R8+0x400] ;  /* 0x0004000008440984 */ /* 0x0008620000000c00 */
[C---:B------:R-:W-:Y:S04]  /*c8f0*/  ISETP.NE.AND P0, PT, R51.reuse, 0x4, PT ;  /* 0x000000043300780c */ /* 0x040fe80003f05270 */
[----:B------:R-:W-:Y:S02]  /*c900*/  SEL R10, RZ, 0x1, P0 ;  /* 0x00000001ff0a7807 */ /* 0x000fe40000000000 */
[----:B------:R-:W-:Y:S02]  /*c910*/  SEL R51, R51, RZ, P0 ;  /* 0x000000ff33337207 */ /* 0x000fe40000000000 */
[----:B------:R-:W-:Y:S02]  /*c920*/  LOP3.LUT R123, R123, R10, RZ, 0x3c, !PT ;  /* 0x0000000a7b7b7212 */ /* 0x000fe400078e3cff */
.L_x_164:
[----:B------:R-:W-:Y:S05]  /*c930*/  BSYNC B1 ;  /* 0x0000000000017941 */ /* 0x000fea0003800000 */
.L_x_163:
[----:B----4-:R-:W-:Y:S05]  /*c940*/  VIADD R0, R39, 0xc0 ;  /* 0x000000c027007836 */ /* 0x010fea0000000000 */
[----:B------:R-:W-:Y:S04]  /*c950*/  SHF.R.U32.HI R0, RZ, 0x15, R0 ;  /* 0x00000015ff007819 */ /* 0x000fe80000011600 */
[----:B------:R-:W-:Y:S11]  /*c960*/  LOP3.LUT P0, RZ, R0, 0x3, R95, 0x48, !PT ;  /* 0x0000000300ff7812 */ /* 0x000ff6000780485f */
[----:B------:R-:W-:Y:S02]  /*c970*/  @!UPT UIADD3 URZ, UPT, UPT, URZ, URZ, URZ ;  /* 0x000000fffffff290 */ /* 0x000fe4000fffe0ff */
[----:B------:R-:W-:Y:S05]  /*c980*/  @!P0 BRA `(.L_x_168) ;  /* 0x0000000000408947 */ /* 0x000fea0003800000 */
[----:B------:R-:W4:Y:S01]  /*c990*/  LDCU.64 UR8, c[0x4][0x70] ;  /* 0x01000e00ff0877ac */ /* 0x000f220008000a00 */
[----:B------:R-:W-:Y:S01]  /*c9a0*/  MOV R3, 0x0 ;  /* 0x0000000000037802 */ /* 0x000fe20000000f00 */
[----:B---3--:R-:W-:Y:S02]  /*c9b0*/  HFMA2 R12, -RZ, RZ, 0, 5.9604644775390625e-08 ;  /* 0x00000001ff0c7431 */ /* 0x008fe400000001ff */
[----:B------:R-:W-:Y:S02]  /*c9c0*/  IMAD.MOV.U32 R8, RZ, RZ, 0x192 ;  /* 0x00000192ff087424 */ /* 0x000fe400078e00ff */
[----:B------:R-:W-:Y:S01]  /*c9d0*/  IMAD.MOV.U32 R13, RZ, RZ, RZ ;  /* 0x000000ffff0d7224 */ /* 0x000fe200078e00ff */
[----:B------:R-:W3:Y:S01]  /*c9e0*/  LDCU.64 UR6, c[0x4][0x78] ;  /* 0x01000f00ff0677ac */ /* 0x000ee20008000a00 */
[----:B------:R-:W1:Y:S01]  /*c9f0*/  LDC.64 R2, c[0x4][R3] ;  /* 0x0100000003027b82 */ /* 0x000e620000000a00 */
[----:B------:R-:W5:Y:S01]  /*ca00*/  LDCU.64 UR4, c[0x4][0x10] ;  /* 0x01000200ff0477ac */ /* 0x000f620008000a00 */
[----:B----4-:R-:W-:Y:S01]  /*ca10*/  MOV R5, UR9 ;  /* 0x0000000900057c02 */ /* 0x010fe20008000f00 */
[----:B------:R-:W-:Y:S01]  /*ca20*/  IMAD.U32 R4, RZ, RZ, UR8 ;  /* 0x00000008ff047e24 */ /* 0x000fe2000f8e00ff */
[----:B---3--:R-:W-:Y:S01]  /*ca30*/  MOV R7, UR7 ;  /* 0x0000000700077c02 */ /* 0x008fe20008000f00 */
[----:B------:R-:W-:Y:S01]  /*ca40*/  IMAD.U32 R6, RZ, RZ, UR6 ;  /* 0x00000006ff067e24 */ /* 0x000fe2000f8e00ff */
[----:B-----5:R-:W-:Y:S01]  /*ca50*/  MOV R11, UR5 ;  /* 0x00000005000b7c02 */ /* 0x020fe20008000f00 */
[----:B------:R-:W-:Y:S02]  /*ca60*/  IMAD.U32 R10, RZ, RZ, UR4 ;  /* 0x00000004ff0a7e24 */ /* 0x000fe4000f8e00ff */
[----:B------:R-:W-:Y:S07]  /*ca70*/  LEPC R20, `(.L_x_168) ;  /* 0x000000001014794e */ /* 0x000fee0000000000 */
[----:B-12---:R-:W-:Y:S05]  /*ca80*/  CALL.ABS.NOINC R2 ;  /* 0x0000000002007343 */ /* 0x006fea0003c00000 */
.L_x_168:
[----:B------:R-:W-:Y:S01]  /*ca90*/  ISETP.NE.AND P6, PT, R113, RZ, PT ;  /* 0x000000ff7100720c */ /* 0x000fe20003fc5270 */
[----:B------:R-:W-:Y:S05]  /*caa0*/  WARPSYNC.ALL ;  /* 0x0000000000007948 */ /* 0x000fea0003800000 */
[----:B------:R-:W-:Y:S01]  /*cab0*/  R2UR UR4, R39 ;  /* 0x00000000270472ca */ /* 0x000fe200000e0000 */
[----:B------:R-:W-:Y:S01]  /*cac0*/  IMAD.U32 R3, RZ, RZ, UR44 ;  /* 0x0000002cff037e24 */ /* 0x000fe2000f8e00ff */
[----:B--2---:R-:W-:Y:S01]  /*cad0*/  LOP3.LUT R40, R80, 0xffffe000, RZ, 0xc0, !PT ;  /* 0xffffe00050287812 */ /* 0x004fe200078ec0ff */
[----:B------:R-:W-:Y:S01]  /*cae0*/  IMAD.U32 R46, RZ, RZ, UR52 ;  /* 0x00000034ff2e7e24 */ /* 0x000fe2000f8e00ff */
[----:B-1----:R-:W-:Y:S01]  /*caf0*/  LOP3.LUT R44, R77, 0xffffe000, RZ, 0xc0, !PT ;  /* 0xffffe0004d2c7812 */ /* 0x002fe200078ec0ff */
        /* <DEDUP_REMOVED lines=159> */
.L_x_170:
[----:B------:R-:W-:Y:S05]  /*d4f0*/  BSYNC.RECONVERGENT B0 ;  /* 0x0000000000007941 */ /* 0x000fea0003800200 */
.L_x_169:
[----:B------:R-:W-:Y:S01]  /*d500*/  BAR.SYNC.DEFER_BLOCKING 0x1, 0x80 ;  /* 0x0042000000007b1d */ /* 0x000fe20000010000 */
[----:B------:R-:W-:Y:S04]  /*d510*/  UIADD3 UR4, UPT, UPT, UR44, 0x1, URZ ;  /* 0x000000012c047890 */ /* 0x000fe8000fffe0ff */
[----:B------:R-:W-:Y:S04]  /*d520*/  UISETP.NE.AND UP0, UPT, UR4, 0x4, UPT ;  /* 0x000000040400788c */ /* 0x000fe8000bf05270 */
[----:B------:R-:W-:Y:S01]  /*d530*/  USEL UR47, UR4, URZ, UP0 ;  /* 0x000000ff042f7287 */ /* 0x000fe20008000000 */
[----:B------:R1:W-:Y:S01]  /*d540*/  @P6 SYNCS.ARRIVE.TRANS64.RED.A1T0 RZ, [R46+URZ], RZ ;  /* 0x000000ff2eff69a7 */ /* 0x0003e200081004ff */
[----:B------:R-:W-:Y:S01]  /*d550*/  BSSY B1, `(.L_x_171) ;  /* 0x000001f000017945 */ /* 0x000fe20003800000 */
[----:B------:R-:W3:Y:S02]  /*d560*/  @P6 SYNCS.PHASECHK.TRANS64.TRYWAIT P0, [R0+URZ+0x20], R3 ;  /* 0x00002003000065a7 */ /* 0x000ee400080011ff */
[----:B---3--:R-:W-:Y:S01]  /*d570*/  @P6 SEL R120, RZ, 0x1, !P0 ;  /* 0x00000001ff786807 */ /* 0x008fe20004000000 */
        /* <DEDUP_REMOVED lines=13> */
.L_x_174:
[----:B------:R-:W-:Y:S05]  /*d650*/  BSYNC B0 ;  /* 0x0000000000007941 */ /* 0x000fea0003800000 */
.L_x_173:
[----:B------:R-:W-:Y:S11]  /*d660*/  ISETP.NE.AND P0, PT, R122, RZ, PT ;  /* 0x000000ff7a00720c */ /* 0x000ff60003f05270 */
[----:B------:R-:W-:Y:S02]  /*d670*/  @!UPT UIADD3 URZ, UPT, UPT, URZ, URZ, URZ ;  /* 0x000000fffffff290 */ /* 0x000fe4000fffe0ff */
[----:B------:R3:W4:Y:S01]  /*d680*/  @P0 LDS.128 R80, [R51+UR43+0x400] ;  /* 0x0004002b33500984 */ /* 0x0007220008000c00 */
[----:B-1----:R-:W-:Y:S01]  /*d690*/  @P0 IMAD.IADD R0, R119, 0x1, R118 ;  /* 0x0000000177000824 */ /* 0x002fe200078e0276 */
        /* <DEDUP_REMOVED lines=10> */
.L_x_172:
[----:B------:R-:W-:Y:S05]  /*d740*/  BSYNC B1 ;  /* 0x0000000000017941 */ /* 0x000fea0003800000 */
.L_x_171:
[----:B---3--:R-:W-:Y:S05]  /*d750*/  VIADD R0, R39, 0xe0 ;  /* 0x000000e027007836 */ /* 0x008fea0000000000 */
[----:B------:R-:W-:Y:S04]  /*d760*/  SHF.R.U32.HI R0, RZ, 0x15, R0 ;  /* 0x00000015ff007819 */ /* 0x000fe80000011600 */
[----:B------:R-:W-:Y:S11]  /*d770*/  LOP3.LUT P0, RZ, R0, 0x3, R95, 0x48, !PT ;  /* 0x0000000300ff7812 */ /* 0x000ff6000780485f */
[----:B------:R-:W-:Y:S02]  /*d780*/  @!UPT UIADD3 URZ, UPT, UPT, URZ, URZ, URZ ;  /* 0x000000fffffff290 */ /* 0x000fe4000fffe0ff */
[----:B------:R-:W-:Y:S05]  /*d790*/  @!P0 BRA `(.L_x_176) ;  /* 0x0000000000408947 */ /* 0x000fea0003800000 */
[----:B------:R-:W3:Y:S01]  /*d7a0*/  LDCU.64 UR8, c[0x4][0x70] ;  /* 0x01000e00ff0877ac */ /* 0x000ee20008000a00 */
[----:B------:R-:W-:Y:S01]  /*d7b0*/  MOV R3, 0x0 ;  /* 0x0000000000037802 */ /* 0x000fe20000000f00 */
[----:B--2---:R-:W-:Y:S02]  /*d7c0*/  HFMA2 R12, -RZ, RZ, 0, 5.9604644775390625e-08 ;  /* 0x00000001ff0c7431 */ /* 0x004fe400000001ff */
[----:B------:R-:W-:Y:S02]  /*d7d0*/  IMAD.MOV.U32 R8, RZ, RZ, 0x192 ;  /* 0x00000192ff087424 */ /* 0x000fe400078e00ff */
[----:B------:R-:W-:Y:S01]  /*d7e0*/  IMAD.MOV.U32 R13, RZ, RZ, RZ ;  /* 0x000000ffff0d7224 */ /* 0x000fe200078e00ff */
[----:B------:R-:W2:Y:S01]  /*d7f0*/  LDCU.64 UR6, c[0x4][0x78] ;  /* 0x01000f00ff0677ac */ /* 0x000ea20008000a00 */
[----:B------:R-:W1:Y:S01]  /*d800*/  LDC.64 R2, c[0x4][R3] ;  /* 0x0100000003027b82 */ /* 0x000e620000000a00 */
[----:B------:R-:W5:Y:S01]  /*d810*/  LDCU.64 UR4, c[0x4][0x10] ;  /* 0x01000200ff0477ac */ /* 0x000f620008000a00 */
[----:B---3--:R-:W-:Y:S01]  /*d820*/  MOV R5, UR9 ;  /* 0x0000000900057c02 */ /* 0x008fe20008000f00 */
[----:B------:R-:W-:Y:S01]  /*d830*/  IMAD.U32 R4, RZ, RZ, UR8 ;  /* 0x00000008ff047e24 */ /* 0x000fe2000f8e00ff */
[----:B--2---:R-:W-:Y:S01]  /*d840*/  MOV R7, UR7 ;  /* 0x0000000700077c02 */ /* 0x004fe20008000f00 */
[----:B------:R-:W-:Y:S01]  /*d850*/  IMAD.U32 R6, RZ, RZ, UR6 ;  /* 0x00000006ff067e24 */ /* 0x000fe2000f8e00ff */
[----:B-----5:R-:W-:Y:S01]  /*d860*/  MOV R11, UR5 ;  /* 0x00000005000b7c02 */ /* 0x020fe20008000f00 */
[----:B------:R-:W-:Y:S02]  /*d870*/  IMAD.U32 R10, RZ, RZ, UR4 ;  /* 0x00000004ff0a7e24 */ /* 0x000fe4000f8e00ff */
[----:B------:R-:W-:Y:S07]  /*d880*/  LEPC R20, `(.L_x_176) ;  /* 0x000000001014794e */ /* 0x000fee0000000000 */
[----:B-1--4-:R-:W-:Y:S05]  /*d890*/  CALL.ABS.NOINC R2 ;  /* 0x0000000002007343 */ /* 0x012fea0003c00000 */
.L_x_176:
[----:B------:R-:W-:Y:S01]  /*d8a0*/  ISETP.NE.AND P0, PT, R110, RZ, PT ;  /* 0x000000ff6e00720c */ /* 0x000fe20003f05270 */
[----:B------:R-:W-:Y:S05]  /*d8b0*/  WARPSYNC.ALL ;  /* 0x0000000000007948 */ /* 0x000fea0003800000 */
[----:B------:R-:W-:Y:S01]  /*d8c0*/  R2UR UR4, R39 ;  /* 0x00000000270472ca */ /* 0x000fe200000e0000 */
[----:B------:R-:W-:Y:S01]  /*d8d0*/  VIADD R117, R117, 0xa0 ;  /* 0x000000a075757836 */ /* 0x000fe20000000000 */
[----:B----4-:R-:W-:Y:S01]  /*d8e0*/  LOP3.LUT R0, R80, 0xffffe000, RZ, 0xc0, !PT ;  /* 0xffffe00050007812 */ /* 0x010fe200078ec0ff */
[----:B------:R-:W-:Y:S01]  /*d8f0*/  BSSY.RECONVERGENT B0, `(.L_x_177) ;  /* 0x000009d000007945 */ /* 0x000fe20003800200 */
[----:B------:R-:W-:Y:S02]  /*d900*/  LOP3.LUT R2, R81, 0xffffe000, RZ, 0xc0, !PT ;  /* 0xffffe00051027812 */ /* 0x000fe400078ec0ff */
[----:B------:R-:W-:Y:S02]  /*d910*/  LOP3.LUT R3, R82, 0xffffe000, RZ, 0xc0, !PT ;  /* 0xffffe00052037812 */ /* 0x000fe400078ec0ff */
[----:B------:R-:W-:Y:S02]  /*d920*/  LOP3.LUT R40, R83, 0xffffe000, RZ, 0xc0, !PT ;  /* 0xffffe00053287812 */ /* 0x000fe400078ec0ff */
[----:B-1----:R-:W-:Y:S02]  /*d930*/  LOP3.LUT R41, R76, 0xffffe000, RZ, 0xc0, !PT ;  /* 0xffffe0004c297812 */ /* 0x002fe400078ec0ff */
[----:B------:R-:W-:Y:S01]  /*d940*/  LOP3.LUT R42, R77, 0xffffe000, RZ, 0xc0, !PT ;  /* 0xffffe0004d2a7812 */ /* 0x000fe200078ec0ff */
[----:B--2---:R-:W1:Y:S01]  /*d950*/  LDTM.x32 R4, tmem[UR4+0xe0] ;  /* 0x0000e004000479ee */ /* 0x004e6200082c0000 */
[----:B------:R-:W-:Y:S01]  /*d960*/  LOP3.LUT R43, R78, 0xffffe000, RZ, 0xc0, !PT ;  /* 0xffffe0004e2b7812 */ /* 0x000fe200078ec0ff */
[----:B------:R-:W-:Y:S01]  /*d970*/  NOP ;  /* 0x0000000000007918 */ /* 0x000fe20000000000 */
[----:B------:R-:W-:Y:S02]  /*d980*/  LOP3.LUT R44, R79, 0xffffe000, RZ, 0xc0, !PT ;  /* 0xffffe0004f2c7812 */ /* 0x000fe400078ec0ff */
[----:B------:R-:W-:Y:S02]  /*d990*/  LOP3.LUT R117, R117, 0xfefffff8, RZ, 0xc0, !PT ;  /* 0xfefffff875757812 */ /* 0x000fe400078ec0ff */
[----:B------:R-:W-:Y:S02]  /*d9a0*/  LOP3.LUT R47, R72, 0xffffe000, RZ, 0xc0, !PT ;  /* 0xffffe000482f7812 */ /* 0x000fe400078ec0ff */
[----:B------:R-:W-:Y:S01]  /*d9b0*/  LOP3.LUT R46, R73, 0xffffe000, RZ, 0xc0, !PT ;  /* 0xffffe000492e7812 */ /* 0x000fe200078ec0ff */
[----:B-1----:R1:W-:Y:S01]  /*d9c0*/  SYNCS.ARRIVE.TRANS64.RED.A1T0 RZ, [R117+URZ], RZ ;  /* 0x000000ff75ff79a7 */ /* 0x0023e200081004ff */
[----:B------:R-:W-:Y:S02]  /*d9d0*/  LOP3.LUT R49, R74, 0xffffe000, RZ, 0xc0, !PT ;  /* 0xffffe0004a317812 */ /* 0x000fe400078ec0ff */
[----:B------:R-:W-:Y:S02]  /*d9e0*/  LOP3.LUT R48, R75, 0xffffe000, RZ, 0xc0, !PT ;  /* 0xffffe0004b307812 */ /* 0x000fe400078ec0ff */
[----:B------:R-:W-:Y:S02]  /*d9f0*/  LOP3.LUT R50, R52, 0xffffe000, RZ, 0xc0, !PT ;  /* 0xffffe00034327812 */ /* 0x000fe400078ec0ff */
[----:B------:R-:W-:Y:S02]  /*da00*/  LOP3.LUT R52, R53, 0xffffe000, RZ, 0xc0, !PT ;  /* 0xffffe00035347812 */ /* 0x000fe400078ec0ff */
[----:B------:R-:W-:Y:S02]  /*da10*/  LOP3.LUT R51, R54, 0xffffe000, RZ, 0xc0, !PT ;  /* 0xffffe00036337812 */ /* 0x000fe400078ec0ff */
[----:B------:R-:W-:Y:S02]  /*da20*/  LOP3.LUT R54, R55, 0xffffe000, RZ, 0xc0, !PT ;  /* 0xffffe00037367812 */ /* 0x000fe400078ec0ff */
[----:B------:R-:W-:Y:S01]  /*da30*/  LOP3.LUT R53, R56, 0xffffe000, RZ, 0xc0, !PT ;  /* 0xffffe00038357812 */ /* 0x000fe200078ec0ff */
[C---:B------:R-:W-:Y:S01]  /*da40*/  FMUL R4, R38.reuse, R4 ;  /* 0x0000000426047220 */ /* 0x040fe20000400000 */
[----:B------:R-:W-:Y:S01]  /*da50*/  LOP3.LUT R56, R57, 0xffffe000, RZ, 0xc0, !PT ;  /* 0xffffe00039387812 */ /* 0x000fe200078ec0ff */
[----:B------:R-:W-:Y:S01]  /*da60*/  FMUL R5, R38, R5 ;  /* 0x0000000526057220 */ /* 0x000fe20000400000 */
[----:B------:R-:W-:Y:S01]  /*da70*/  LOP3.LUT R55, R58, 0xffffe000, RZ, 0xc0, !PT ;  /* 0xffffe0003a377812 */ /* 0x000fe200078ec0ff */
[C---:B------:R-:W-:Y:S01]  /*da80*/  FMUL R6, R38.reuse, R6 ;  /* 0x0000000626067220 */ /* 0x040fe20000400000 */
[----:B------:R-:W-:Y:S01]  /*da90*/  LOP3.LUT R58, R59, 0xffffe000, RZ, 0xc0, !PT ;  /* 0xffffe0003b3a7812 */ /* 0x000fe200078ec0ff */
[----:B------:R-:W-:Y:S01]  /*daa0*/  FMUL R7, R38, R7 ;  /* 0x0000000726077220 */ /* 0x000fe20000400000 */
[----:B------:R-:W-:Y:S01]  /*dab0*/  LOP3.LUT R57, R60, 0xffffe000, RZ, 0xc0, !PT ;  /* 0xffffe0003c397812 */ /* 0x000fe200078ec0ff */
[----:B------:R-:W-:Y:S01]  /*dac0*/  FFMA R4, R45, R0, R4 ;  /* 0x000000002d047223 */ /* 0x000fe20000000004 */
[----:B------:R-:W-:Y:S01]  /*dad0*/  LOP3.LUT R60, R61, 0xffffe000, RZ, 0xc0, !PT ;  /* 0xffffe0003d3c7812 */ /* 0x000fe200078ec0ff */
[C---:B------:R-:W-:Y:S01]  /*dae0*/  FFMA R5, R45.reuse, R2, R5 ;  /* 0x000000022d057223 */ /* 0x040fe20000000005 */
[----:B------:R-:W-:Y:S01]  /*daf0*/  LOP3.LUT R59, R62, 0xffffe000, RZ, 0xc0, !PT ;  /* 0xffffe0003e3b7812 */ /* 0x000fe200078ec0ff */
[C---:B------:R-:W-:Y:S01]  /*db00*/  FFMA R6, R45.reuse, R3, R6 ;  /* 0x000000032d067223 */ /* 0x040fe20000000006 */
[----:B------:R-:W-:Y:S01]  /*db10*/  F2FP.TF32.F32.PACK_B R4, R4 ;  /* 0x00000004ff04723e */ /* 0x000fe200024050ff */
[C---:B------:R-:W-:Y:S01]  /*db20*/  FFMA R7, R45.reuse, R40, R7 ;  /* 0x000000282d077223 */ /* 0x040fe20000000007 */
[----:B------:R-:W-:Y:S01]  /*db30*/  F2FP.TF32.F32.PACK_B R5, R5 ;  /* 0x00000005ff05723e */ /* 0x000fe200024050ff */
[C---:B------:R-:W-:Y:S01]  /*db40*/  FMUL R8, R38.reuse, R8 ;  /* 0x0000000826087220 */ /* 0x040fe20000400000 */
[----:B------:R-:W-:Y:S01]  /*db50*/  F2FP.TF32.F32.PACK_B R6, R6 ;  /* 0x00000006ff06723e */ /* 0x000fe200024050ff */
[C---:B------:R-:W-:Y:S01]  /*db60*/  FMUL R9, R38.reuse, R9 ;  /* 0x0000000926097220 */ /* 0x040fe20000400000 */
[C---:B------:R-:W-:Y:S01]  /*db70*/  FMUL R10, R38.reuse, R10 ;  /* 0x0000000a260a7220 */ /* 0x040fe20000400000 */
[C---:B------:R-:W-:Y:S01]  /*db80*/  FMUL R11, R38.reuse, R11 ;  /* 0x0000000b260b7220 */ /* 0x040fe20000400000 */
[----:B------:R-:W-:Y:S01]  /*db90*/  F2FP.TF32.F32.PACK_B R7, R7 ;  /* 0x00000007ff07723e */ /* 0x000fe200024050ff */
[C---:B------:R-:W-:Y:S01]  /*dba0*/  FFMA R8, R45.reuse, R41, R8 ;  /* 0x000000292d087223 */ /* 0x040fe20000000008 */
[C---:B------:R-:W-:Y:S01]  /*dbb0*/  FFMA R9, R45.reuse, R42, R9 ;  /* 0x0000002a2d097223 */ /* 0x040fe20000000009 */
[C---:B------:R-:W-:Y:S01]  /*dbc0*/  FFMA R10, R45.reuse, R43, R10 ;  /* 0x0000002b2d0a7223 */ /* 0x040fe2000000000a */
[C---:B------:R-:W-:Y:S01]  /*dbd0*/  FFMA R11, R45.reuse, R44, R11 ;  /* 0x0000002c2d0b7223 */ /* 0x040fe2000000000b */
[----:B------:R1:W-:Y:S01]  /*dbe0*/  STS.128 [R116+UR43+0xc400], R4 ;  /* 0x00c4000474007988 */ /* 0x0003e20008000c2b */
[----:B------:R-:W-:Y:S01]  /*dbf0*/  F2FP.TF32.F32.PACK_B R8, R8 ;  /* 0x00000008ff08723e */ /* 0x000fe200024050ff */
[C---:B------:R-:W-:Y:S01]  /*dc00*/  FMUL R12, R38.reuse, R12 ;  /* 0x0000000c260c7220 */ /* 0x040fe20000400000 */
[----:B------:R-:W-:Y:S01]  /*dc10*/  F2FP.TF32.F32.PACK_B R9, R9 ;  /* 0x00000009ff09723e */ /* 0x000fe200024050ff */
[C---:B------:R-:W-:Y:S01]  /*dc20*/  FMUL R13, R38.reuse, R13 ;  /* 0x0000000d260d7220 */ /* 0x040fe20000400000 */
[----:B------:R-:W-:Y:S01]  /*dc30*/  F2FP.TF32.F32.PACK_B R10, R10 ;  /* 0x0000000aff0a723e */ /* 0x000fe200024050ff */
[C---:B------:R-:W-:Y:S01]  /*dc40*/  FMUL R14, R38.reuse, R14 ;  /* 0x0000000e260e7220 */ /* 0x040fe20000400000 */
[C---:B------:R-:W-:Y:S01]  /*dc50*/  FMUL R15, R38.reuse, R15 ;  /* 0x0000000f260f7220 */ /* 0x040fe20000400000 */
[----:B------:R-:W-:Y:S01]  /*dc60*/  F2FP.TF32.F32.PACK_B R11, R11 ;  /* 0x0000000bff0b723e */ /* 0x000fe200024050ff */
[C---:B------:R-:W-:Y:S01]  /*dc70*/  FFMA R12, R45.reuse, R47, R12 ;  /* 0x0000002f2d0c7223 */ /* 0x040fe2000000000c */
[C---:B------:R-:W-:Y:S01]  /*dc80*/  FFMA R13, R45.reuse, R46, R13 ;  /* 0x0000002e2d0d7223 */ /* 0x040fe2000000000d */
[C---:B------:R-:W-:Y:S01]  /*dc90*/  FFMA R14, R45.reuse, R49, R14 ;  /* 0x000000312d0e7223 */ /* 0x040fe2000000000e */
[C---:B------:R-:W-:Y:S01]  /*dca0*/  FFMA R15, R45.reuse, R48, R15 ;  /* 0x000000302d0f7223 */ /* 0x040fe2000000000f */
[----:B------:R1:W-:Y:S01]  /*dcb0*/  STS.128 [R115+0xc400], R8 ;  /* 0x00c4000873007388 */ /* 0x0003e20000000c00 */
        /* <DEDUP_REMOVED lines=24> */
[----:B------:R-:W-:Y:S01]  /*de40*/  FFMA R23, R45, R58, R23 ;  /* 0x0000003a2d177223 */ /* 0x000fe20000000017 */
[----:B------:R1:W-:Y:S01]  /*de50*/  STS.128 [R105+0xc400], R16 ;  /* 0x00c4001069007388 */ /* 0x0003e20000000c00 */
[----:B------:R-:W-:Y:S01]  /*de60*/  LOP3.LUT R62, R63, 0xffffe000, RZ, 0xc0, !PT ;  /* 0xffffe0003f3e7812 */ /* 0x000fe200078ec0ff */
[C---:B------:R-:W-:Y:S01]  /*de70*/  FMUL R24, R38.reuse, R24 ;  /* 0x0000001826187220 */ /* 0x040fe20000400000 */
[----:B------:R-:W-:Y:S01]  /*de80*/  F2FP.TF32.F32.PACK_B R20, R20 ;  /* 0x00000014ff14723e */ /* 0x000fe200024050ff */
[C---:B------:R-:W-:Y:S01]  /*de90*/  FMUL R25, R38.reuse, R25 ;  /* 0x0000001926197220 */ /* 0x040fe20000400000 */
[----:B------:R-:W-:Y:S01]  /*dea0*/  F2FP.TF32.F32.PACK_B R21, R21 ;  /* 0x00000015ff15723e */ /* 0x000fe200024050ff */
[C---:B------:R-:W-:Y:S01]  /*deb0*/  FMUL R26, R38.reuse, R26 ;  /* 0x0000001a261a7220 */ /* 0x040fe20000400000 */
[----:B------:R-:W-:Y:S01]  /*dec0*/  FMUL R27, R38, R27 ;  /* 0x0000001b261b7220 */ /* 0x000fe20000400000 */
[----:B------:R-:W-:Y:S01]  /*ded0*/  F2FP.TF32.F32.PACK_B R22, R22 ;  /* 0x00000016ff16723e */ /* 0x000fe200024050ff */
[C---:B------:R-:W-:Y:S01]  /*dee0*/  FFMA R24, R45.reuse, R57, R24 ;  /* 0x000000392d187223 */ /* 0x040fe20000000018 */
[----:B------:R-:W-:Y:S01]  /*def0*/  F2FP.TF32.F32.PACK_B R23, R23 ;  /* 0x00000017ff17723e */ /* 0x000fe200024050ff */
[C---:B------:R-:W-:Y:S01]  /*df00*/  FFMA R25, R45.reuse, R60, R25 ;  /* 0x0000003c2d197223 */ /* 0x040fe20000000019 */
[C---:B------:R-:W-:Y:S01]  /*df10*/  FFMA R26, R45.reuse, R59, R26 ;  /* 0x0000003b2d1a7223 */ /* 0x040fe2000000001a */
[----:B------:R-:W-:Y:S01]  /*df20*/  FFMA R27, R45, R62, R27 ;  /* 0x0000003e2d1b7223 */ /* 0x000fe2000000001b */
[----:B------:R-:W-:Y:S01]  /*df30*/  LOP3.LUT R61, R64, 0xffffe000, RZ, 0xc0, !PT ;  /* 0xffffe000403d7812 */ /* 0x000fe200078ec0ff */
[----:B------:R1:W-:Y:S01]  /*df40*/  STS.128 [R104+0xc400], R20 ;  /* 0x00c4001468007388 */ /* 0x0003e20000000c00 */
[----:B------:R-:W-:Y:S01]  /*df50*/  LOP3.LUT R64, R65, 0xffffe000, RZ, 0xc0, !PT ;  /* 0xffffe00041407812 */ /* 0x000fe200078ec0ff */
[----:B------:R-:W-:Y:S01]  /*df60*/  FMUL R28, R38, R28 ;  /* 0x0000001c261c7220 */ /* 0x000fe20000400000 */
        /* <DEDUP_REMOVED lines=41> */
[----:B--2---:R-:W2:Y:S02]  /*e200*/  FENCE.VIEW.ASYNC.S ;  /* 0x00000000000073c6 */ /* 0x004ea40000000000 */
[----:B--2---:R-:W-:Y:S06]  /*e210*/  BAR.SYNC.DEFER_BLOCKING 0x1, 0x80 ;  /* 0x0042000000007b1d */ /* 0x004fec0000010000 */
        /* <DEDUP_REMOVED lines=9> */
[----:B--2---:R-:W-:Y:S04]  /*e2b0*/  DEPBAR.LE SB0, 0x1 ;  /* 0x000080400000791a */ /* 0x004fe80000000000 */
.L_x_178:
[----:B------:R-:W-:Y:S05]  /*e2c0*/  BSYNC.RECONVERGENT B0 ;  /* 0x0000000000007941 */ /* 0x000fea0003800200 */
.L_x_177:
[----:B------:R-:W-:Y:S01]  /*e2d0*/  BAR.SYNC.DEFER_BLOCKING 0x1, 0x80 ;  /* 0x0042000000007b1d */ /* 0x000fe20000010000 */
[----:B------:R-:W-:Y:S01]  /*e2e0*/  UISETP.NE.AND UP0, UPT, UR53, -0x8, UPT ;  /* 0xfffffff83500788c */ /* 0x000fe2000bf05270 */
[----:B------:R-:W-:Y:S08]  /*e2f0*/  IADD3 R36, PT, PT, R36, 0x1, RZ ;  /* 0x0000000124247810 */ /* 0x000ff00007ffe0ff */
[----:B------:R-:W-:Y:S05]  /*e300*/  BRA.U !UP0, `(.L_x_179) ;  /* 0x0000000108287547 */ /* 0x000fea000b800000 */
[----:B------:R-:W-:Y:S01]  /*e310*/  ISETP.NE.AND P0, PT, R113, RZ, PT ;  /* 0x000000ff7100720c */ /* 0x000fe20003f05270 */
[----:B------:R-:W-:Y:S01]  /*e320*/  IMAD.U32 R3, RZ, RZ, UR47 ;  /* 0x0000002fff037e24 */ /* 0x000fe2000f8e00ff */
[----:B------:R-:W-:Y:S01]  /*e330*/  UIADD3 UR4, UPT, UPT, UR47, 0x1, URZ ;  /* 0x000000012f047890 */ /* 0x000fe2000fffe0ff */
[----:B------:R-:W-:Y:S03]  /*e340*/  IMAD.U32 R0, RZ, RZ, UR52 ;  /* 0x00000034ff007e24 */ /* 0x000fe6000f8e00ff */
[----:B------:R-:W-:Y:S04]  /*e350*/  UISETP.NE.AND UP0, UPT, UR4, 0x4, UPT ;  /* 0x000000040400788c */ /* 0x000fe8000bf05270 */
[----:B------:R-:W-:Y:S03]  /*e360*/  USEL UR47, UR4, URZ, UP0 ;  /* 0x000000ff042f7287 */ /* 0x000fe60008000000 */
[----:B------:R-:W-:Y:S05]  /*e370*/  @P0 LEA R3, R3, UR43, 0x3 ;  /* 0x0000002b03030c11 */ /* 0x000fea000f8e18ff */
[----:B------:R-:W-:Y:S05]  /*e380*/  @P0 VIADD R3, R3, 0x40 ;  /* 0x0000004003030836 */ /* 0x000fea0000000000 */
[----:B------:R-:W-:Y:S04]  /*e390*/  @P0 PRMT R0, R0, 0x654, R3 ;  /* 0x0000065400000816 */ /* 0x000fe80000000003 */
[----:B------:R2:W-:Y:S03]  /*e3a0*/  @P0 SYNCS.ARRIVE.TRANS64.RED.A1T0 RZ, [R0+URZ], RZ ;  /* 0x000000ff00ff09a7 */ /* 0x0005e600081004ff */
.L_x_179:
[----:B------:R-:W-:Y:S01]  /*e3b0*/  R2UR UR6, R112 ;  /* 0x00000000700672ca */ /* 0x000fe200000e0000 */
[----:B------:R-:W-:Y:S01]  /*e3c0*/  UIADD3 UR53, UPT, UPT, UR53, 0x8, URZ ;  /* 0x0000000835357890 */ /* 0x000fe2000fffe0ff */
[----:B------:R-:W-:Y:S02]  /*e3d0*/  R2UR UR5, R96 ;  /* 0x00000000600572ca */ /* 0x000fe400000e0000 */
[----:B------:R-:W-:Y:S02]  /*e3e0*/  R2UR UR4, R97 ;  /* 0x00000000610472ca */ /* 0x000fe400000e0000 */
[----:B------:R-:W-:Y:S02]  /*e3f0*/  R2UR UR36, R111 ;  /* 0x000000006f2472ca */ /* 0x000fe400000e0000 */
[----:B------:R-:W-:Y:S02]  /*e400*/  ISETP.NE.AND P0, PT, R100, 0x2, PT ;  /* 0x000000026400780c */ /* 0x000fe40003f05270 */
[----:B------:R-:W-:Y:S02]  /*e410*/  ISETP.NE.AND P1, PT, R36, 0x2, PT ;  /* 0x000000022400780c */ /* 0x000fe40003f25270 */
[----:B------:R-:W-:Y:S01]  /*e420*/  SEL R3, RZ, 0x1, P0 ;  /* 0x00000001ff037807 */ /* 0x000fe20000000000 */
[----:B------:R-:W-:Y:S01]  /*e430*/  UISETP.NE.AND UP0, UPT, UR6, URZ, UPT ;  /* 0x000000ff0600728c */ /* 0x000fe2000bf05270 */
[----:B--2---:R-:W-:Y:S01]  /*e440*/  SEL R0, RZ, 0x1, P1 ;  /* 0x00000001ff007807 */ /* 0x004fe20000800000 */
[----:B------:R-:W-:Y:S01]  /*e450*/  UIADD3 UR20, UPT, UPT, UR37, UR5, URZ ;  /* 0x0000000525147290 */ /* 0x000fe2000fffe0ff */
[----:B------:R-:W-:Y:S01]  /*e460*/  LOP3.LUT R106, R106, R3, RZ, 0x3c, !PT ;  /* 0x000000036a6a7212 */ /* 0x000fe200078e3cff */
[----:B------:R-:W-:Y:S01]  /*e470*/  UIADD3 UR16, UPT, UPT, UR38, UR4, URZ ;  /* 0x0000000426107290 */ /* 0x000fe2000fffe0ff */
[----:B------:R-:W-:Y:S02]  /*e480*/  LOP3.LUT R107, R107, R0, RZ, 0x3c, !PT ;  /* 0x000000006b6b7212 */ /* 0x000fe400078e3cff */
[----:B------:R-:W-:Y:S02]  /*e490*/  SEL R100, R100, RZ, P0 ;  /* 0x000000ff64647207 */ /* 0x000fe40000000000 */
[----:B------:R-:W-:Y:S01]  /*e4a0*/  SEL R36, R36, RZ, P1 ;  /* 0x000000ff24247207 */ /* 0x000fe20000800000 */
[----:B------:R-:W-:Y:S06]  /*e4b0*/  BRA.U UP0, `(.L_x_180) ;  /* 0xffffff7d00687547 */ /* 0x000fec000b83ffff */
[----:B------:R-:W2:Y:S01]  /*e4c0*/  LDCU.64 UR4, c[0x0][0x888] ;  /* 0x00011100ff0477ac */ /* 0x000ea20008000a00 */
[----:B------:R-:W3:Y:S01]  /*e4d0*/  LDCU.64 UR6, c[0x0][0x890] ;  /* 0x00011200ff0677ac */ /* 0x000ee20008000a00 */
[----:B--2---:R-:W-:Y:S02]  /*e4e0*/  ISETP.NE.U32.AND P2, PT, RZ, UR4, PT ;  /* 0x00000004ff007c0c */ /* 0x004fe4000bf45070 */
[----:B---3--:R-:W-:Y:S02]  /*e4f0*/  ISETP.NE.U32.AND P1, PT, RZ, UR6, PT ;  /* 0x00000006ff007c0c */ /* 0x008fe4000bf25070 */
[----:B------:R-:W-:Y:S02]  /*e500*/  ISETP.NE.AND.EX P2, PT, RZ, UR5, PT, P2 ;  /* 0x00000005ff007c0c */ /* 0x000fe4000bf45320 */
[----:B------:R-:W-:-:S13]  /*e510*/  ISETP.NE.AND.EX P0, PT, RZ, UR7, PT, P1 ;  /* 0x00000007ff007c0c */ /* 0x000fda000bf05310 */
[----:B------:R-:W-:Y:S05]  /*e520*/  @P2 BRA P0, `(.L_x_181) ;  /* 0x00000000003c2947 */ /* 0x000fea0000000000 */
[----:B------:R-:W-:-:S13]  /*e530*/  ISETP.NE.AND.EX P1, PT, RZ, UR7, PT, P1 ;  /* 0x00000007ff007c0c */ /* 0x000fda000bf25310 */
[----:B------:R-:W-:Y:S05]  /*e540*/  @P1 BRA `(.L_x_182) ;  /* 0x00000000000c1947 */ /* 0x000fea0003800000 */
[----:B------:R-:W-:-:S13]  /*e550*/  FSETP.NEU.AND P0, PT, R45, RZ, PT ;  /* 0x000000ff2d00720b */ /* 0x000fda0003f0d000 */
[----:B------:R-:W-:Y:S05]  /*e560*/  @!P0 EXIT ;  /* 0x000000000000894d */ /* 0x000fea0003800000 */
[----:B------:R-:W-:Y:S05]  /*e570*/  BRA `(.L_x_181) ;  /* 0x0000000000287947 */ /* 0x000fea0003800000 */
.L_x_182:
[----:B------:R-:W-:Y:S01]  /*e580*/  ISETP.NE.AND P0, PT, R99, RZ, PT ;  /* 0x000000ff6300720c */ /* 0x000fe20003f05270 */
[----:B------:R-:W-:-:S12]  /*e590*/  BSSY.RECONVERGENT B0, `(.L_x_181) ;  /* 0x0000008000007945 */ /* 0x000fd80003800200 */
[----:B------:R-:W-:Y:S05]  /*e5a0*/  @P0 BRA `(.L_x_183) ;  /* 0x0000000000100947 */ /* 0x000fea0003800000 */
[----:B------:R-:W-:-:S04]  /*e5b0*/  ISETP.NE.U32.AND P0, PT, RZ, UR4, PT ;  /* 0x00000004ff007c0c */ /* 0x000fc8000bf05070 */
[----:B------:R-:W-:-:S13]  /*e5c0*/  ISETP.NE.AND.EX P0, PT, RZ, UR5, PT, P0 ;  /* 0x00000005ff007c0c */ /* 0x000fda000bf05300 */
[----:B------:R-:W-:Y:S05]  /*e5d0*/  @!P0 EXIT ;  /* 0x000000000000894d */ /* 0x000fea0003800000 */
[----:B------:R-:W-:Y:S05]  /*e5e0*/  BRA `(.L_x_184) ;  /* 0x0000000000087947 */ /* 0x000fea0003800000 */
.L_x_183:
[----:B------:R-:W-:-:S13]  /*e5f0*/  FSETP.NEU.AND P0, PT, R45, RZ, PT ;  /* 0x000000ff2d00720b */ /* 0x000fda0003f0d000 */
[----:B------:R-:W-:Y:S05]  /*e600*/  @!P0 EXIT ;  /* 0x000000000000894d */ /* 0x000fea0003800000 */
.L_x_184:
[----:B------:R-:W-:Y:S05]  /*e610*/  BSYNC.RECONVERGENT B0 ;  /* 0x0000000000007941 */ /* 0x000fea0003800200 */
.L_x_181:
[----:B------:R-:W-:Y:S01]  /*e620*/  ULEA UR6, UR47, UR43, 0x3 ;  /* 0x0000002b2f067291 */ /* 0x000fe2000f8e18ff */
[----:B------:R-:W-:-:S04]  /*e630*/  DEPBAR.LE SB0, 0x0 ;  /* 0x000080000000791a */ /* 0x000fc80000000000 */
[----:B------:R-:W-:-:S04]  /*e640*/  UIADD3 UR6, UPT, UPT, UR6, 0x40, URZ ;  /* 0x0000004006067890 */ /* 0x000fc8000fffe0ff */
[----:B------:R-:W-:-:S09]  /*e650*/  UPRMT UR6, UR52, 0x654, UR6 ;  /* 0x0000065434067896 */ /* 0x000fd20008000006 */
[----:B------:R-:W-:Y:S01]  /*e660*/  SYNCS.ARRIVE.TRANS64.RED.A1T0 RZ, [UR6], RZ ;  /* 0x000000ffffff79a7 */ /* 0x000fe20008100406 */
[----:B------:R-:W-:Y:S05]  /*e670*/  EXIT ;  /* 0x000000000000794d */ /* 0x000fea0003800000 */
.L_x_24:
[----:B--2---:R2:W3:Y:S02]  /*e680*/  SYNCS.PHASECHK.TRANS64.TRYWAIT P0, [R3+URZ+0xc0], R2 ;  /* 0x0000c002030075a7 */ /* 0x0044e400080011ff */
[----:B---3--:R-:W-:Y:S05]  /*e690*/  @!P0 NANOSLEEP.SYNCS 0x989680 ;  /* 0x009896800000895d */ /* 0x008fea0003900000 */
[----:B------:R-:W3:Y:S02]  /*e6a0*/  @!P0 SYNCS.PHASECHK.TRANS64 P0, [R3+URZ+0xc0], R2 ;  /* 0x0000c002030085a7 */ /* 0x000ee400080010ff */
[----:B---3--:R-:W-:Y:S05]  /*e6b0*/  @!P0 BRA `(.L_x_24) ;  /* 0xfffffffc00f08947 */ /* 0x008fea000383ffff */
[----:B------:R-:W-:Y:S05]  /*e6c0*/  BRA `(.L_x_185) ;  /* 0xffffff3400687947 */ /* 0x000fea000383ffff */
.L_x_27:
[----:B-1----:R-:W-:-:S07]  /*e6d0*/  MOV R0, UR5 ;  /* 0x0000000500007c02 */ /* 0x002fce0008000f00 */
.L_x_186:
[----:B-1----:R1:W2:Y:S02]  /*e6e0*/  SYNCS.PHASECHK.TRANS64.TRYWAIT P0, [R0+URZ+0x10], R3 ;  /* 0x00001003000075a7 */ /* 0x0022a400080011ff */
[----:B--2---:R-:W-:Y:S05]  /*e6f0*/  @!P0 NANOSLEEP.SYNCS 0x989680 ;  /* 0x009896800000895d */ /* 0x004fea0003900000 */
[----:B------:R-:W2:Y:S02]  /*e700*/  @!P0 SYNCS.PHASECHK.TRANS64 P0, [R0+URZ+0x10], R3 ;  /* 0x00001003000085a7 */ /* 0x000ea400080010ff */
[----:B--2---:R-:W-:Y:S05]  /*e710*/  @!P0 BRA `(.L_x_186) ;  /* 0xfffffffc00f08947 */ /* 0x004fea000383ffff */
[----:B------:R-:W-:Y:S05]  /*e720*/  BRA `(.L_x_26) ;  /* 0xffffff3400c07947 */ /* 0x000fea000383ffff */
.L_x_36:
[----:B-1----:R-:W-:-:S07]  /*e730*/  MOV R0, UR6 ;  /* 0x0000000600007c02 */ /* 0x002fce0008000f00 */
.L_x_187:
[----:B-1----:R1:W2:Y:S02]  /*e740*/  SYNCS.PHASECHK.TRANS64.TRYWAIT P0, [R0+URZ+0x10], R3 ;  /* 0x00001003000075a7 */ /* 0x0022a400080011ff */
[----:B--2---:R-:W-:Y:S05]  /*e750*/  @!P0 NANOSLEEP.SYNCS 0x989680 ;  /* 0x009896800000895d */ /* 0x004fea0003900000 */
[----:B------:R-:W2:Y:S02]  /*e760*/  @!P0 SYNCS.PHASECHK.TRANS64 P0, [R0+URZ+0x10], R3 ;  /* 0x00001003000085a7 */ /* 0x000ea400080010ff */
[----:B--2---:R-:W-:Y:S05]  /*e770*/  @!P0 BRA `(.L_x_187) ;  /* 0xfffffffc00f08947 */ /* 0x004fea000383ffff */
[----:B------:R-:W-:Y:S05]  /*e780*/  BRA `(.L_x_35) ;  /* 0xffffff3800d47947 */ /* 0x000fea000383ffff */
.L_x_43:
[----:B-1----:R1:W4:Y:S02]  /*e790*/  SYNCS.PHASECHK.TRANS64.TRYWAIT P0, [R3+URZ+0x70], R0 ;  /* 0x00007000030075a7 */ /* 0x00232400080011ff */
[----:B----4-:R-:W-:Y:S05]  /*e7a0*/  @!P0 NANOSLEEP.SYNCS 0x989680 ;  /* 0x009896800000895d */ /* 0x010fea0003900000 */
[----:B------:R-:W4:Y:S02]  /*e7b0*/  @!P0 SYNCS.PHASECHK.TRANS64 P0, [R3+URZ+0x70], R0 ;  /* 0x00007000030085a7 */ /* 0x000f2400080010ff */
[----:B----4-:R-:W-:Y:S05]  /*e7c0*/  @!P0 BRA `(.L_x_43) ;  /* 0xfffffffc00f08947 */ /* 0x010fea000383ffff */
[----:B------:R-:W-:Y:S05]  /*e7d0*/  BRA `(.L_x_188) ;  /* 0xffffff3c00c87947 */ /* 0x000fea000383ffff */
.L_x_47:
[----:B-1----:R-:W-:-:S07]  /*e7e0*/  MOV R0, UR4 ;  /* 0x0000000400007c02 */ /* 0x002fce0008000f00 */
.L_x_189:
[----:B-1----:R1:W2:Y:S02]  /*e7f0*/  SYNCS.PHASECHK.TRANS64.TRYWAIT P0, [R0+URZ], R3 ;  /* 0x00000003000075a7 */ /* 0x0022a400080011ff */
[----:B--2---:R-:W-:Y:S05]  /*e800*/  @!P0 NANOSLEEP.SYNCS 0x989680 ;  /* 0x009896800000895d */ /* 0x004fea0003900000 */
[----:B------:R-:W2:Y:S02]  /*e810*/  @!P0 SYNCS.PHASECHK.TRANS64 P0, [R0+URZ], R3 ;  /* 0x00000003000085a7 */ /* 0x000ea400080010ff */
[----:B--2---:R-:W-:Y:S05]  /*e820*/  @!P0 BRA `(.L_x_189) ;  /* 0xfffffffc00f08947 */ /* 0x004fea000383ffff */
[----:B------:R-:W-:Y:S05]  /*e830*/  BRA `(.L_x_190) ;  /* 0xffffff4400747947 */ /* 0x000fea000383ffff */
.L_x_50:
[----:B-1----:R1:W2:Y:S02]  /*e840*/  SYNCS.PHASECHK.TRANS64.TRYWAIT P0, [R2+URZ+0xb0], R5 ;  /* 0x0000b005020075a7 */ /* 0x0022a400080011ff */
[----:B--2---:R-:W-:Y:S05]  /*e850*/  @!P0 NANOSLEEP.SYNCS 0x989680 ;  /* 0x009896800000895d */ /* 0x004fea0003900000 */
[----:B------:R-:W2:Y:S02]  /*e860*/  @!P0 SYNCS.PHASECHK.TRANS64 P0, [R2+URZ+0xb0], R5 ;  /* 0x0000b005020085a7 */ /* 0x000ea400080010ff */
[----:B--2---:R-:W-:Y:S05]  /*e870*/  @!P0 BRA `(.L_x_50) ;  /* 0xfffffffc00f08947 */ /* 0x004fea000383ffff */
[----:B------:R-:W-:Y:S05]  /*e880*/  BRA `(.L_x_191) ;  /* 0xffffff4400d07947 */ /* 0x000fea000383ffff */
.L_x_51:
[----:B------:R-:W-:-:S07]  /*e890*/  MOV R2, UR4 ;  /* 0x0000000400027c02 */ /* 0x000fce0008000f00 */
.L_x_192:
[----:B-1----:R1:W2:Y:S02]  /*e8a0*/  SYNCS.PHASECHK.TRANS64.TRYWAIT P0, [R2+URZ+0x80], R5 ;  /* 0x00008005020075a7 */ /* 0x0022a400080011ff */
[----:B--2---:R-:W-:Y:S05]  /*e8b0*/  @!P0 NANOSLEEP.SYNCS 0x989680 ;  /* 0x009896800000895d */ /* 0x004fea0003900000 */
[----:B------:R-:W2:Y:S02]  /*e8c0*/  @!P0 SYNCS.PHASECHK.TRANS64 P0, [R2+URZ+0x80], R5 ;  /* 0x00008005020085a7 */ /* 0x000ea400080010ff */
[----:B--2---:R-:W-:Y:S05]  /*e8d0*/  @!P0 BRA `(.L_x_192) ;  /* 0xfffffffc00f08947 */ /* 0x004fea000383ffff */
[----:B------:R-:W-:Y:S05]  /*e8e0*/  BRA `(.L_x_193) ;  /* 0xffffff4400e07947 */ /* 0x000fea000383ffff */
.L_x_52:
[----:B-1----:R1:W2:Y:S02]  /*e8f0*/  SYNCS.PHASECHK.TRANS64.TRYWAIT P1, [R2+URZ+0x70], R5 ;  /* 0x00007005020075a7 */ /* 0x0022a400080211ff */
[----:B--2---:R-:W-:Y:S05]  /*e900*/  @!P1 NANOSLEEP.SYNCS 0x989680 ;  /* 0x009896800000995d */ /* 0x004fea0003900000 */
[----:B------:R-:W2:Y:S02]  /*e910*/  @!P1 SYNCS.PHASECHK.TRANS64 P1, [R2+URZ+0x70], R5 ;  /* 0x00007005020095a7 */ /* 0x000ea400080210ff */
[----:B--2---:R-:W-:Y:S05]  /*e920*/  @!P1 BRA `(.L_x_52) ;  /* 0xfffffffc00f09947 */ /* 0x004fea000383ffff */
[----:B------:R-:W-:Y:S05]  /*e930*/  BRA `(.L_x_194) ;  /* 0xffffff4800107947 */ /* 0x000fea000383ffff */
.L_x_55:
[----:B------:R-:W-:-:S07]  /*e940*/  MOV R0, UR4 ;  /* 0x0000000400007c02 */ /* 0x000fce0008000f00 */
.L_x_195:
[----:B-1----:R1:W2:Y:S02]  /*e950*/  SYNCS.PHASECHK.TRANS64.TRYWAIT P0, [R0+URZ+0x80], R3 ;  /* 0x00008003000075a7 */ /* 0x0022a400080011ff */
[----:B--2---:R-:W-:Y:S05]  /*e960*/  @!P0 NANOSLEEP.SYNCS 0x989680 ;  /* 0x009896800000895d */ /* 0x004fea0003900000 */
[----:B------:R-:W2:Y:S02]  /*e970*/  @!P0 SYNCS.PHASECHK.TRANS64 P0, [R0+URZ+0x80], R3 ;  /* 0x00008003000085a7 */ /* 0x000ea400080010ff */
[----:B--2---:R-:W-:Y:S05]  /*e980*/  @!P0 BRA `(.L_x_195) ;  /* 0xfffffffc00f08947 */ /* 0x004fea000383ffff */
[----:B------:R-:W-:Y:S05]  /*e990*/  BRA `(.L_x_54) ;  /* 0xffffff4800647947 */ /* 0x000fea000383ffff */
.L_x_64:
[----:B-1----:R-:W-:-:S04]  /*e9a0*/  MOV R0, UR5 ;  /* 0x0000000500007c02 */ /* 0x002fc80008000f00 */
[----:B------:R1:W2:Y:S03]  /*e9b0*/  SYNCS.PHASECHK.TRANS64.TRYWAIT P0, [R0+URZ+0x8], R7 ;  /* 0x00000807000075a7 */ /* 0x0002a600080011ff */
[----:B--2---:R-:W-:Y:S05]  /*e9c0*/  @!P0 NANOSLEEP.SYNCS 0x989680 ;  /* 0x009896800000895d */ /* 0x004fea0003900000 */
[----:B------:R-:W2:Y:S02]  /*e9d0*/  @!P0 SYNCS.PHASECHK.TRANS64 P0, [R0+URZ+0x8], R7 ;  /* 0x00000807000085a7 */ /* 0x000ea400080010ff */
[----:B--2---:R-:W-:Y:S05]  /*e9e0*/  @!P0 BRA `(.L_x_64) ;  /* 0xfffffffc00ec8947 */ /* 0x004fea000383ffff */
[----:B------:R-:W-:Y:S05]  /*e9f0*/  BRA `(.L_x_63) ;  /* 0xffffff4c00187947 */ /* 0x000fea000383ffff */
.L_x_66:
[----:B------:R-:W-:Y:S01]  /*ea00*/  BSSY B0, `(.L_x_196) ;  /* 0x0000006000007945 */ /* 0x000fe20003800000 */
[----:B------:R-:W-:-:S07]  /*ea10*/  MOV R15, 0xffffffff ;  /* 0xffffffff000f7802 */ /* 0x000fce0000000f00 */
[----:B-1---5:R-:W-:Y:S05]  /*ea20*/  WARPSYNC.COLLECTIVE R15, `(.L_x_197) ;  /* 0x000000000f0c7348 */ /* 0x022fea0003c00000 */
[----:B------:R-:W-:Y:S02]  /*ea30*/  ELECT P6, UR79, PT ;  /* 0x00000000004f782f */ /* 0x000fe400038c0000 */
[----:B------:R-:W-:Y:S01]  /*ea40*/  MOV R14, UR79 ;  /* 0x0000004f000e7c02 */ /* 0x000fe20008000f00 */
[----:B-1---5:R-:W-:Y:S10]  /*ea50*/  ENDCOLLECTIVE ;  /* 0x000000000000791b */ /* 0x022ff40003800000 */
.L_x_197:
[----:B------:R-:W-:Y:S05]  /*ea60*/  BSYNC B0 ;  /* 0x0000000000007941 */ /* 0x000fea0003800000 */
.L_x_196:
[----:B------:R-:W-:Y:S05]  /*ea70*/  BRA `(.L_x_198) ;  /* 0xffffff4c00487947 */ /* 0x000fea000383ffff */
.L_x_68:
[----:B-1----:R-:W-:-:S04]  /*ea80*/  MOV R0, UR5 ;  /* 0x0000000500007c02 */ /* 0x002fc80008000f00 */
[----:B------:R1:W2:Y:S03]  /*ea90*/  SYNCS.PHASECHK.TRANS64.TRYWAIT P0, [R0+URZ+0x8], R5 ;  /* 0x00000805000075a7 */ /* 0x0002a600080011ff */
[----:B--2---:R-:W-:Y:S05]  /*eaa0*/  @!P0 NANOSLEEP.SYNCS 0x989680 ;  /* 0x009896800000895d */ /* 0x004fea0003900000 */
[----:B------:R-:W2:Y:S02]  /*eab0*/  @!P0 SYNCS.PHASECHK.TRANS64 P0, [R0+URZ+0x8], R5 ;  /* 0x00000805000085a7 */ /* 0x000ea400080010ff */
[----:B--2---:R-:W-:Y:S05]  /*eac0*/  @!P0 BRA `(.L_x_68) ;  /* 0xfffffffc00ec8947 */ /* 0x004fea000383ffff */
[----:B------:R-:W-:Y:S05]  /*ead0*/  BRA `(.L_x_67) ;  /* 0xffffff4c004c7947 */ /* 0x000fea000383ffff */
.L_x_69:
[----:B-1----:R1:W2:Y:S02]  /*eae0*/  SYNCS.PHASECHK.TRANS64.TRYWAIT P0, [R0+URZ+0x70], R5 ;  /* 0x00007005000075a7 */ /* 0x0022a400080011ff */
[----:B--2---:R-:W-:Y:S05]  /*eaf0*/  @!P0 NANOSLEEP.SYNCS 0x989680 ;  /* 0x009896800000895d */ /* 0x004fea0003900000 */
[----:B------:R-:W2:Y:S02]  /*eb00*/  @!P0 SYNCS.PHASECHK.TRANS64 P0, [R0+URZ+0x70], R5 ;  /* 0x00007005000085a7 */ /* 0x000ea400080010ff */
[----:B--2---:R-:W-:Y:S05]  /*eb10*/  @!P0 BRA `(.L_x_69) ;  /* 0xfffffffc00f08947 */ /* 0x004fea000383ffff */
[----:B------:R-:W-:Y:S05]  /*eb20*/  BRA `(.L_x_199) ;  /* 0xffffff5000587947 */ /* 0x000fea000383ffff */
.L_x_71:
[----:B------:R-:W-:-:S07]  /*eb30*/  MOV R0, UR46 ;  /* 0x0000002e00007c02 */ /* 0x000fce0008000f00 */
.L_x_200:
[----:B-1----:R1:W2:Y:S02]  /*eb40*/  SYNCS.PHASECHK.TRANS64.TRYWAIT P0, [R0+URZ+0xa0], R5 ;  /* 0x0000a005000075a7 */ /* 0x0022a400080011ff */
[----:B--2---:R-:W-:Y:S05]  /*eb50*/  @!P0 NANOSLEEP.SYNCS 0x989680 ;  /* 0x009896800000895d */ /* 0x004fea0003900000 */
[----:B------:R-:W2:Y:S02]  /*eb60*/  @!P0 SYNCS.PHASECHK.TRANS64 P0, [R0+URZ+0xa0], R5 ;  /* 0x0000a005000085a7 */ /* 0x000ea400080010ff */
[----:B--2---:R-:W-:Y:S05]  /*eb70*/  @!P0 BRA `(.L_x_200) ;  /* 0xfffffffc00f08947 */ /* 0x004fea000383ffff */
[----:B------:R-:W-:Y:S05]  /*eb80*/  BRA `(.L_x_201) ;  /* 0xffffff5000a47947 */ /* 0x000fea000383ffff */
.L_x_74:
[----:B------:R-:W-:Y:S07]  /*eb90*/  MOV R0, UR7 ;  /* 0x0000000700007c02 */ /* 0x000fee0008000f00 */
.L_x_202:
[----:B-1----:R1:W2:Y:S02]  /*eba0*/  SYNCS.PHASECHK.TRANS64.TRYWAIT P0, [R0+URZ], R5 ;  /* 0x00000005000075a7 */ /* 0x0022a400080011ff */
[----:B--2---:R-:W-:Y:S05]  /*ebb0*/  @!P0 NANOSLEEP.SYNCS 0x989680 ;  /* 0x009896800000895d */ /* 0x004fea0003900000 */
[----:B------:R-:W2:Y:S02]  /*ebc0*/  @!P0 SYNCS.PHASECHK.TRANS64 P0, [R0+URZ], R5 ;  /* 0x00000005000085a7 */ /* 0x000ea400080010ff */
[----:B--2---:R-:W-:Y:S05]  /*ebd0*/  @!P0 BRA `(.L_x_202) ;  /* 0xfffffffc00f08947 */ /* 0x004fea000383ffff */
[----:B------:R-:W-:Y:S05]  /*ebe0*/  BRA `(.L_x_73) ;  /* 0xffffff5000b87947 */ /* 0x000fea000383ffff */
.L_x_78:
[----:B-1----:R-:W-:-:S07]  /*ebf0*/  MOV R0, UR4 ;  /* 0x0000000400007c02 */ /* 0x002fce0008000f00 */
.L_x_203:
[----:B-1----:R1:W2:Y:S02]  /*ec00*/  SYNCS.PHASECHK.TRANS64.TRYWAIT P0, [R0+URZ], R3 ;  /* 0x00000003000075a7 */ /* 0x0022a400080011ff */
[----:B--2---:R-:W-:Y:S05]  /*ec10*/  @!P0 NANOSLEEP.SYNCS 0x989680 ;  /* 0x009896800000895d */ /* 0x004fea0003900000 */
[----:B------:R-:W2:Y:S02]  /*ec20*/  @!P0 SYNCS.PHASECHK.TRANS64 P0, [R0+URZ], R3 ;  /* 0x00000003000085a7 */ /* 0x000ea400080010ff */
[----:B--2---:R-:W-:Y:S05]  /*ec30*/  @!P0 BRA `(.L_x_203) ;  /* 0xfffffffc00f08947 */ /* 0x004fea000383ffff */
[----:B------:R-:W-:Y:S05]  /*ec40*/  BRA `(.L_x_204) ;  /* 0xffffff5400fc7947 */ /* 0x000fea000383ffff */
.L_x_81:
[----:B------:R-:W-:-:S07]  /*ec50*/  MOV R0, UR41 ;  /* 0x0000002900007c02 */ /* 0x000fce0008000f00 */
.L_x_205:
[----:B-1----:R1:W2:Y:S02]  /*ec60*/  SYNCS.PHASECHK.TRANS64.TRYWAIT P1, [R0+URZ+0xd0], R3 ;  /* 0x0000d003000075a7 */ /* 0x0022a400080211ff */
[----:B--2---:R-:W-:Y:S05]  /*ec70*/  @!P1 NANOSLEEP.SYNCS 0x989680 ;  /* 0x009896800000995d */ /* 0x004fea0003900000 */
[----:B------:R-:W2:Y:S02]  /*ec80*/  @!P1 SYNCS.PHASECHK.TRANS64 P1, [R0+URZ+0xd0], R3 ;  /* 0x0000d003000095a7 */ /* 0x000ea400080210ff */
[----:B--2---:R-:W-:Y:S05]  /*ec90*/  @!P1 BRA `(.L_x_205) ;  /* 0xfffffffc00f09947 */ /* 0x004fea000383ffff */
[----:B------:R-:W-:Y:S05]  /*eca0*/  BRA `(.L_x_206) ;  /* 0xffffff5800487947 */ /* 0x000fea000383ffff */
.L_x_86:
[----:B--2---:R2:W3:Y:S02]  /*ecb0*/  SYNCS.PHASECHK.TRANS64.TRYWAIT P0, [R12+URZ+0x70], R9 ;  /* 0x000070090c0075a7 */ /* 0x0044e400080011ff */
[----:B---3--:R-:W-:Y:S05]  /*ecc0*/  @!P0 NANOSLEEP.SYNCS 0x989680 ;  /* 0x009896800000895d */ /* 0x008fea0003900000 */
[----:B------:R-:W3:Y:S02]  /*ecd0*/  @!P0 SYNCS.PHASECHK.TRANS64 P0, [R12+URZ+0x70], R9 ;  /* 0x000070090c0085a7 */ /* 0x000ee400080010ff */
[----:B---3--:R-:W-:Y:S05]  /*ece0*/  @!P0 BRA `(.L_x_86) ;  /* 0xfffffffc00f08947 */ /* 0x008fea000383ffff */
[----:B------:R-:W-:Y:S05]  /*ecf0*/  BRA `(.L_x_207) ;  /* 0xffffff5c00687947 */ /* 0x000fea000383ffff */
.L_x_89:
[----:B------:R-:W-:Y:S07]  /*ed00*/  MOV R0, UR21 ;  /* 0x0000001500007c02 */ /* 0x000fee0008000f00 */
.L_x_208:
[----:B--2---:R2:W3:Y:S02]  /*ed10*/  SYNCS.PHASECHK.TRANS64.TRYWAIT P2, [R0+URZ+0x68], R9 ;  /* 0x00006809000075a7 */ /* 0x0044e400080411ff */
[----:B---3--:R-:W-:Y:S05]  /*ed20*/  @!P2 NANOSLEEP.SYNCS 0x989680 ;  /* 0x009896800000a95d */ /* 0x008fea0003900000 */
[----:B------:R-:W3:Y:S02]  /*ed30*/  @!P2 SYNCS.PHASECHK.TRANS64 P2, [R0+URZ+0x68], R9 ;  /* 0x000068090000a5a7 */ /* 0x000ee400080410ff */
[----:B---3--:R-:W-:Y:S05]  /*ed40*/  @!P2 BRA `(.L_x_208) ;  /* 0xfffffffc00f0a947 */ /* 0x008fea000383ffff */
[----:B------:R-:W-:Y:S05]  /*ed50*/  BRA `(.L_x_88) ;  /* 0xffffff6000d47947 */ /* 0x000fea000383ffff */
.L_x_92:
[----:B------:R-:W-:Y:S07]  /*ed60*/  MOV R9, UR21 ;  /* 0x0000001500097c02 */ /* 0x000fee0008000f00 */
.L_x_209:
[----:B--2---:R2:W3:Y:S02]  /*ed70*/  SYNCS.PHASECHK.TRANS64.TRYWAIT P0, [R9+URZ+0x40], R10 ;  /* 0x0000400a090075a7 */ /* 0x0044e400080011ff */
[----:B---3--:R-:W-:Y:S05]  /*ed80*/  @!P0 NANOSLEEP.SYNCS 0x989680 ;  /* 0x009896800000895d */ /* 0x008fea0003900000 */
[----:B------:R-:W3:Y:S02]  /*ed90*/  @!P0 SYNCS.PHASECHK.TRANS64 P0, [R9+URZ+0x40], R10 ;  /* 0x0000400a090085a7 */ /* 0x000ee400080010ff */
[----:B---3--:R-:W-:Y:S05]  /*eda0*/  @!P0 BRA `(.L_x_209) ;  /* 0xfffffffc00f08947 */ /* 0x008fea000383ffff */
[----:B------:R-:W-:Y:S05]  /*edb0*/  BRA `(.L_x_210) ;  /* 0xffffff6400307947 */ /* 0x000fea000383ffff */
.L_x_93:
[----:B------:R-:W-:Y:S07]  /*edc0*/  MOV R9, UR21 ;  /* 0x0000001500097c02 */ /* 0x000fee0008000f00 */
.L_x_211:
[----:B--2---:R2:W3:Y:S02]  /*edd0*/  SYNCS.PHASECHK.TRANS64.TRYWAIT P0, [R9+URZ+0x48], R10 ;  /* 0x0000480a090075a7 */ /* 0x0044e400080011ff */
[----:B---3--:R-:W-:Y:S05]  /*ede0*/  @!P0 NANOSLEEP.SYNCS 0x989680 ;  /* 0x009896800000895d */ /* 0x008fea0003900000 */
[----:B------:R-:W3:Y:S02]  /*edf0*/  @!P0 SYNCS.PHASECHK.TRANS64 P0, [R9+URZ+0x48], R10 ;  /* 0x0000480a090085a7 */ /* 0x000ee400080010ff */
[----:B---3--:R-:W-:Y:S05]  /*ee00*/  @!P0 BRA `(.L_x_211) ;  /* 0xfffffffc00f08947 */ /* 0x008fea000383ffff */
[----:B------:R-:W-:Y:S05]  /*ee10*/  BRA `(.L_x_212) ;  /* 0xffffff6400707947 */ /* 0x000fea000383ffff */
.L_x_94:
[----:B------:R-:W-:Y:S07]  /*ee20*/  MOV R9, UR21 ;  /* 0x0000001500097c02 */ /* 0x000fee0008000f00 */
.L_x_213:
[----:B--2---:R2:W3:Y:S02]  /*ee30*/  SYNCS.PHASECHK.TRANS64.TRYWAIT P0, [R9+URZ+0x50], R10 ;  /* 0x0000500a090075a7 */ /* 0x0044e400080011ff */
[----:B---3--:R-:W-:Y:S05]  /*ee40*/  @!P0 NANOSLEEP.SYNCS 0x989680 ;  /* 0x009896800000895d */ /* 0x008fea0003900000 */
[----:B------:R-:W3:Y:S02]  /*ee50*/  @!P0 SYNCS.PHASECHK.TRANS64 P0, [R9+URZ+0x50], R10 ;  /* 0x0000500a090085a7 */ /* 0x000ee400080010ff */
[----:B---3--:R-:W-:Y:S05]  /*ee60*/  @!P0 BRA `(.L_x_213) ;  /* 0xfffffffc00f08947 */ /* 0x008fea000383ffff */
[----:B------:R-:W-:Y:S05]  /*ee70*/  BRA `(.L_x_214) ;  /* 0xffffff6400b47947 */ /* 0x000fea000383ffff */
.L_x_95:
[----:B------:R-:W-:Y:S07]  /*ee80*/  MOV R9, UR21 ;  /* 0x0000001500097c02 */ /* 0x000fee0008000f00 */
.L_x_215:
[----:B--2---:R2:W3:Y:S02]  /*ee90*/  SYNCS.PHASECHK.TRANS64.TRYWAIT P0, [R9+URZ+0x58], R10 ;  /* 0x0000580a090075a7 */ /* 0x0044e400080011ff */
[----:B---3--:R-:W-:Y:S05]  /*eea0*/  @!P0 NANOSLEEP.SYNCS 0x989680 ;  /* 0x009896800000895d */ /* 0x008fea0003900000 */
[----:B------:R-:W3:Y:S02]  /*eeb0*/  @!P0 SYNCS.PHASECHK.TRANS64 P0, [R9+URZ+0x58], R10 ;  /* 0x0000580a090085a7 */ /* 0x000ee400080010ff */
[----:B---3--:R-:W-:Y:S05]  /*eec0*/  @!P0 BRA `(.L_x_215) ;  /* 0xfffffffc00f08947 */ /* 0x008fea000383ffff */
[----:B------:R-:W-:Y:S05]  /*eed0*/  BRA `(.L_x_216) ;  /* 0xffffff6400fc7947 */ /* 0x000fea000383ffff */
.L_x_96:
[----:B------:R-:W-:Y:S07]  /*eee0*/  MOV R0, UR21 ;  /* 0x0000001500007c02 */ /* 0x000fee0008000f00 */
.L_x_217:
[----:B--2---:R2:W3:Y:S02]  /*eef0*/  SYNCS.PHASECHK.TRANS64.TRYWAIT P0, [R0+URZ+0x40], R9 ;  /* 0x00004009000075a7 */ /* 0x0044e400080011ff */
[----:B---3--:R-:W-:Y:S05]  /*ef00*/  @!P0 NANOSLEEP.SYNCS 0x989680 ;  /* 0x009896800000895d */ /* 0x008fea0003900000 */
[----:B------:R-:W3:Y:S02]  /*ef10*/  @!P0 SYNCS.PHASECHK.TRANS64 P0, [R0+URZ+0x40], R9 ;  /* 0x00004009000085a7 */ /* 0x000ee400080010ff */
[----:B---3--:R-:W-:Y:S05]  /*ef20*/  @!P0 BRA `(.L_x_217) ;  /* 0xfffffffc00f08947 */ /* 0x008fea000383ffff */
[----:B------:R-:W-:Y:S05]  /*ef30*/  BRA `(.L_x_218) ;  /* 0xffffff6800487947 */ /* 0x000fea000383ffff */
.L_x_97:
[----:B------:R-:W-:Y:S07]  /*ef40*/  MOV R0, UR21 ;  /* 0x0000001500007c02 */ /* 0x000fee0008000f00 */
.L_x_219:
[----:B--2---:R2:W3:Y:S02]  /*ef50*/  SYNCS.PHASECHK.TRANS64.TRYWAIT P0, [R0+URZ+0x48], R9 ;  /* 0x00004809000075a7 */ /* 0x0044e400080011ff */
[----:B---3--:R-:W-:Y:S05]  /*ef60*/  @!P0 NANOSLEEP.SYNCS 0x989680 ;  /* 0x009896800000895d */ /* 0x008fea0003900000 */
[----:B------:R-:W3:Y:S02]  /*ef70*/  @!P0 SYNCS.PHASECHK.TRANS64 P0, [R0+URZ+0x48], R9 ;  /* 0x00004809000085a7 */ /* 0x000ee400080010ff */
[----:B---3--:R-:W-:Y:S05]  /*ef80*/  @!P0 BRA `(.L_x_219) ;  /* 0xfffffffc00f08947 */ /* 0x008fea000383ffff */
[----:B------:R-:W-:Y:S05]  /*ef90*/  BRA `(.L_x_220) ;  /* 0xffffff6800907947 */ /* 0x000fea000383ffff */
.L_x_98:
[----:B------:R-:W-:Y:S07]  /*efa0*/  MOV R0, UR21 ;  /* 0x0000001500007c02 */ /* 0x000fee0008000f00 */
.L_x_221:
[----:B--2---:R2:W3:Y:S02]  /*efb0*/  SYNCS.PHASECHK.TRANS64.TRYWAIT P0, [R0+URZ+0x50], R9 ;  /* 0x00005009000075a7 */ /* 0x0044e400080011ff */
[----:B---3--:R-:W-:Y:S05]  /*efc0*/  @!P0 NANOSLEEP.SYNCS 0x989680 ;  /* 0x009896800000895d */ /* 0x008fea0003900000 */
[----:B------:R-:W3:Y:S02]  /*efd0*/  @!P0 SYNCS.PHASECHK.TRANS64 P0, [R0+URZ+0x50], R9 ;  /* 0x00005009000085a7 */ /* 0x000ee400080010ff */
[----:B---3--:R-:W-:Y:S05]  /*efe0*/  @!P0 BRA `(.L_x_221) ;  /* 0xfffffffc00f08947 */ /* 0x008fea000383ffff */
[----:B------:R-:W-:Y:S05]  /*eff0*/  BRA `(.L_x_222) ;  /* 0xffffff6800d87947 */ /* 0x000fea000383ffff */
.L_x_99:
[----:B------:R-:W-:Y:S07]  /*f000*/  MOV R0, UR21 ;  /* 0x0000001500007c02 */ /* 0x000fee0008000f00 */
.L_x_223:
[----:B--2---:R2:W3:Y:S02]  /*f010*/  SYNCS.PHASECHK.TRANS64.TRYWAIT P0, [R0+URZ+0x58], R9 ;  /* 0x00005809000075a7 */ /* 0x0044e400080011ff */
[----:B---3--:R-:W-:Y:S05]  /*f020*/  @!P0 NANOSLEEP.SYNCS 0x989680 ;  /* 0x009896800000895d */ /* 0x008fea0003900000 */
[----:B------:R-:W3:Y:S02]  /*f030*/  @!P0 SYNCS.PHASECHK.TRANS64 P0, [R0+URZ+0x58], R9 ;  /* 0x00005809000085a7 */ /* 0x000ee400080010ff */
[----:B---3--:R-:W-:Y:S05]  /*f040*/  @!P0 BRA `(.L_x_223) ;  /* 0xfffffffc00f08947 */ /* 0x008fea000383ffff */
[----:B------:R-:W-:Y:S05]  /*f050*/  BRA `(.L_x_224) ;  /* 0xffffff6c001c7947 */ /* 0x000fea000383ffff */
.L_x_101:
[----:B------:R-:W-:-:S07]  /*f060*/  MOV R3, UR21 ;  /* 0x0000001500037c02 */ /* 0x000fce0008000f00 */
.L_x_225:
[----:B---3--:R3:W4:Y:S02]  /*f070*/  SYNCS.PHASECHK.TRANS64.TRYWAIT P0, [R3+URZ+0x40], R10 ;  /* 0x0000400a030075a7 */ /* 0x00872400080011ff */
[----:B----4-:R-:W-:Y:S05]  /*f080*/  @!P0 NANOSLEEP.SYNCS 0x989680 ;  /* 0x009896800000895d */ /* 0x010fea0003900000 */
[----:B------:R-:W4:Y:S02]  /*f090*/  @!P0 SYNCS.PHASECHK.TRANS64 P0, [R3+URZ+0x40], R10 ;  /* 0x0000400a030085a7 */ /* 0x000f2400080010ff */
[----:B----4-:R-:W-:Y:S05]  /*f0a0*/  @!P0 BRA `(.L_x_225) ;  /* 0xfffffffc00f08947 */ /* 0x010fea000383ffff */
[----:B------:R-:W-:Y:S05]  /*f0b0*/  BRA `(.L_x_226) ;  /* 0xffffff6c008c7947 */ /* 0x000fea000383ffff */
.L_x_102:
[----:B---3--:R-:W-:-:S07]  /*f0c0*/  MOV R3, UR21 ;  /* 0x0000001500037c02 */ /* 0x008fce0008000f00 */
.L_x_227:
[----:B---3--:R3:W4:Y:S02]  /*f0d0*/  SYNCS.PHASECHK.TRANS64.TRYWAIT P0, [R3+URZ+0x48], R10 ;  /* 0x0000480a030075a7 */ /* 0x00872400080011ff */
[----:B----4-:R-:W-:Y:S05]  /*f0e0*/  @!P0 NANOSLEEP.SYNCS 0x989680 ;  /* 0x009896800000895d */ /* 0x010fea0003900000 */
[----:B------:R-:W4:Y:S02]  /*f0f0*/  @!P0 SYNCS.PHASECHK.TRANS64 P0, [R3+URZ+0x48], R10 ;  /* 0x0000480a030085a7 */ /* 0x000f2400080010ff */
[----:B----4-:R-:W-:Y:S05]  /*f100*/  @!P0 BRA `(.L_x_227) ;  /* 0xfffffffc00f08947 */ /* 0x010fea000383ffff */
[----:B------:R-:W-:Y:S05]  /*f110*/  BRA `(.L_x_228) ;  /* 0xffffff6c007c7947 */ /* 0x000fea000383ffff */
.L_x_103:
[----:B---3--:R-:W-:-:S07]  /*f120*/  MOV R3, UR21 ;  /* 0x0000001500037c02 */ /* 0x008fce0008000f00 */
.L_x_229:
[----:B---3--:R3:W4:Y:S02]  /*f130*/  SYNCS.PHASECHK.TRANS64.TRYWAIT P0, [R3+URZ+0x50], R10 ;  /* 0x0000500a030075a7 */ /* 0x00872400080011ff */
[----:B----4-:R-:W-:Y:S05]  /*f140*/  @!P0 NANOSLEEP.SYNCS 0x989680 ;  /* 0x009896800000895d */ /* 0x010fea0003900000 */
[----:B------:R-:W4:Y:S02]  /*f150*/  @!P0 SYNCS.PHASECHK.TRANS64 P0, [R3+URZ+0x50], R10 ;  /* 0x0000500a030085a7 */ /* 0x000f2400080010ff */
[----:B----4-:R-:W-:Y:S05]  /*f160*/  @!P0 BRA `(.L_x_229) ;  /* 0xfffffffc00f08947 */ /* 0x010fea000383ffff */
[----:B------:R-:W-:Y:S05]  /*f170*/  BRA `(.L_x_230) ;  /* 0xffffff6c00707947 */ /* 0x000fea000383ffff */
.L_x_105:
[----:B--2---:R2:W4:Y:S02]  /*f180*/  SYNCS.PHASECHK.TRANS64.TRYWAIT P0, [R0+URZ+0x70], R3 ;  /* 0x00007003000075a7 */ /* 0x00452400080011ff */
[----:B----4-:R-:W-:Y:S05]  /*f190*/  @!P0 NANOSLEEP.SYNCS 0x989680 ;  /* 0x009896800000895d */ /* 0x010fea0003900000 */
[----:B------:R-:W4:Y:S02]  /*f1a0*/  @!P0 SYNCS.PHASECHK.TRANS64 P0, [R0+URZ+0x70], R3 ;  /* 0x00007003000085a7 */ /* 0x000f2400080010ff */
[----:B----4-:R-:W-:Y:S05]  /*f1b0*/  @!P0 BRA `(.L_x_105) ;  /* 0xfffffffc00f08947 */ /* 0x010fea000383ffff */
[----:B------:R-:W-:Y:S05]  /*f1c0*/  BRA `(.L_x_231) ;  /* 0xffffff7000387947 */ /* 0x000fea000383ffff */
.L_x_116:
[----:B-1----:R-:W-:Y:S04]  /*f1d0*/  MOV R2, UR43 ;  /* 0x0000002b00027c02 */ /* 0x002fe80008000f00 */
[----:B------:R1:W2:Y:S03]  /*f1e0*/  SYNCS.PHASECHK.TRANS64.TRYWAIT P0, [R2+URZ+0x20], R3 ;  /* 0x00002003020075a7 */ /* 0x0002a600080011ff */
[----:B--2---:R-:W-:Y:S05]  /*f1f0*/  @!P0 NANOSLEEP.SYNCS 0x989680 ;  /* 0x009896800000895d */ /* 0x004fea0003900000 */
[----:B------:R-:W2:Y:S02]  /*f200*/  @!P0 SYNCS.PHASECHK.TRANS64 P0, [R2+URZ+0x20], R3 ;  /* 0x00002003020085a7 */ /* 0x000ea400080010ff */
[----:B--2---:R-:W-:Y:S05]  /*f210*/  @!P0 BRA `(.L_x_116) ;  /* 0xfffffffc00ec8947 */ /* 0x004fea000383ffff */
[----:B------:R-:W-:Y:S05]  /*f220*/  BRA `(.L_x_115) ;  /* 0xffffff8000047947 */ /* 0x000fea000383ffff */
.L_x_118:
[----:B-1----:R1:W4:Y:S02]  /*f230*/  SYNCS.PHASECHK.TRANS64.TRYWAIT P1, [R117+URZ+0x90], R0 ;  /* 0x00009000750075a7 */ /* 0x00232400080211ff */
[----:B----4-:R-:W-:Y:S05]  /*f240*/  @!P1 NANOSLEEP.SYNCS 0x989680 ;  /* 0x009896800000995d */ /* 0x010fea0003900000 */
[----:B------:R-:W4:Y:S02]  /*f250*/  @!P1 SYNCS.PHASECHK.TRANS64 P1, [R117+URZ+0x90], R0 ;  /* 0x00009000750095a7 */ /* 0x000f2400080210ff */
[----:B----4-:R-:W-:Y:S05]  /*f260*/  @!P1 BRA `(.L_x_118) ;  /* 0xfffffffc00f09947 */ /* 0x010fea000383ffff */
[----:B------:R-:W-:Y:S05]  /*f270*/  BRA `(.L_x_117) ;  /* 0xffffff80003c7947 */ /* 0x000fea000383ffff */
.L_x_127:
[----:B-1----:R1:W3:Y:S02]  /*f280*/  SYNCS.PHASECHK.TRANS64.TRYWAIT P0, [R3+URZ+0x20], R0 ;  /* 0x00002000030075a7 */ /* 0x0022e400080011ff */
[----:B---3--:R-:W-:Y:S05]  /*f290*/  @!P0 NANOSLEEP.SYNCS 0x989680 ;  /* 0x009896800000895d */ /* 0x008fea0003900000 */
[----:B------:R-:W3:Y:S02]  /*f2a0*/  @!P0 SYNCS.PHASECHK.TRANS64 P0, [R3+URZ+0x20], R0 ;  /* 0x00002000030085a7 */ /* 0x000ee400080010ff */
[----:B---3--:R-:W-:Y:S05]  /*f2b0*/  @!P0 BRA `(.L_x_127) ;  /* 0xfffffffc00f08947 */ /* 0x008fea000383ffff */
[----:B------:R-:W-:Y:S05]  /*f2c0*/  BRA `(.L_x_126) ;  /* 0xffffff8c00687947 */ /* 0x000fea000383ffff */
.L_x_135:
[----:B-1----:R1:W3:Y:S02]  /*f2d0*/  SYNCS.PHASECHK.TRANS64.TRYWAIT P0, [R124+URZ+0x20], R5 ;  /* 0x000020057c0075a7 */ /* 0x0022e400080011ff */
[----:B---3--:R-:W-:Y:S05]  /*f2e0*/  @!P0 NANOSLEEP.SYNCS 0x989680 ;  /* 0x009896800000895d */ /* 0x008fea0003900000 */
[----:B------:R-:W3:Y:S02]  /*f2f0*/  @!P0 SYNCS.PHASECHK.TRANS64 P0, [R124+URZ+0x20], R5 ;  /* 0x000020057c0085a7 */ /* 0x000ee400080010ff */
[----:B---3--:R-:W-:Y:S05]  /*f300*/  @!P0 BRA `(.L_x_135) ;  /* 0xfffffffc00f08947 */ /* 0x008fea000383ffff */
[----:B------:R-:W-:Y:S05]  /*f310*/  BRA `(.L_x_134) ;  /* 0xffffff9800dc7947 */ /* 0x000fea000383ffff */
.L_x_143:
[----:B-1----:R1:W3:Y:S02]  /*f320*/  SYNCS.PHASECHK.TRANS64.TRYWAIT P0, [R124+URZ+0x20], R5 ;  /* 0x000020057c0075a7 */ /* 0x0022e400080011ff */
[----:B---3--:R-:W-:Y:S05]  /*f330*/  @!P0 NANOSLEEP.SYNCS 0x989680 ;  /* 0x009896800000895d */ /* 0x008fea0003900000 */
[----:B------:R-:W3:Y:S02]  /*f340*/  @!P0 SYNCS.PHASECHK.TRANS64 P0, [R124+URZ+0x20], R5 ;  /* 0x000020057c0085a7 */ /* 0x000ee400080010ff */
[----:B---3--:R-:W-:Y:S05]  /*f350*/  @!P0 BRA `(.L_x_143) ;  /* 0xfffffffc00f08947 */ /* 0x008fea000383ffff */
[----:B------:R-:W-:Y:S05]  /*f360*/  BRA `(.L_x_142) ;  /* 0xffffffa800547947 */ /* 0x000fea000383ffff */
.L_x_151:
[----:B-1----:R1:W3:Y:S02]  /*f370*/  SYNCS.PHASECHK.TRANS64.TRYWAIT P0, [R125+URZ+0x20], R6 ;  /* 0x000020067d0075a7 */ /* 0x0022e400080011ff */
[----:B---3--:R-:W-:Y:S05]  /*f380*/  @!P0 NANOSLEEP.SYNCS 0x989680 ;  /* 0x009896800000895d */ /* 0x008fea0003900000 */
[----:B------:R-:W3:Y:S02]  /*f390*/  @!P0 SYNCS.PHASECHK.TRANS64 P0, [R125+URZ+0x20], R6 ;  /* 0x000020067d0085a7 */ /* 0x000ee400080010ff */
[----:B---3--:R-:W-:Y:S05]  /*f3a0*/  @!P0 BRA `(.L_x_151) ;  /* 0xfffffffc00f08947 */ /* 0x008fea000383ffff */
[----:B------:R-:W-:Y:S05]  /*f3b0*/  BRA `(.L_x_150) ;  /* 0xffffffb400d07947 */ /* 0x000fea000383ffff */
.L_x_159:
[----:B-1----:R1:W3:Y:S02]  /*f3c0*/  SYNCS.PHASECHK.TRANS64.TRYWAIT P0, [R40+URZ+0x20], R5 ;  /* 0x00002005280075a7 */ /* 0x0022e400080011ff */
[----:B---3--:R-:W-:Y:S05]  /*f3d0*/  @!P0 NANOSLEEP.SYNCS 0x989680 ;  /* 0x009896800000895d */ /* 0x008fea0003900000 */
[----:B------:R-:W3:Y:S02]  /*f3e0*/  @!P0 SYNCS.PHASECHK.TRANS64 P0, [R40+URZ+0x20], R5 ;  /* 0x00002005280085a7 */ /* 0x000ee400080010ff */
[----:B---3--:R-:W-:Y:S05]  /*f3f0*/  @!P0 BRA `(.L_x_159) ;  /* 0xfffffffc00f08947 */ /* 0x008fea000383ffff */
[----:B------:R-:W-:Y:S05]  /*f400*/  BRA `(.L_x_158) ;  /* 0xffffffc400607947 */ /* 0x000fea000383ffff */
.L_x_167:
[----:B-1----:R1:W4:Y:S02]  /*f410*/  SYNCS.PHASECHK.TRANS64.TRYWAIT P0, [R0+URZ+0x20], R7 ;  /* 0x00002007000075a7 */ /* 0x00232400080011ff */
[----:B----4-:R-:W-:Y:S05]  /*f420*/  @!P0 NANOSLEEP.SYNCS 0x989680 ;  /* 0x009896800000895d */ /* 0x010fea0003900000 */
[----:B------:R-:W4:Y:S02]  /*f430*/  @!P0 SYNCS.PHASECHK.TRANS64 P0, [R0+URZ+0x20], R7 ;  /* 0x00002007000085a7 */ /* 0x000f2400080010ff */
[----:B----4-:R-:W-:Y:S05]  /*f440*/  @!P0 BRA `(.L_x_167) ;  /* 0xfffffffc00f08947 */ /* 0x010fea000383ffff */
[----:B------:R-:W-:Y:S05]  /*f450*/  BRA `(.L_x_166) ;  /* 0xffffffd000e47947 */ /* 0x000fea000383ffff */
.L_x_175:
[----:B-1----:R1:W3:Y:S02]  /*f460*/  SYNCS.PHASECHK.TRANS64.TRYWAIT P0, [R0+URZ+0x20], R123 ;  /* 0x0000207b000075a7 */ /* 0x0022e400080011ff */
[----:B---3--:R-:W-:Y:S05]  /*f470*/  @!P0 NANOSLEEP.SYNCS 0x989680 ;  /* 0x009896800000895d */ /* 0x008fea0003900000 */
[----:B------:R-:W3:Y:S02]  /*f480*/  @!P0 SYNCS.PHASECHK.TRANS64 P0, [R0+URZ+0x20], R123 ;  /* 0x0000207b000085a7 */ /* 0x000ee400080010ff */
[----:B---3--:R-:W-:Y:S05]  /*f490*/  @!P0 BRA `(.L_x_175) ;  /* 0xfffffffc00f08947 */ /* 0x008fea000383ffff */
[----:B------:R-:W-:Y:S05]  /*f4a0*/  BRA `(.L_x_174) ;  /* 0xffffffe000687947 */ /* 0x000fea000383ffff */
        .weak           $__internal_0_$__cuda_sm10x_tcgen05_guardrail_trap_col_being_dealloced_not_returned_by_alloc
        .type           $__internal_0_$__cuda_sm10x_tcgen05_guardrail_trap_col_being_dealloced_not_returned_by_alloc,@function
        .size           $__internal_0_$__cuda_sm10x_tcgen05_guardrail_trap_col_being_dealloced_not_returned_by_alloc,($__internal_1_$__cuda_sm10x_tcgen05_guardrail_trap_phase_invalid_during_alloc - $__internal_0_$__cuda_sm10x_tcgen05_guardrail_trap_col_being_dealloced_not_returned_by_alloc)
$__internal_0_$__cuda_sm10x_tcgen05_guardrail_trap_col_being_dealloced_not_returned_by_alloc:
[----:B------:R-:W-:Y:S05]  /*f4b0*/  BPT.TRAP 0x1 ;  /* 0x000000040000795c */ /* 0x000fea0000300000 */
[----:B------:R-:W-:-:S04]  /*f4c0*/  HFMA2 R3, -RZ, RZ, 0, 0 ;  /* 0x00000000ff037431 */ /* 0x000fc800000001ff */
[----:B------:R-:W-:Y:S05]  /*f4d0*/  RET.REL.NODEC R2 `(_ZN7cutlass13device_kernelINS_4gemm6kernel13GemmUniversalIN4cute5tupleIJiiiiEEENS1_10collective13CollectiveMmaINS1_35MainloopSm100TmaUmmaWarpSpecializedILi2ELi2ELi2ENS5_IJNS4_1CILi4EEESB_NSA_ILi1EEEEEEEENS5_IJNSA_ILi256EEESF_NSA_ILi64EEEEEENS_10tfloat32_tENS5_IJlSC_lEEESI_SJ_NS4_8TiledMMAINS4_8MMA_AtomIJNS4_23SM100_MMA_TF32_2x1SM_SSISI_SI_fLi256ELi256ELNS4_4UMMA5MajorE0ELSO_0ELNSN_7ScaleInE0ELSP_0EEEEEENS4_6LayoutINS5_IJSC_SC_SC_EEENS5_IJNSA_ILi0EEESU_SU_EEEEENS5_IJNS4_10UnderscoreESX_SX_EEEEENS4_28SM100_TMA_2SM_LOAD_MULTICASTENS4_14ComposedLayoutINS4_7SwizzleILi3ELi4ELi3EEENS4_18smem_ptr_flag_bitsILi32EEENSS_INS5_IJNSA_ILi8EEENSA_ILi32EEEEEENS5_IJS17_SC_EEEEEEEvNS4_8identityES10_S1B_vS1C_EENS_8epilogue10collective18CollectiveEpilogueINS1E_23Sm100TmaWarpSpecializedILi4ELi2ELi32ELb1ELb0EEEJNS5_IJNSA_ILi128EEESF_SG_EEENS5_IJNSS_IS1J_SC_EENSS_IS17_SC_EEEEESI_SJ_SI_SJ_NS1E_6fusion15FusionCallbacksIS1I_NS1O_17LinearCombinationISI_fSI_fLNS_15FloatRoundStyleE2EEES1K_S1N_JEEENS4_5SM1004TMEM4LOAD26SM100_TMEM_LOAD_32dp32b32xENS4_13SM90_TMA_LOADES1B_NS4_39AutoVectorizingCopyWithAssumedAlignmentILi128EEENS4_14SM90_TMA_STOREES1B_S20_S20_EEEvvEEEEvNT_6ParamsE) ;  /* 0xffffff0802c87950 */ /* 0x000fea0003c3ffff */
        .weak           $__internal_1_$__cuda_sm10x_tcgen05_guardrail_trap_phase_invalid_during_alloc
        .type           $__internal_1_$__cuda_sm10x_tcgen05_guardrail_trap_phase_invalid_during_alloc,@function
        .size           $__internal_1_$__cuda_sm10x_tcgen05_guardrail_trap_phase_invalid_during_alloc,($__internal_2_$__cuda_sm10x_tcgen05_guardrail_trap_unallocated_columns_being_dealloced - $__internal_1_$__cuda_sm10x_tcgen05_guardrail_trap_phase_invalid_during_alloc)
$__internal_1_$__cuda_sm10x_tcgen05_guardrail_trap_phase_invalid_during_alloc:
[----:B------:R-:W-:Y:S05]  /*f4e0*/  BPT.TRAP 0x1 ;  /* 0x000000040000795c */ /* 0x000fea0000300000 */
[----:B------:R-:W-:-:S04]  /*f4f0*/  MOV R5, 0x0 ;  /* 0x0000000000057802 */ /* 0x000fc80000000f00 */
[----:B------:R-:W-:Y:S05]  /*f500*/  RET.REL.NODEC R4 `(_ZN7cutlass13device_kernelINS_4gemm6kernel13GemmUniversalIN4cute5tupleIJiiiiEEENS1_10collective13CollectiveMmaINS1_35MainloopSm100TmaUmmaWarpSpecializedILi2ELi2ELi2ENS5_IJNS4_1CILi4EEESB_NSA_ILi1EEEEEEEENS5_IJNSA_ILi256EEESF_NSA_ILi64EEEEEENS_10tfloat32_tENS5_IJlSC_lEEESI_SJ_NS4_8TiledMMAINS4_8MMA_AtomIJNS4_23SM100_MMA_TF32_2x1SM_SSISI_SI_fLi256ELi256ELNS4_4UMMA5MajorE0ELSO_0ELNSN_7ScaleInE0ELSP_0EEEEEENS4_6LayoutINS5_IJSC_SC_SC_EEENS5_IJNSA_ILi0EEESU_SU_EEEEENS5_IJNS4_10UnderscoreESX_SX_EEEEENS4_28SM100_TMA_2SM_LOAD_MULTICASTENS4_14ComposedLayoutINS4_7SwizzleILi3ELi4ELi3EEENS4_18smem_ptr_flag_bitsILi32EEENSS_INS5_IJNSA_ILi8EEENSA_ILi32EEEEEENS5_IJS17_SC_EEEEEEEvNS4_8identityES10_S1B_vS1C_EENS_8epilogue10collective18CollectiveEpilogueINS1E_23Sm100TmaWarpSpecializedILi4ELi2ELi32ELb1ELb0EEEJNS5_IJNSA_ILi128EEESF_SG_EEENS5_IJNSS_IS1J_SC_EENSS_IS17_SC_EEEEESI_SJ_SI_SJ_NS1E_6fusion15FusionCallbacksIS1I_NS1O_17LinearCombinationISI_fSI_fLNS_15FloatRoundStyleE2EEES1K_S1N_JEEENS4_5SM1004TMEM4LOAD26SM100_TMEM_LOAD_32dp32b32xENS4_13SM90_TMA_LOADES1B_NS4_39AutoVectorizingCopyWithAssumedAlignmentILi128EEENS4_14SM90_TMA_STOREES1B_S20_S20_EEEvvEEEEvNT_6ParamsE) ;  /* 0xffffff0804bc7950 */ /* 0x000fea0003c3ffff */
        .weak           $__internal_2_$__cuda_sm10x_tcgen05_guardrail_trap_unallocated_columns_being_dealloced
        .type           $__internal_2_$__cuda_sm10x_tcgen05_guardrail_trap_unallocated_columns_being_dealloced,@function
        .size           $__internal_2_$__cuda_sm10x_tcgen05_guardrail_trap_unallocated_columns_being_dealloced,(.L_x_233 - $__internal_2_$__cuda_sm10x_tcgen05_guardrail_trap_unallocated_columns_being_dealloced)
$__internal_2_$__cuda_sm10x_tcgen05_guardrail_trap_unallocated_columns_being_dealloced:
[----:B------:R-:W-:Y:S05]  /*f510*/  BPT.TRAP 0x1 ;  /* 0x000000040000795c */ /* 0x000fea0000300000 */
[----:B------:R-:W-:-:S04]  /*f520*/  HFMA2 R3, -RZ, RZ, 0, 0 ;  /* 0x00000000ff037431 */ /* 0x000fc800000001ff */
[----:B------:R-:W-:Y:S05]  /*f530*/  RET.REL.NODEC R2 `(_ZN7cutlass13device_kernelINS_4gemm6kernel13GemmUniversalIN4cute5tupleIJiiiiEEENS1_10collective13CollectiveMmaINS1_35MainloopSm100TmaUmmaWarpSpecializedILi2ELi2ELi2ENS5_IJNS4_1CILi4EEESB_NSA_ILi1EEEEEEEENS5_IJNSA_ILi256EEESF_NSA_ILi64EEEEEENS_10tfloat32_tENS5_IJlSC_lEEESI_SJ_NS4_8TiledMMAINS4_8MMA_AtomIJNS4_23SM100_MMA_TF32_2x1SM_SSISI_SI_fLi256ELi256ELNS4_4UMMA5MajorE0ELSO_0ELNSN_7ScaleInE0ELSP_0EEEEEENS4_6LayoutINS5_IJSC_SC_SC_EEENS5_IJNSA_ILi0EEESU_SU_EEEEENS5_IJNS4_10UnderscoreESX_SX_EEEEENS4_28SM100_TMA_2SM_LOAD_MULTICASTENS4_14ComposedLayoutINS4_7SwizzleILi3ELi4ELi3EEENS4_18smem_ptr_flag_bitsILi32EEENSS_INS5_IJNSA_ILi8EEENSA_ILi32EEEEEENS5_IJS17_SC_EEEEEEEvNS4_8identityES10_S1B_vS1C_EENS_8epilogue10collective18CollectiveEpilogueINS1E_23Sm100TmaWarpSpecializedILi4ELi2ELi32ELb1ELb0EEEJNS5_IJNSA_ILi128EEESF_SG_EEENS5_IJNSS_IS1J_SC_EENSS_IS17_SC_EEEEESI_SJ_SI_SJ_NS1E_6fusion15FusionCallbacksIS1I_NS1O_17LinearCombinationISI_fSI_fLNS_15FloatRoundStyleE2EEES1K_S1N_JEEENS4_5SM1004TMEM4LOAD26SM100_TMEM_LOAD_32dp32b32xENS4_13SM90_TMA_LOADES1B_NS4_39AutoVectorizingCopyWithAssumedAlignmentILi128EEENS4_14SM90_TMA_STOREES1B_S20_S20_EEEvvEEEEvNT_6ParamsE) ;  /* 0xffffff0802b07950 */ /* 0x000fea0003c3ffff */
.L_x_232:
[----:B------:R-:W-:-:S00]  /*f540*/  BRA `(.L_x_232) ;  /* 0xfffffffc00fc7947 */ /* 0x000fc0000383ffff */
[----:B------:R-:W-:-:S00]  /*f550*/  NOP ;  /* 0x0000000000007918 */ /* 0x000fc00000000000 */
        /* <DEDUP_REMOVED lines=10> */
.L_x_233:


//--------------------- .nv.global.init           --------------------------
	.section	.nv.global.init,"aw",@progbits
.nv.global.init:
	.type		$str$27,@object
	.size		$str$27,($str$28 - $str$27)
$str$27:
        /*0000*/ 	.byte	0x28, 0x61, 0x64, 0x64, 0x72, 0x65, 0x73, 0x73, 0x20, 0x26, 0x20, 0x6d, 0x61, 0x73, 0x6b, 0x29
        /*0010*/ 	.byte	0x20, 0x3d, 0x3d, 0x20, 0x30, 0x00
	.type		$str$28,@object
	.size		$str$28,($str$26 - $str$28)
$str$28:
        /*0016*/ 	.byte	0x2f, 0x74, 0x6d, 0x70, 0x2f, 0x63, 0x75, 0x74, 0x6c, 0x61, 0x73, 0x73, 0x5f, 0x73, 0x77, 0x65
        /*0026*/ 	.byte	0x65, 0x70, 0x5f, 0x73, 0x72, 0x63, 0x2f, 0x69, 0x6e, 0x63, 0x6c, 0x75, 0x64, 0x65, 0x2f, 0x63
        /*0036*/ 	.byte	0x75, 0x74, 0x65, 0x2f, 0x70, 0x6f, 0x69, 0x6e, 0x74, 0x65, 0x72, 0x5f, 0x66, 0x6c, 0x61, 0x67
        /*0046*/ 	.byte	0x67, 0x65, 0x64, 0x2e, 0x68, 0x70, 0x70, 0x00
	.type		$str$26,@object
	.size		$str$26,($str$25 - $str$26)
$str$26:
        /*004e*/ 	.byte	0x2f, 0x74, 0x6d, 0x70, 0x2f, 0x63, 0x75, 0x74, 0x6c, 0x61, 0x73, 0x73, 0x5f, 0x73, 0x77, 0x65
        /*005e*/ 	.byte	0x65, 0x70, 0x5f, 0x73, 0x72, 0x63, 0x2f, 0x69, 0x6e, 0x63, 0x6c, 0x75, 0x64, 0x65, 0x2f, 0x63
        /*006e*/ 	.byte	0x75, 0x74, 0x65, 0x2f, 0x61, 0x74, 0x6f, 0x6d, 0x2f, 0x63, 0x6f, 0x70, 0x79, 0x5f, 0x74, 0x72
        /*007e*/ 	.byte	0x61, 0x69, 0x74, 0x73, 0x5f, 0x73, 0x6d, 0x31, 0x30, 0x30, 0x2e, 0x68, 0x70, 0x70, 0x00
	.type		$str$25,@object
	.size		$str$25,(__unnamed_1 - $str$25)
$str$25:
        /*008d*/ 	.byte	0x28, 0x28, 0x75, 0x69, 0x6e, 0x74, 0x33, 0x32, 0x5f, 0x74, 0x28, 0x74, 0x68, 0x72, 0x65, 0x61
        /*009d*/ 	.byte	0x64, 0x49, 0x64, 0x78, 0x2e, 0x78, 0x29, 0x20, 0x2f, 0x20, 0x33, 0x32, 0x29, 0x20, 0x25, 0x20
        /*00ad*/ 	.byte	0x34, 0x29, 0x20, 0x3d, 0x3d, 0x20, 0x28, 0x28, 0x28, 0x74, 0x6d, 0x65, 0x6d, 0x5f, 0x61, 0x64
        /*00bd*/ 	.byte	0x64, 0x72, 0x20, 0x3e, 0x3e, 0x20, 0x31, 0x36, 0x29, 0x20, 0x2f, 0x20, 0x33, 0x32, 0x29, 0x20
        /*00cd*/ 	.byte	0x25, 0x20, 0x34, 0x29, 0x00
	.type		__unnamed_1,@object
	.size		__unnamed_1,(__unnamed_2 - __unnamed_1)
__unnamed_1:
        /*00d2*/ 	.byte	0x61, 0x75, 0x74, 0x6f, 0x20, 0x63, 0x75, 0x74, 0x65, 0x3a, 0x3a, 0x61, 0x73, 0x5f, 0x70, 0x6f
        /* <DEDUP_REMOVED lines=24> */
        /*0262*/ 	.byte	0x34, 0x30, 0x39, 0x36, 0x3e, 0x3e, 0x3e, 0x3e, 0x5d, 0x00
	.type		__unnamed_2,@object
	.size		__unnamed_2,(.L_2 - __unnamed_2)
__unnamed_2:
        /* <DEDUP_REMOVED lines=43> */
        /*051c*/ 	.byte	0x65, 0x3a, 0x3a, 0x43, 0x3c, 0x30, 0x3e, 0x3e, 0x3e, 0x3e, 0x5d, 0x00
.L_2:


//--------------------- .nv.shared._ZN7cutlass13device_kernelINS_4gemm6kernel13GemmUniversalIN4cute5tupleIJiiiiEEENS1_10collective13CollectiveMmaINS1_35MainloopSm100TmaUmmaWarpSpecializedILi2ELi2ELi2ENS5_IJNS4_1CILi4EEESB_NSA_ILi1EEEEEEEENS5_IJNSA_ILi256EEESF_NSA_ILi64EEEEEENS_10tfloat32_tENS5_IJlSC_lEEESI_SJ_NS4_8TiledMMAINS4_8MMA_AtomIJNS4_23SM100_MMA_TF32_2x1SM_SSISI_SI_fLi256ELi256ELNS4_4UMMA5MajorE0ELSO_0ELNSN_7ScaleInE0ELSP_0EEEEEENS4_6LayoutINS5_IJSC_SC_SC_EEENS5_IJNSA_ILi0EEESU_SU_EEEEENS5_IJNS4_10UnderscoreESX_SX_EEEEENS4_28SM100_TMA_2SM_LOAD_MULTICASTENS4_14ComposedLayoutINS4_7SwizzleILi3ELi4ELi3EEENS4_18smem_ptr_flag_bitsILi32EEENSS_INS5_IJNSA_ILi8EEENSA_ILi32EEEEEENS5_IJS17_SC_EEEEEEEvNS4_8identityES10_S1B_vS1C_EENS_8epilogue10collective18CollectiveEpilogueINS1E_23Sm100TmaWarpSpecializedILi4ELi2ELi32ELb1ELb0EEEJNS5_IJNSA_ILi128EEESF_SG_EEENS5_IJNSS_IS1J_SC_EENSS_IS17_SC_EEEEESI_SJ_SI_SJ_NS1E_6fusion15FusionCallbacksIS1I_NS1O_17LinearCombinationISI_fSI_fLNS_15FloatRoundStyleE2EEES1K_S1N_JEEENS4_5SM1004TMEM4LOAD26SM100_TMEM_LOAD_32dp32b32xENS4_13SM90_TMA_LOADES1B_NS4_39AutoVectorizingCopyWithAssumedAlignmentILi128EEENS4_14SM90_TMA_STOREES1B_S20_S20_EEEvvEEEEvNT_6ParamsE --------------------------
	.section	.nv.shared._ZN7cutlass13device_kernelINS_4gemm6kernel13GemmUniversalIN4cute5tupleIJiiiiEEENS1_10collective13CollectiveMmaINS1_35MainloopSm100TmaUmmaWarpSpecializedILi2ELi2ELi2ENS5_IJNS4_1CILi4EEESB_NSA_ILi1EEEEEEEENS5_IJNSA_ILi256EEESF_NSA_ILi64EEEEEENS_10tfloat32_tENS5_IJlSC_lEEESI_SJ_NS4_8TiledMMAINS4_8MMA_AtomIJNS4_23SM100_MMA_TF32_2x1SM_SSISI_SI_fLi256ELi256ELNS4_4UMMA5MajorE0ELSO_0ELNSN_7ScaleInE0ELSP_0EEEEEENS4_6LayoutINS5_IJSC_SC_SC_EEENS5_IJNSA_ILi0EEESU_SU_EEEEENS5_IJNS4_10UnderscoreESX_SX_EEEEENS4_28SM100_TMA_2SM_LOAD_MULTICASTENS4_14ComposedLayoutINS4_7SwizzleILi3ELi4ELi3EEENS4_18smem_ptr_flag_bitsILi32EEENSS_INS5_IJNSA_ILi8EEENSA_ILi32EEEEEENS5_IJS17_SC_EEEEEEEvNS4_8identityES10_S1B_vS1C_EENS_8epilogue10collective18CollectiveEpilogueINS1E_23Sm100TmaWarpSpecializedILi4ELi2ELi32ELb1ELb0EEEJNS5_IJNSA_ILi128EEESF_SG_EEENS5_IJNSS_IS1J_SC_EENSS_IS17_SC_EEEEESI_SJ_SI_SJ_NS1E_6fusion15FusionCallbacksIS1I_NS1O_17LinearCombinationISI_fSI_fLNS_15FloatRoundStyleE2EEES1K_S1N_JEEENS4_5SM1004TMEM4LOAD26SM100_TMEM_LOAD_32dp32b32xENS4_13SM90_TMA_LOADES1B_NS4_39AutoVectorizingCopyWithAssumedAlignmentILi128EEENS4_14SM90_TMA_STOREES1B_S20_S20_EEEvvEEEEvNT_6ParamsE,"aw",@nobits
	.sectionflags	@""
	.align	16
	.zero		1024


//--------------------- .nv.shared.reserved.0     --------------------------
	.section	.nv.shared.reserved.0,"aw",@nobits
	.weak		__nv_reservedSMEM_offset_0_alias
	.size		__nv_reservedSMEM_offset_0_alias, 0, 64
	.other		__nv_reservedSMEM_offset_0_alias,@"STO_CUDA_RESERVED_SHARED STV_DEFAULT"
__nv_reservedSMEM_offset_0_alias:
	.zero		0
.nv.shared.reserved.0:
	.zero		64
	.weak		__nv_reservedSMEM_tcgen05_partition
	.type		__nv_reservedSMEM_tcgen05_partition,@object
	.size		__nv_reservedSMEM_tcgen05_partition,(.L_0 - __nv_reservedSMEM_tcgen05_partition)
__nv_reservedSMEM_tcgen05_partition:
	.zero		32
.L_0:


//--------------------- .nv.global                --------------------------
	.section	.nv.global,"aw",@nobits
.nv.global:
	.type		_ZN40_INTERNAL_cf6e2162_4_k_cu_ee2d0b57_304944cute1_E,@object
	.size		_ZN40_INTERNAL_cf6e2162_4_k_cu_ee2d0b57_304944cute1_E,(_ZN40_INTERNAL_cf6e2162_4_k_cu_ee2d0b57_304944cuda3std3__45__cpo6cbeginE - _ZN40_INTERNAL_cf6e2162_4_k_cu_ee2d0b57_304944cute1_E)
_ZN40_INTERNAL_cf6e2162_4_k_cu_ee2d0b57_304944cute1_E:
	.zero		1
	.type		_ZN40_INTERNAL_cf6e2162_4_k_cu_ee2d0b57_304944cuda3std3__45__cpo6cbeginE,@object
	.size		_ZN40_INTERNAL_cf6e2162_4_k_cu_ee2d0b57_304944cuda3std3__45__cpo6cbeginE,(_ZN40_INTERNAL_cf6e2162_4_k_cu_ee2d0b57_304944cuda3std3__48in_placeE - _ZN40_INTERNAL_cf6e2162_4_k_cu_ee2d0b57_304944cuda3std3__45__cpo6cbeginE)
_ZN40_INTERNAL_cf6e2162_4_k_cu_ee2d0b57_304944cuda3std3__45__cpo6cbeginE:
	.zero		1
	.type		_ZN40_INTERNAL_cf6e2162_4_k_cu_ee2d0b57_304944cuda3std3__48in_placeE,@object
	.size		_ZN40_INTERNAL_cf6e2162_4_k_cu_ee2d0b57_304944cuda3std3__48in_placeE,(_ZN40_INTERNAL_cf6e2162_4_k_cu_ee2d0b57_304944cuda3std6ranges3__45__cpo9iter_moveE - _ZN40_INTERNAL_cf6e2162_4_k_cu_ee2d0b57_304944cuda3std3__48in_placeE)
_ZN40_INTERNAL_cf6e2162_4_k_cu_ee2d0b57_304944cuda3std3__48in_placeE:
	.zero		1
	.type		_ZN40_INTERNAL_cf6e2162_4_k_cu_ee2d0b57_304944cuda3std6ranges3__45__cpo9iter_moveE,@object
	.size		_ZN40_INTERNAL_cf6e2162_4_k_cu_ee2d0b57_304944cuda3std6ranges3__45__cpo9iter_moveE,(_ZN40_INTERNAL_cf6e2162_4_k_cu_ee2d0b57_304944cuda3std3__45__cpo5beginE - _ZN40_INTERNAL_cf6e2162_4_k_cu_ee2d0b57_304944cuda3std6ranges3__45__cpo9iter_moveE)
_ZN40_INTERNAL_cf6e2162_4_k_cu_ee2d0b57_304944cuda3std6ranges3__45__cpo9iter_moveE:
	.zero		1
	.type		_ZN40_INTERNAL_cf6e2162_4_k_cu_ee2d0b57_304944cuda3std3__45__cpo5beginE,@object
	.size		_ZN40_INTERNAL_cf6e2162_4_k_cu_ee2d0b57_304944cuda3std3__45__cpo5beginE,(_ZN40_INTERNAL_cf6e2162_4_k_cu_ee2d0b57_304944cuda3std3__442_GLOBAL__N__cf6e2162_4_k_cu_ee2d0b57_304946ignoreE - _ZN40_INTERNAL_cf6e2162_4_k_cu_ee2d0b57_304944cuda3std3__45__cpo5beginE)
_ZN40_INTERNAL_cf6e2162_4_k_cu_ee2d0b57_304944cuda3std3__45__cpo5beginE:
	.zero		1
	.type		_ZN40_INTERNAL_cf6e2162_4_k_cu_ee2d0b57_304944cuda3std3__442_GLOBAL__N__cf6e2162_4_k_cu_ee2d0b57_304946ignoreE,@object
	.size		_ZN40_INTERNAL_cf6e2162_4_k_cu_ee2d0b57_304944cuda3std3__442_GLOBAL__N__cf6e2162_4_k_cu_ee2d0b57_304946ignoreE,(_ZN40_INTERNAL_cf6e2162_4_k_cu_ee2d0b57_304944cute7productE - _ZN40_INTERNAL_cf6e2162_4_k_cu_ee2d0b57_304944cuda3std3__442_GLOBAL__N__cf6e2162_4_k_cu_ee2d0b57_304946ignoreE)
_ZN40_INTERNAL_cf6e2162_4_k_cu_ee2d0b57_304944cuda3std3__442_GLOBAL__N__cf6e2162_4_k_cu_ee2d0b57_304946ignoreE:
	.zero		1
	.type		_ZN40_INTERNAL_cf6e2162_4_k_cu_ee2d0b57_304944cute7productE,@object
	.size		_ZN40_INTERNAL_cf6e2162_4_k_cu_ee2d0b57_304944cute7productE,(_ZN40_INTERNAL_cf6e2162_4_k_cu_ee2d0b57_304944cuda3std3__45__cpo3endE - _ZN40_INTERNAL_cf6e2162_4_k_cu_ee2d0b57_304944cute7productE)
_ZN40_INTERNAL_cf6e2162_4_k_cu_ee2d0b57_304944cute7productE:
	.zero		1
	.type		_ZN40_INTERNAL_cf6e2162_4_k_cu_ee2d0b57_304944cuda3std3__45__cpo3endE,@object
	.size		_ZN40_INTERNAL_cf6e2162_4_k_cu_ee2d0b57_304944cuda3std3__45__cpo3endE,(_ZN40_INTERNAL_cf6e2162_4_k_cu_ee2d0b57_304944cuda3std3__419piecewise_constructE - _ZN40_INTERNAL_cf6e2162_4_k_cu_ee2d0b57_304944cuda3std3__45__cpo3endE)
_ZN40_INTERNAL_cf6e2162_4_k_cu_ee2d0b57_304944cuda3std3__45__cpo3endE:
	.zero		1
	.type		_ZN40_INTERNAL_cf6e2162_4_k_cu_ee2d0b57_304944cuda3std3__419piecewise_constructE,@object
	.size		_ZN40_INTERNAL_cf6e2162_4_k_cu_ee2d0b57_304944cuda3std3__419piecewise_constructE,(_ZN40_INTERNAL_cf6e2162_4_k_cu_ee2d0b57_304944cuda3std3__45__cpo4cendE - _ZN40_INTERNAL_cf6e2162_4_k_cu_ee2d0b57_304944cuda3std3__419piecewise_constructE)
_ZN40_INTERNAL_cf6e2162_4_k_cu_ee2d0b57_304944cuda3std3__419piecewise_constructE:
	.zero		1
	.type		_ZN40_INTERNAL_cf6e2162_4_k_cu_ee2d0b57_304944cuda3std3__45__cpo4cendE,@object
	.size		_ZN40_INTERNAL_cf6e2162_4_k_cu_ee2d0b57_304944cuda3std3__45__cpo4cendE,(_ZN40_INTERNAL_cf6e2162_4_k_cu_ee2d0b57_304944cuda3std6ranges3__45__cpo4swapE - _ZN40_INTERNAL_cf6e2162_4_k_cu_ee2d0b57_304944cuda3std3__45__cpo4cendE)
_ZN40_INTERNAL_cf6e2162_4_k_cu_ee2d0b57_304944cuda3std3__45__cpo4cendE:
	.zero		1
	.type		_ZN40_INTERNAL_cf6e2162_4_k_cu_ee2d0b57_304944cuda3std6ranges3__45__cpo4swapE,@object
	.size		_ZN40_INTERNAL_cf6e2162_4_k_cu_ee2d0b57_304944cuda3std6ranges3__45__cpo4swapE,(.L_10 - _ZN40_INTERNAL_cf6e2162_4_k_cu_ee2d0b57_304944cuda3std6ranges3__45__cpo4swapE)
_ZN40_INTERNAL_cf6e2162_4_k_cu_ee2d0b57_304944cuda3std6ranges3__45__cpo4swapE:
	.zero		1
.L_10:


//--------------------- .nv.constant0._ZN7cutlass13device_kernelINS_4gemm6kernel13GemmUniversalIN4cute5tupleIJiiiiEEENS1_10collective13CollectiveMmaINS1_35MainloopSm100TmaUmmaWarpSpecializedILi2ELi2ELi2ENS5_IJNS4_1CILi4EEESB_NSA_ILi1EEEEEEEENS5_IJNSA_ILi256EEESF_NSA_ILi64EEEEEENS_10tfloat32_tENS5_IJlSC_lEEESI_SJ_NS4_8TiledMMAINS4_8MMA_AtomIJNS4_23SM100_MMA_TF32_2x1SM_SSISI_SI_fLi256ELi256ELNS4_4UMMA5MajorE0ELSO_0ELNSN_7ScaleInE0ELSP_0EEEEEENS4_6LayoutINS5_IJSC_SC_SC_EEENS5_IJNSA_ILi0EEESU_SU_EEEEENS5_IJNS4_10UnderscoreESX_SX_EEEEENS4_28SM100_TMA_2SM_LOAD_MULTICASTENS4_14ComposedLayoutINS4_7SwizzleILi3ELi4ELi3EEENS4_18smem_ptr_flag_bitsILi32EEENSS_INS5_IJNSA_ILi8EEENSA_ILi32EEEEEENS5_IJS17_SC_EEEEEEEvNS4_8identityES10_S1B_vS1C_EENS_8epilogue10collective18CollectiveEpilogueINS1E_23Sm100TmaWarpSpecializedILi4ELi2ELi32ELb1ELb0EEEJNS5_IJNSA_ILi128EEESF_SG_EEENS5_IJNSS_IS1J_SC_EENSS_IS17_SC_EEEEESI_SJ_SI_SJ_NS1E_6fusion15FusionCallbacksIS1I_NS1O_17LinearCombinationISI_fSI_fLNS_15FloatRoundStyleE2EEES1K_S1N_JEEENS4_5SM1004TMEM4LOAD26SM100_TMEM_LOAD_32dp32b32xENS4_13SM90_TMA_LOADES1B_NS4_39AutoVectorizingCopyWithAssumedAlignmentILi128EEENS4_14SM90_TMA_STOREES1B_S20_S20_EEEvvEEEEvNT_6ParamsE --------------------------
	.section	.nv.constant0._ZN7cutlass13device_kernelINS_4gemm6kernel13GemmUniversalIN4cute5tupleIJiiiiEEENS1_10collective13CollectiveMmaINS1_35MainloopSm100TmaUmmaWarpSpecializedILi2ELi2ELi2ENS5_IJNS4_1CILi4EEESB_NSA_ILi1EEEEEEEENS5_IJNSA_ILi256EEESF_NSA_ILi64EEEEEENS_10tfloat32_tENS5_IJlSC_lEEESI_SJ_NS4_8TiledMMAINS4_8MMA_AtomIJNS4_23SM100_MMA_TF32_2x1SM_SSISI_SI_fLi256ELi256ELNS4_4UMMA5MajorE0ELSO_0ELNSN_7ScaleInE0ELSP_0EEEEEENS4_6LayoutINS5_IJSC_SC_SC_EEENS5_IJNSA_ILi0EEESU_SU_EEEEENS5_IJNS4_10UnderscoreESX_SX_EEEEENS4_28SM100_TMA_2SM_LOAD_MULTICASTENS4_14ComposedLayoutINS4_7SwizzleILi3ELi4ELi3EEENS4_18smem_ptr_flag_bitsILi32EEENSS_INS5_IJNSA_ILi8EEENSA_ILi32EEEEEENS5_IJS17_SC_EEEEEEEvNS4_8identityES10_S1B_vS1C_EENS_8epilogue10collective18CollectiveEpilogueINS1E_23Sm100TmaWarpSpecializedILi4ELi2ELi32ELb1ELb0EEEJNS5_IJNSA_ILi128EEESF_SG_EEENS5_IJNSS_IS1J_SC_EENSS_IS17_SC_EEEEESI_SJ_SI_SJ_NS1E_6fusion15FusionCallbacksIS1I_NS1O_17LinearCombinationISI_fSI_fLNS_15FloatRoundStyleE2EEES1K_S1N_JEEENS4_5SM1004TMEM4LOAD26SM100_TMEM_LOAD_32dp32b32xENS4_13SM90_TMA_LOADES1B_NS4_39AutoVectorizingCopyWithAssumedAlignmentILi128EEENS4_14SM90_TMA_STOREES1B_S20_S20_EEEvvEEEEvNT_6ParamsE,"a",@progbits
	.sectionflags	@""
	.align	4
.nv.constant0._ZN7cutlass13device_kernelINS_4gemm6kernel13GemmUniversalIN4cute5tupleIJiiiiEEENS1_10collective13CollectiveMmaINS1_35MainloopSm100TmaUmmaWarpSpecializedILi2ELi2ELi2ENS5_IJNS4_1CILi4EEESB_NSA_ILi1EEEEEEEENS5_IJNSA_ILi256EEESF_NSA_ILi64EEEEEENS_10tfloat32_tENS5_IJlSC_lEEESI_SJ_NS4_8TiledMMAINS4_8MMA_AtomIJNS4_23SM100_MMA_TF32_2x1SM_SSISI_SI_fLi256ELi256ELNS4_4UMMA5MajorE0ELSO_0ELNSN_7ScaleInE0ELSP_0EEEEEENS4_6LayoutINS5_IJSC_SC_SC_EEENS5_IJNSA_ILi0EEESU_SU_EEEEENS5_IJNS4_10UnderscoreESX_SX_EEEEENS4_28SM100_TMA_2SM_LOAD_MULTICASTENS4_14ComposedLayoutINS4_7SwizzleILi3ELi4ELi3EEENS4_18smem_ptr_flag_bitsILi32EEENSS_INS5_IJNSA_ILi8EEENSA_ILi32EEEEEENS5_IJS17_SC_EEEEEEEvNS4_8identityES10_S1B_vS1C_EENS_8epilogue10collective18CollectiveEpilogueINS1E_23Sm100TmaWarpSpecializedILi4ELi2ELi32ELb1ELb0EEEJNS5_IJNSA_ILi128EEESF_SG_EEENS5_IJNSS_IS1J_SC_EENSS_IS17_SC_EEEEESI_SJ_SI_SJ_NS1E_6fusion15FusionCallbacksIS1I_NS1O_17LinearCombinationISI_fSI_fLNS_15FloatRoundStyleE2EEES1K_S1N_JEEENS4_5SM1004TMEM4LOAD26SM100_TMEM_LOAD_32dp32b32xENS4_13SM90_TMA_LOADES1B_NS4_39AutoVectorizingCopyWithAssumedAlignmentILi128EEENS4_14SM90_TMA_STOREES1B_S20_S20_EEEvvEEEEvNT_6ParamsE:
	.zero		2944


//--------------------- SYMBOLS --------------------------

	.type		.nv.reservedSmem.offset0,@object
	.size		.nv.reservedSmem.offset0,0x4
	.type		.nv.reservedSmem.cap,@object
	.size		.nv.reservedSmem.cap,0x4
	.type		__assertfail,@function
